// auto-generated by cutlass_sweep.gemm — config: {"arch": "sm_100", "cluster_m": 2, "cluster_n": 4, "dtype": "mxfp8_e4m3", "dtype_b": "mxfp8_e4m3", "layout": "nt", "stages": 0, "tile_k": 256, "tile_m": 128, "tile_n": 64}
#include "cutlass/cutlass.h"
#include "cutlass/gemm/collective/collective_builder.hpp"
#include "cutlass/gemm/device/gemm_universal_adapter.h"
#include "cutlass/gemm/kernel/gemm_universal.hpp"
#include "cutlass/epilogue/collective/collective_builder.hpp"

using ElemA = cutlass::mx_float8_t<cutlass::float_e4m3_t>;
using ElemB = cutlass::mx_float8_t<cutlass::float_e4m3_t>;
using ElemCD = cutlass::bfloat16_t;
using Acc  = float;
using TileShape    = cute::Shape<cute::_128, cute::_64, cute::_256>;
using ClusterShape = cute::Shape<cute::_2, cute::_4, cute::_1>;

using CollectiveEpilogue = typename cutlass::epilogue::collective::CollectiveBuilder<
    cutlass::arch::Sm100, cutlass::arch::OpClassTensorOp,
    TileShape, ClusterShape,
    cutlass::epilogue::collective::EpilogueTileAuto,
    Acc, Acc,
    ElemCD, cutlass::layout::RowMajor, 128 / cutlass::sizeof_bits<ElemCD>::value,
    ElemCD, cutlass::layout::RowMajor, 128 / cutlass::sizeof_bits<ElemCD>::value,
    cutlass::epilogue::collective::EpilogueScheduleAuto
  >::CollectiveOp;

using CollectiveMainloop = typename cutlass::gemm::collective::CollectiveBuilder<
    cutlass::arch::Sm100, cutlass::arch::OpClassBlockScaledTensorOp,
    ElemA, cutlass::layout::RowMajor, 32,
    ElemB, cutlass::layout::ColumnMajor, 32,
    Acc,
    TileShape, ClusterShape,
    cutlass::gemm::collective::StageCountAutoCarveout<static_cast<int>(sizeof(typename CollectiveEpilogue::SharedStorage))>,
    cutlass::gemm::collective::KernelScheduleAuto
  >::CollectiveOp;

using GemmKernel = cutlass::gemm::kernel::GemmUniversal<
    cute::Shape<int,int,int,int>,
    CollectiveMainloop,
    CollectiveEpilogue
>;
using Gemm = cutlass::gemm::device::GemmUniversalAdapter<GemmKernel>;

// Force the device kernel symbol into the cubin without needing a host main.
auto* _anchor = &cutlass::device_kernel<GemmKernel>;


// ===== COMPILED SASS (sm_100a) =====

	.target	sm_100a

	.elftype	@"ET_EXEC"


//--------------------- .note.nv.tkinfo           --------------------------
	.section	.note.nv.tkinfo,"",@"SHT_NOTE"
	.sectionflags	@"SHF_NOTE_NV_TKINFO"
	.tkinfo
        /*0018*/ 	.word	0x00000002
        /*0030*/ 	.string	""
        /*0030*/ 	.string	"ptxas"
        /*0030*/ 	.string	"Cuda compilation tools, release 13.0, V13.0.88"
        /*0030*/ 	.string	"Build cuda_13.0.r13.0/compiler.36424714_0"
        /*0030*/ 	.string	"-arch sm_100a -m 64 "



//--------------------- .note.nv.cuinfo           --------------------------
	.section	.note.nv.cuinfo,"",@"SHT_NOTE"
	.sectionflags	@"SHF_NOTE_NV_CUINFO"
        /*0018*/ 	.short	0x0002
        /*001a*/ 	.short	0x0064
        /*001c*/ 	.short	0x0082
	.zero		2


//--------------------- .nv.info                  --------------------------
	.section	.nv.info,"",@"SHT_CUDA_INFO"
	.align	4


	//----- nvinfo : EIATTR_REGCOUNT
	.align		4
        /*0000*/ 	.byte	0x04, 0x2f
        /*0002*/ 	.short	(.L_19 - .L_18)
	.align		4
.L_18:
        /*0004*/ 	.word	index@(_ZN7cutlass13device_kernelINS_4gemm6kernel13GemmUniversalIN4cute5tupleIJiiiiEEENS1_10collective13CollectiveMmaINS1_46MainloopSm100TmaUmmaWarpSpecializedBlockScaledILi4ELi2ELi2ENS5_IJNS4_1CILi2EEENSA_ILi4EEENSA_ILi1EEEEEEEENS5_IJNSA_ILi128EEENSA_ILi64EEENSA_ILi256EEEEEENS5_IJNS_12float_e4m3_tENS_13float_ue8m0_tEEEENS5_IJNS5_IJlSD_lEEENS4_6LayoutINS5_IJNS5_IJNS5_IJNSA_ILi32EEESC_EEEiEEESR_NS5_IJSD_iEEEEEENS5_IJNS5_IJNS5_IJNSA_ILi16EEESC_EEEiEEENS5_IJNS5_IJNSA_ILi0EEESD_EEENSA_ILi512EEEEEENS5_IJSX_iEEEEEEEEEEESM_S14_NS4_8TiledMMAINS4_8MMA_AtomIJNS4_21SM100_MMA_MXF8F6F4_SSISK_SK_fSL_Li128ELi64ELNS4_4UMMA5MajorE0ELS19_0ELNS18_7ScaleInE0ELS1A_0EEEEEENSO_INS5_IJSD_SD_SD_EEENS5_IJSX_SX_SX_EEEEENS5_IJNS4_10UnderscoreES1G_S1G_EEEEENS5_IJNS4_23SM90_TMA_LOAD_MULTICASTES1J_EEENS5_IJNS4_14ComposedLayoutINS4_7SwizzleILi3ELi4ELi3EEENS4_18smem_ptr_flag_bitsILi8EEENSO_INS5_IJNSA_ILi8EEESG_EEENS5_IJSG_SD_EEEEEEENSO_INS5_IJNS5_IJNS5_IJSQ_SD_EEENS5_IJSP_SD_EEEEEESD_NS5_IJSC_SB_EEEEEENS5_IJNS5_IJNS5_IJSV_SZ_EEESY_EEESX_NS5_IJSD_SZ_EEEEEEEEEEEvNS4_8identityES1K_S25_vS26_EENS_8epilogue10collective18CollectiveEpilogueINS28_23Sm100TmaWarpSpecializedILi3ELi2ELi16ELb1ELb0EEEJNS5_IJSH_SH_SI_EEENS5_IJNSO_ISH_SD_EENSO_INS5_IJSU_SB_EEENS5_IJSD_SP_EEEEEEEENS_10bfloat16_tESN_S2J_SN_NS28_6fusion15FusionCallbacksIS2C_NS2K_17LinearCombinationIS2J_fS2J_fLNS_15FloatRoundStyleE2EEES2D_S2I_JEEENS4_5SM1004TMEM4LOAD26SM100_TMEM_LOAD_32dp32b16xENS4_13SM90_TMA_LOADENS1L_INS1M_ILi1ELi4ELi3EEENS1O_ILi16EEENSO_INS5_IJS1Q_SU_EEENS5_IJSU_SD_EEEEEEENS4_39AutoVectorizingCopyWithAssumedAlignmentILi128EEENS4_14SM90_TMA_STOREES30_S32_S32_EEEvvEEEEvNT_6ParamsE)
        /*0008*/ 	.word	0x00000077


	//----- nvinfo : EIATTR_FRAME_SIZE
	.align		4
.L_19:
        /*000c*/ 	.byte	0x04, 0x11
        /*000e*/ 	.short	(.L_21 - .L_20)
	.align		4
.L_20:
        /*0010*/ 	.word	index@($__internal_2_$__cuda_sm10x_tcgen05_guardrail_trap_unallocated_columns_being_dealloced)
        /*0014*/ 	.word	0x00000000


	//----- nvinfo : EIATTR_FRAME_SIZE
	.align		4
.L_21:
        /*0018*/ 	.byte	0x04, 0x11
        /*001a*/ 	.short	(.L_23 - .L_22)
	.align		4
.L_22:
        /*001c*/ 	.word	index@($__internal_1_$__cuda_sm10x_tcgen05_guardrail_trap_phase_invalid_during_alloc)
        /*0020*/ 	.word	0x00000000


	//----- nvinfo : EIATTR_FRAME_SIZE
	.align		4
.L_23:
        /*0024*/ 	.byte	0x04, 0x11
        /*0026*/ 	.short	(.L_25 - .L_24)
	.align		4
.L_24:
        /*0028*/ 	.word	index@($__internal_0_$__cuda_sm10x_tcgen05_guardrail_trap_col_being_dealloced_not_returned_by_alloc)
        /*002c*/ 	.word	0x00000000


	//----- nvinfo : EIATTR_FRAME_SIZE
	.align		4
.L_25:
        /*0030*/ 	.byte	0x04, 0x11
        /*0032*/ 	.short	(.L_27 - .L_26)
	.align		4
.L_26:
        /*0034*/ 	.word	index@(_ZN7cutlass13device_kernelINS_4gemm6kernel13GemmUniversalIN4cute5tupleIJiiiiEEENS1_10collective13CollectiveMmaINS1_46MainloopSm100TmaUmmaWarpSpecializedBlockScaledILi4ELi2ELi2ENS5_IJNS4_1CILi2EEENSA_ILi4EEENSA_ILi1EEEEEEEENS5_IJNSA_ILi128EEENSA_ILi64EEENSA_ILi256EEEEEENS5_IJNS_12float_e4m3_tENS_13float_ue8m0_tEEEENS5_IJNS5_IJlSD_lEEENS4_6LayoutINS5_IJNS5_IJNS5_IJNSA_ILi32EEESC_EEEiEEESR_NS5_IJSD_iEEEEEENS5_IJNS5_IJNS5_IJNSA_ILi16EEESC_EEEiEEENS5_IJNS5_IJNSA_ILi0EEESD_EEENSA_ILi512EEEEEENS5_IJSX_iEEEEEEEEEEESM_S14_NS4_8TiledMMAINS4_8MMA_AtomIJNS4_21SM100_MMA_MXF8F6F4_SSISK_SK_fSL_Li128ELi64ELNS4_4UMMA5MajorE0ELS19_0ELNS18_7ScaleInE0ELS1A_0EEEEEENSO_INS5_IJSD_SD_SD_EEENS5_IJSX_SX_SX_EEEEENS5_IJNS4_10UnderscoreES1G_S1G_EEEEENS5_IJNS4_23SM90_TMA_LOAD_MULTICASTES1J_EEENS5_IJNS4_14ComposedLayoutINS4_7SwizzleILi3ELi4ELi3EEENS4_18smem_ptr_flag_bitsILi8EEENSO_INS5_IJNSA_ILi8EEESG_EEENS5_IJSG_SD_EEEEEEENSO_INS5_IJNS5_IJNS5_IJSQ_SD_EEENS5_IJSP_SD_EEEEEESD_NS5_IJSC_SB_EEEEEENS5_IJNS5_IJNS5_IJSV_SZ_EEESY_EEESX_NS5_IJSD_SZ_EEEEEEEEEEEvNS4_8identityES1K_S25_vS26_EENS_8epilogue10collective18CollectiveEpilogueINS28_23Sm100TmaWarpSpecializedILi3ELi2ELi16ELb1ELb0EEEJNS5_IJSH_SH_SI_EEENS5_IJNSO_ISH_SD_EENSO_INS5_IJSU_SB_EEENS5_IJSD_SP_EEEEEEEENS_10bfloat16_tESN_S2J_SN_NS28_6fusion15FusionCallbacksIS2C_NS2K_17LinearCombinationIS2J_fS2J_fLNS_15FloatRoundStyleE2EEES2D_S2I_JEEENS4_5SM1004TMEM4LOAD26SM100_TMEM_LOAD_32dp32b16xENS4_13SM90_TMA_LOADENS1L_INS1M_ILi1ELi4ELi3EEENS1O_ILi16EEENSO_INS5_IJS1Q_SU_EEENS5_IJSU_SD_EEEEEEENS4_39AutoVectorizingCopyWithAssumedAlignmentILi128EEENS4_14SM90_TMA_STOREES30_S32_S32_EEEvvEEEEvNT_6ParamsE)
        /*0038*/ 	.word	0x00000000


	//----- nvinfo : EIATTR_MIN_STACK_SIZE
	.align		4
.L_27:
        /*003c*/ 	.byte	0x04, 0x12
        /*003e*/ 	.short	(.L_29 - .L_28)
	.align		4
.L_28:
        /*0040*/ 	.word	index@(_ZN7cutlass13device_kernelINS_4gemm6kernel13GemmUniversalIN4cute5tupleIJiiiiEEENS1_10collective13CollectiveMmaINS1_46MainloopSm100TmaUmmaWarpSpecializedBlockScaledILi4ELi2ELi2ENS5_IJNS4_1CILi2EEENSA_ILi4EEENSA_ILi1EEEEEEEENS5_IJNSA_ILi128EEENSA_ILi64EEENSA_ILi256EEEEEENS5_IJNS_12float_e4m3_tENS_13float_ue8m0_tEEEENS5_IJNS5_IJlSD_lEEENS4_6LayoutINS5_IJNS5_IJNS5_IJNSA_ILi32EEESC_EEEiEEESR_NS5_IJSD_iEEEEEENS5_IJNS5_IJNS5_IJNSA_ILi16EEESC_EEEiEEENS5_IJNS5_IJNSA_ILi0EEESD_EEENSA_ILi512EEEEEENS5_IJSX_iEEEEEEEEEEESM_S14_NS4_8TiledMMAINS4_8MMA_AtomIJNS4_21SM100_MMA_MXF8F6F4_SSISK_SK_fSL_Li128ELi64ELNS4_4UMMA5MajorE0ELS19_0ELNS18_7ScaleInE0ELS1A_0EEEEEENSO_INS5_IJSD_SD_SD_EEENS5_IJSX_SX_SX_EEEEENS5_IJNS4_10UnderscoreES1G_S1G_EEEEENS5_IJNS4_23SM90_TMA_LOAD_MULTICASTES1J_EEENS5_IJNS4_14ComposedLayoutINS4_7SwizzleILi3ELi4ELi3EEENS4_18smem_ptr_flag_bitsILi8EEENSO_INS5_IJNSA_ILi8EEESG_EEENS5_IJSG_SD_EEEEEEENSO_INS5_IJNS5_IJNS5_IJSQ_SD_EEENS5_IJSP_SD_EEEEEESD_NS5_IJSC_SB_EEEEEENS5_IJNS5_IJNS5_IJSV_SZ_EEESY_EEESX_NS5_IJSD_SZ_EEEEEEEEEEEvNS4_8identityES1K_S25_vS26_EENS_8epilogue10collective18CollectiveEpilogueINS28_23Sm100TmaWarpSpecializedILi3ELi2ELi16ELb1ELb0EEEJNS5_IJSH_SH_SI_EEENS5_IJNSO_ISH_SD_EENSO_INS5_IJSU_SB_EEENS5_IJSD_SP_EEEEEEEENS_10bfloat16_tESN_S2J_SN_NS28_6fusion15FusionCallbacksIS2C_NS2K_17LinearCombinationIS2J_fS2J_fLNS_15FloatRoundStyleE2EEES2D_S2I_JEEENS4_5SM1004TMEM4LOAD26SM100_TMEM_LOAD_32dp32b16xENS4_13SM90_TMA_LOADENS1L_INS1M_ILi1ELi4ELi3EEENS1O_ILi16EEENSO_INS5_IJS1Q_SU_EEENS5_IJSU_SD_EEEEEEENS4_39AutoVectorizingCopyWithAssumedAlignmentILi128EEENS4_14SM90_TMA_STOREES30_S32_S32_EEEvvEEEEvNT_6ParamsE)
        /*0044*/ 	.word	0x00000000
.L_29:


//--------------------- .nv.compat                --------------------------
	.section	.nv.compat,"",@"SHT_CUDA_COMPAT_INFO"
	.align	4
        /*0000*/ 	.byte	0x02, 0x09, 0x01, 0x00, 0x02, 0x02, 0x02, 0x00, 0x02, 0x05, 0x05, 0x00, 0x03, 0x07, 0x01, 0x01
        /*0010*/ 	.byte	0x02, 0x03, 0x01, 0x00, 0x02, 0x06, 0x01, 0x00, 0x04, 0x0b, 0x08, 0x00, 0x09, 0x00, 0x00, 0x00
        /*0020*/ 	.byte	0x00, 0x00, 0x00, 0x00


//--------------------- .nv.info._ZN7cutlass13device_kernelINS_4gemm6kernel13GemmUniversalIN4cute5tupleIJiiiiEEENS1_10collective13CollectiveMmaINS1_46MainloopSm100TmaUmmaWarpSpecializedBlockScaledILi4ELi2ELi2ENS5_IJNS4_1CILi2EEENSA_ILi4EEENSA_ILi1EEEEEEEENS5_IJNSA_ILi128EEENSA_ILi64EEENSA_ILi256EEEEEENS5_IJNS_12float_e4m3_tENS_13float_ue8m0_tEEEENS5_IJNS5_IJlSD_lEEENS4_6LayoutINS5_IJNS5_IJNS5_IJNSA_ILi32EEESC_EEEiEEESR_NS5_IJSD_iEEEEEENS5_IJNS5_IJNS5_IJNSA_ILi16EEESC_EEEiEEENS5_IJNS5_IJNSA_ILi0EEESD_EEENSA_ILi512EEEEEENS5_IJSX_iEEEEEEEEEEESM_S14_NS4_8TiledMMAINS4_8MMA_AtomIJNS4_21SM100_MMA_MXF8F6F4_SSISK_SK_fSL_Li128ELi64ELNS4_4UMMA5MajorE0ELS19_0ELNS18_7ScaleInE0ELS1A_0EEEEEENSO_INS5_IJSD_SD_SD_EEENS5_IJSX_SX_SX_EEEEENS5_IJNS4_10UnderscoreES1G_S1G_EEEEENS5_IJNS4_23SM90_TMA_LOAD_MULTICASTES1J_EEENS5_IJNS4_14ComposedLayoutINS4_7SwizzleILi3ELi4ELi3EEENS4_18smem_ptr_flag_bitsILi8EEENSO_INS5_IJNSA_ILi8EEESG_EEENS5_IJSG_SD_EEEEEEENSO_INS5_IJNS5_IJNS5_IJSQ_SD_EEENS5_IJSP_SD_EEEEEESD_NS5_IJSC_SB_EEEEEENS5_IJNS5_IJNS5_IJSV_SZ_EEESY_EEESX_NS5_IJSD_SZ_EEEEEEEEEEEvNS4_8identityES1K_S25_vS26_EENS_8epilogue10collective18CollectiveEpilogueINS28_23Sm100TmaWarpSpecializedILi3ELi2ELi16ELb1ELb0EEEJNS5_IJSH_SH_SI_EEENS5_IJNSO_ISH_SD_EENSO_INS5_IJSU_SB_EEENS5_IJSD_SP_EEEEEEEENS_10bfloat16_tESN_S2J_SN_NS28_6fusion15FusionCallbacksIS2C_NS2K_17LinearCombinationIS2J_fS2J_fLNS_15FloatRoundStyleE2EEES2D_S2I_JEEENS4_5SM1004TMEM4LOAD26SM100_TMEM_LOAD_32dp32b16xENS4_13SM90_TMA_LOADENS1L_INS1M_ILi1ELi4ELi3EEENS1O_ILi16EEENSO_INS5_IJS1Q_SU_EEENS5_IJSU_SD_EEEEEEENS4_39AutoVectorizingCopyWithAssumedAlignmentILi128EEENS4_14SM90_TMA_STOREES30_S32_S32_EEEvvEEEEvNT_6ParamsE --------------------------
	.section	.nv.info._ZN7cutlass13device_kernelINS_4gemm6kernel13GemmUniversalIN4cute5tupleIJiiiiEEENS1_10collective13CollectiveMmaINS1_46MainloopSm100TmaUmmaWarpSpecializedBlockScaledILi4ELi2ELi2ENS5_IJNS4_1CILi2EEENSA_ILi4EEENSA_ILi1EEEEEEEENS5_IJNSA_ILi128EEENSA_ILi64EEENSA_ILi256EEEEEENS5_IJNS_12float_e4m3_tENS_13float_ue8m0_tEEEENS5_IJNS5_IJlSD_lEEENS4_6LayoutINS5_IJNS5_IJNS5_IJNSA_ILi32EEESC_EEEiEEESR_NS5_IJSD_iEEEEEENS5_IJNS5_IJNS5_IJNSA_ILi16EEESC_EEEiEEENS5_IJNS5_IJNSA_ILi0EEESD_EEENSA_ILi512EEEEEENS5_IJSX_iEEEEEEEEEEESM_S14_NS4_8TiledMMAINS4_8MMA_AtomIJNS4_21SM100_MMA_MXF8F6F4_SSISK_SK_fSL_Li128ELi64ELNS4_4UMMA5MajorE0ELS19_0ELNS18_7ScaleInE0ELS1A_0EEEEEENSO_INS5_IJSD_SD_SD_EEENS5_IJSX_SX_SX_EEEEENS5_IJNS4_10UnderscoreES1G_S1G_EEEEENS5_IJNS4_23SM90_TMA_LOAD_MULTICASTES1J_EEENS5_IJNS4_14ComposedLayoutINS4_7SwizzleILi3ELi4ELi3EEENS4_18smem_ptr_flag_bitsILi8EEENSO_INS5_IJNSA_ILi8EEESG_EEENS5_IJSG_SD_EEEEEEENSO_INS5_IJNS5_IJNS5_IJSQ_SD_EEENS5_IJSP_SD_EEEEEESD_NS5_IJSC_SB_EEEEEENS5_IJNS5_IJNS5_IJSV_SZ_EEESY_EEESX_NS5_IJSD_SZ_EEEEEEEEEEEvNS4_8identityES1K_S25_vS26_EENS_8epilogue10collective18CollectiveEpilogueINS28_23Sm100TmaWarpSpecializedILi3ELi2ELi16ELb1ELb0EEEJNS5_IJSH_SH_SI_EEENS5_IJNSO_ISH_SD_EENSO_INS5_IJSU_SB_EEENS5_IJSD_SP_EEEEEEEENS_10bfloat16_tESN_S2J_SN_NS28_6fusion15FusionCallbacksIS2C_NS2K_17LinearCombinationIS2J_fS2J_fLNS_15FloatRoundStyleE2EEES2D_S2I_JEEENS4_5SM1004TMEM4LOAD26SM100_TMEM_LOAD_32dp32b16xENS4_13SM90_TMA_LOADENS1L_INS1M_ILi1ELi4ELi3EEENS1O_ILi16EEENSO_INS5_IJS1Q_SU_EEENS5_IJSU_SD_EEEEEEENS4_39AutoVectorizingCopyWithAssumedAlignmentILi128EEENS4_14SM90_TMA_STOREES30_S32_S32_EEEvvEEEEvNT_6ParamsE,"",@"SHT_CUDA_INFO"
	.sectionflags	@""
	.align	4


	//----- nvinfo : EIATTR_CUDA_API_VERSION
	.align		4
        /*0000*/ 	.byte	0x04, 0x37
        /*0002*/ 	.short	(.L_31 - .L_30)
.L_30:
        /*0004*/ 	.word	0x00000082


	//----- nvinfo : EIATTR_KPARAM_INFO
	.align		4
.L_31:
        /*0008*/ 	.byte	0x04, 0x17
        /*000a*/ 	.short	(.L_33 - .L_32)
.L_32:
        /*000c*/ 	.word	0x00000000
        /*0010*/ 	.short	0x0000
        /*0012*/ 	.short	0x0000
        /*0014*/ 	.byte	0x00, 0xf0, 0x01, 0x30


	//----- nvinfo : EIATTR_AT_ENTRY_FRAGMENTS
	.align		4
.L_33:
        /*0018*/ 	.byte	0x04, 0x4f
        /*001a*/ 	.short	(.L_35 - .L_34)


	//   ....[0]....
.L_34:
        /*001c*/ 	.word	0x00000006


	//----- nvinfo : EIATTR_RESERVED_SMEM_USED
	.align		4
.L_35:
        /*0020*/ 	.byte	0x01, 0x41
	.zero		2


	//----- nvinfo : EIATTR_SPARSE_MMA_MASK
	.align		4
        /*0024*/ 	.byte	0x03, 0x50
        /*0026*/ 	.short	0x0000


	//----- nvinfo : EIATTR_TCGEN05_1CTA_USED
	.align		4
        /*0028*/ 	.byte	0x01, 0x51
	.zero		2


	//----- nvinfo : EIATTR_MAXREG_COUNT
	.align		4
        /*002c*/ 	.byte	0x03, 0x1b
        /*002e*/ 	.short	0x00ff


	//----- nvinfo : EIATTR_NUM_BARRIERS
	.align		4
        /*0030*/ 	.byte	0x02, 0x4c
        /*0032*/ 	.byte	0x07
	.zero		1


	//----- nvinfo : EIATTR_EXTERNS
	.align		4
        /*0034*/ 	.byte	0x04, 0x0f
        /*0036*/ 	.short	(.L_37 - .L_36)


	//   ....[0]....
	.align		4
.L_36:
        /*0038*/ 	.word	index@(__assertfail)


	//----- nvinfo : EIATTR_MERCURY_ISA_VERSION
	.align		4
.L_37:
        /*003c*/ 	.byte	0x03, 0x5f
        /*003e*/ 	.short	0x0101


	//----- nvinfo : EIATTR_INT_WARP_WIDE_INSTR_OFFSETS
	.align		4
        /*0040*/ 	.byte	0x04, 0x31
        /*0042*/ 	.short	(.L_39 - .L_38)


	//   ....[0]....
.L_38:
        /*0044*/ 	.word	0x000051b0


	//   ....[1]....
        /*0048*/ 	.word	0x000051e0


	//   ....[2]....
        /*004c*/ 	.word	0x00005200


	//   ....[3]....
        /*0050*/ 	.word	0x00005dc0


	//   ....[4]....
        /*0054*/ 	.word	0x00005e90


	//   ....[5]....
        /*0058*/ 	.word	0x00005f00


	//   ....[6]....
        /*005c*/ 	.word	0x00006060


	//   ....[7]....
        /*0060*/ 	.word	0x00006130


	//   ....[8]....
        /*0064*/ 	.word	0x00006180


	//   ....[9]....
        /*0068*/ 	.word	0x000062d0


	//   ....[10]....
        /*006c*/ 	.word	0x00006380


	//   ....[11]....
        /*0070*/ 	.word	0x000063d0


	//   ....[12]....
        /*0074*/ 	.word	0x000064f0


	//   ....[13]....
        /*0078*/ 	.word	0x00006620


	//   ....[14]....
        /*007c*/ 	.word	0x00006660


	//----- nvinfo : EIATTR_COOP_GROUP_MASK_REGIDS
	.align		4
.L_39:
        /*0080*/ 	.byte	0x04, 0x29
        /*0082*/ 	.short	(.L_41 - .L_40)


	//   ....[0]....
.L_40:
        /*0084*/ 	.word	0xffffffff


	//   ....[1]....
        /*0088*/ 	.word	0xffffffff


	//   ....[2]....
        /*008c*/ 	.word	0xffffffff


	//   ....[3]....
        /*0090*/ 	.word	0xffffffff


	//   ....[4]....
        /*0094*/ 	.word	0xffffffff


	//   ....[5]....
        /*0098*/ 	.word	0xffffffff


	//   ....[6]....
        /*009c*/ 	.word	0xffffffff


	//   ....[7]....
        /*00a0*/ 	.word	0xffffffff


	//   ....[8]....
        /*00a4*/ 	.word	0xffffffff


	//   ....[9]....
        /*00a8*/ 	.word	0xffffffff


	//   ....[10]....
        /*00ac*/ 	.word	0xffffffff


	//   ....[11]....
        /*00b0*/ 	.word	0xffffffff


	//   ....[12]....
        /*00b4*/ 	.word	0xffffffff


	//   ....[13]....
        /*00b8*/ 	.word	0xffffffff


	//----- nvinfo : EIATTR_COOP_GROUP_INSTR_OFFSETS
	.align		4
.L_41:
        /*00bc*/ 	.byte	0x04, 0x28
        /*00be*/ 	.short	(.L_43 - .L_42)


	//   ....[0]....
.L_42:
        /*00c0*/ 	.word	0x00000080


	//   ....[1]....
        /*00c4*/ 	.word	0x00000540


	//   ....[2]....
        /*00c8*/ 	.word	0x000006f0


	//   ....[3]....
        /*00cc*/ 	.word	0x00000870


	//   ....[4]....
        /*00d0*/ 	.word	0x00000970


	//   ....[5]....
        /*00d4*/ 	.word	0x00000ae0


	//   ....[6]....
        /*00d8*/ 	.word	0x00000c40


	//   ....[7]....
        /*00dc*/ 	.word	0x00000e10


	//   ....[8]....
        /*00e0*/ 	.word	0x000027e0


	//   ....[9]....
        /*00e4*/ 	.word	0x000036d0


	//   ....[10]....
        /*00e8*/ 	.word	0x000038e0


	//   ....[11]....
        /*00ec*/ 	.word	0x00003910


	//   ....[12]....
        /*00f0*/ 	.word	0x00005090


	//   ....[13]....
        /*00f4*/ 	.word	0x000052c0


	//----- nvinfo : EIATTR_VRC_CTA_INIT_COUNT
	.align		4
.L_43:
        /*00f8*/ 	.byte	0x02, 0x4a
        /*00fa*/ 	.byte	0x80
	.zero		1


	//----- nvinfo : EIATTR_SYSCALL_OFFSETS
	.align		4
        /*00fc*/ 	.byte	0x04, 0x46
        /*00fe*/ 	.short	(.L_45 - .L_44)


	//   ....[0]....
.L_44:
        /*0100*/ 	.word	0x00007370


	//   ....[1]....
        /*0104*/ 	.word	0x00007460


	//   ....[2]....
        /*0108*/ 	.word	0x00007df0


	//   ....[3]....
        /*010c*/ 	.word	0x00007f60


	//   ....[4]....
        /*0110*/ 	.word	0x00008d50


	//   ....[5]....
        /*0114*/ 	.word	0x00008ec0


	//   ....[6]....
        /*0118*/ 	.word	0x00009d10


	//   ....[7]....
        /*011c*/ 	.word	0x00009e80


	//   ....[8]....
        /*0120*/ 	.word	0x0000ac70


	//   ....[9]....
        /*0124*/ 	.word	0x0000ade0


	//----- nvinfo : EIATTR_MBARRIER_INSTR_OFFSETS
	.align		4
.L_45:
        /*0128*/ 	.byte	0x04, 0x39
        /*012a*/ 	.short	(.L_47 - .L_46)


	//   ....[0]....
.L_46:
        /*012c*/ 	.word	0x00000660
        /*0130*/ 	.word	0x000000ff
        /*0134*/ 	.word	0x00000000
        /*0138*/ 	.short	0x0100
        /*013a*/ 	.byte	0x04
	.zero		1


	//   ....[1]....
        /*013c*/ 	.word	0x00000670
        /*0140*/ 	.word	0x000000ff
        /*0144*/ 	.word	0x00000020
        /*0148*/ 	.short	0x0100
        /*014a*/ 	.byte	0x04
	.zero		1


	//   ....[2]....
        /*014c*/ 	.word	0x00000680
        /*0150*/ 	.word	0x000000ff
        /*0154*/ 	.word	0x00000008
        /*0158*/ 	.short	0x0100
        /*015a*/ 	.byte	0x04
	.zero		1


	//   ....[3]....
        /*015c*/ 	.word	0x00000690
        /*0160*/ 	.word	0x000000ff
        /*0164*/ 	.word	0x00000028
        /*0168*/ 	.short	0x0100
        /*016a*/ 	.byte	0x04
	.zero		1


	//   ....[4]....
        /*016c*/ 	.word	0x000006a0
        /*0170*/ 	.word	0x000000ff
        /*0174*/ 	.word	0x00000010
        /*0178*/ 	.short	0x0100
        /*017a*/ 	.byte	0x04
	.zero		1


	//   ....[5]....
        /*017c*/ 	.word	0x000006b0
        /*0180*/ 	.word	0x000000ff
        /*0184*/ 	.word	0x00000030
        /*0188*/ 	.short	0x0100
        /*018a*/ 	.byte	0x04
	.zero		1


	//   ....[6]....
        /*018c*/ 	.word	0x000006c0
        /*0190*/ 	.word	0x000000ff
        /*0194*/ 	.word	0x00000018
        /*0198*/ 	.short	0x0100
        /*019a*/ 	.byte	0x04
	.zero		1


	//   ....[7]....
        /*019c*/ 	.word	0x000006d0
        /*01a0*/ 	.word	0x000000ff
        /*01a4*/ 	.word	0x00000038
        /*01a8*/ 	.short	0x0100
        /*01aa*/ 	.byte	0x04
	.zero		1


	//   ....[8]....
        /*01ac*/ 	.word	0x00000800
        /*01b0*/ 	.word	0x000000ff
        /*01b4*/ 	.word	0x00000040
        /*01b8*/ 	.short	0x0100
        /*01ba*/ 	.byte	0x04
	.zero		1


	//   ....[9]....
        /*01bc*/ 	.word	0x00000810
        /*01c0*/ 	.word	0x000000ff
        /*01c4*/ 	.word	0x00000058
        /*01c8*/ 	.short	0x0100
        /*01ca*/ 	.byte	0x04
	.zero		1


	//   ....[10]....
        /*01cc*/ 	.word	0x00000820
        /*01d0*/ 	.word	0x000000ff
        /*01d4*/ 	.word	0x00000048
        /*01d8*/ 	.short	0x0100
        /*01da*/ 	.byte	0x04
	.zero		1


	//   ....[11]....
        /*01dc*/ 	.word	0x00000830
        /*01e0*/ 	.word	0x000000ff
        /*01e4*/ 	.word	0x00000060
        /*01e8*/ 	.short	0x0100
        /*01ea*/ 	.byte	0x04
	.zero		1


	//   ....[12]....
        /*01ec*/ 	.word	0x00000840
        /*01f0*/ 	.word	0x000000ff
        /*01f4*/ 	.word	0x00000050
        /*01f8*/ 	.short	0x0100
        /*01fa*/ 	.byte	0x04
	.zero		1


	//   ....[13]....
        /*01fc*/ 	.word	0x00000850
        /*0200*/ 	.word	0x000000ff
        /*0204*/ 	.word	0x00000068
        /*0208*/ 	.short	0x0100
        /*020a*/ 	.byte	0x04
	.zero		1


	//   ....[14]....
        /*020c*/ 	.word	0x00000940
        /*0210*/ 	.word	0x000000ff
        /*0214*/ 	.word	0x00000070
        /*0218*/ 	.short	0x0100
        /*021a*/ 	.byte	0x06
	.zero		1


	//   ....[15]....
        /*021c*/ 	.word	0x00000950
        /*0220*/ 	.word	0x000000ff
        /*0224*/ 	.word	0x00000078
        /*0228*/ 	.short	0x0100
        /*022a*/ 	.byte	0x06
	.zero		1


	//   ....[16]....
        /*022c*/ 	.word	0x00000a90
        /*0230*/ 	.word	0x000000ff
        /*0234*/ 	.word	0x00000080
        /*0238*/ 	.short	0x0100
        /*023a*/ 	.byte	0x06
	.zero		1


	//   ....[17]....
        /*023c*/ 	.word	0x00000aa0
        /*0240*/ 	.word	0x000000ff
        /*0244*/ 	.word	0x00000090
        /*0248*/ 	.short	0x0100
        /*024a*/ 	.byte	0x06
	.zero		1


	//   ....[18]....
        /*024c*/ 	.word	0x00000ab0
        /*0250*/ 	.word	0x000000ff
        /*0254*/ 	.word	0x00000088
        /*0258*/ 	.short	0x0100
        /*025a*/ 	.byte	0x06
	.zero		1


	//   ....[19]....
        /*025c*/ 	.word	0x00000ac0
        /*0260*/ 	.word	0x000000ff
        /*0264*/ 	.word	0x00000098
        /*0268*/ 	.short	0x0100
        /*026a*/ 	.byte	0x06
	.zero		1


	//   ....[20]....
        /*026c*/ 	.word	0x00000bf0
        /*0270*/ 	.word	0x000000ff
        /*0274*/ 	.word	0x000000a0
        /*0278*/ 	.short	0x0100
        /*027a*/ 	.byte	0x04
	.zero		1


	//   ....[21]....
        /*027c*/ 	.word	0x00000c00
        /*0280*/ 	.word	0x000000ff
        /*0284*/ 	.word	0x000000b0
        /*0288*/ 	.short	0x0100
        /*028a*/ 	.byte	0x04
	.zero		1


	//   ....[22]....
        /*028c*/ 	.word	0x00000c10
        /*0290*/ 	.word	0x000000ff
        /*0294*/ 	.word	0x000000a8
        /*0298*/ 	.short	0x0100
        /*029a*/ 	.byte	0x04
	.zero		1


	//   ....[23]....
        /*029c*/ 	.word	0x00000c20
        /*02a0*/ 	.word	0x000000ff
        /*02a4*/ 	.word	0x000000b8
        /*02a8*/ 	.short	0x0100
        /*02aa*/ 	.byte	0x04
	.zero		1


	//   ....[24]....
        /*02ac*/ 	.word	0x00000d30
        /*02b0*/ 	.word	0x000000ff
        /*02b4*/ 	.word	0x000000c0
        /*02b8*/ 	.short	0x0100
        /*02ba*/ 	.byte	0x04
	.zero		1


	//   ....[25]....
        /*02bc*/ 	.word	0x00000d40
        /*02c0*/ 	.word	0x000000ff
        /*02c4*/ 	.word	0x000000d0
        /*02c8*/ 	.short	0x0100
        /*02ca*/ 	.byte	0x04
	.zero		1


	//   ....[26]....
        /*02cc*/ 	.word	0x00000d50
        /*02d0*/ 	.word	0x000000ff
        /*02d4*/ 	.word	0x000000c8
        /*02d8*/ 	.short	0x0100
        /*02da*/ 	.byte	0x04
	.zero		1


	//   ....[27]....
        /*02dc*/ 	.word	0x00000d60
        /*02e0*/ 	.word	0x000000ff
        /*02e4*/ 	.word	0x000000d8
        /*02e8*/ 	.short	0x0100
        /*02ea*/ 	.byte	0x04
	.zero		1


	//   ....[28]....
        /*02ec*/ 	.word	0x00001b70
        /*02f0*/ 	.word	0x00000000
        /*02f4*/ 	.word	0x000000d0
        /*02f8*/ 	.short	0x010a
        /*02fa*/ 	.byte	0xff
	.zero		1


	//   ....[29]....
        /*02fc*/ 	.word	0x00001ba0
        /*0300*/ 	.word	0x00000000
        /*0304*/ 	.word	0x000000c0
        /*0308*/ 	.short	0x0101
        /*030a*/ 	.byte	0xff
	.zero		1


	//   ....[30]....
        /*030c*/ 	.word	0x00001cc0
        /*0310*/ 	.word	0x000000ff
        /*0314*/ 	.word	0x00000020
        /*0318*/ 	.short	0x010a
        /*031a*/ 	.byte	0x04
	.zero		1


	//   ....[31]....
        /*031c*/ 	.word	0x00001d40
        /*0320*/ 	.word	0x000000ff
        /*0324*/ 	.word	0x00000020
        /*0328*/ 	.short	0x010a
        /*032a*/ 	.byte	0x31
	.zero		1


	//   ....[32]....
        /*032c*/ 	.word	0x00001e80
        /*0330*/ 	.word	0x000000ff
        /*0334*/ 	.word	0x00000020
        /*0338*/ 	.short	0x010a
        /*033a*/ 	.byte	0x04
	.zero		1


	//   ....[33]....
        /*033c*/ 	.word	0x00002250
        /*0340*/ 	.word	0x000000ff
        /*0344*/ 	.word	0x00000078
        /*0348*/ 	.short	0x0101
        /*034a*/ 	.byte	0x0e
	.zero		1


	//   ....[34]....
        /*034c*/ 	.word	0x00002270
        /*0350*/ 	.word	0x000000ff
        /*0354*/ 	.word	0x00000020
        /*0358*/ 	.short	0x010a
        /*035a*/ 	.byte	0x04
	.zero		1


	//   ....[35]....
        /*035c*/ 	.word	0x000022f0
        /*0360*/ 	.word	0x000000ff
        /*0364*/ 	.word	0x00000020
        /*0368*/ 	.short	0x010a
        /*036a*/ 	.byte	0x31
	.zero		1


	//   ....[36]....
        /*036c*/ 	.word	0x00002430
        /*0370*/ 	.word	0x000000ff
        /*0374*/ 	.word	0x00000020
        /*0378*/ 	.short	0x010a
        /*037a*/ 	.byte	0x04
	.zero		1


	//   ....[37]....
        /*037c*/ 	.word	0x00002810
        /*0380*/ 	.word	0x00000003
        /*0384*/ 	.word	0x00000080
        /*0388*/ 	.short	0x010a
        /*038a*/ 	.byte	0xff
	.zero		1


	//   ....[38]....
        /*038c*/ 	.word	0x00002960
        /*0390*/ 	.word	0x00000000
        /*0394*/ 	.word	0x00000000
        /*0398*/ 	.short	0x0101
        /*039a*/ 	.byte	0xff
	.zero		1


	//   ....[39]....
        /*039c*/ 	.word	0x00002f20
        /*03a0*/ 	.word	0x000000ff
        /*03a4*/ 	.word	0x00000000
        /*03a8*/ 	.short	0x010a
        /*03aa*/ 	.byte	0x04
	.zero		1


	//   ....[40]....
        /*03ac*/ 	.word	0x00002fb0
        /*03b0*/ 	.word	0x000000ff
        /*03b4*/ 	.word	0x00000000
        /*03b8*/ 	.short	0x010a
        /*03ba*/ 	.byte	0x05
	.zero		1


	//   ....[41]....
        /*03bc*/ 	.word	0x00003040
        /*03c0*/ 	.word	0x000000ff
        /*03c4*/ 	.word	0x00000000
        /*03c8*/ 	.short	0x010a
        /*03ca*/ 	.byte	0x05
	.zero		1


	//   ....[42]....
        /*03cc*/ 	.word	0x000030e0
        /*03d0*/ 	.word	0x00000000
        /*03d4*/ 	.word	0x00000000
        /*03d8*/ 	.short	0x010a
        /*03da*/ 	.byte	0xff
	.zero		1


	//   ....[43]....
        /*03dc*/ 	.word	0x00003220
        /*03e0*/ 	.word	0x00000000
        /*03e4*/ 	.word	0x000000c0
        /*03e8*/ 	.short	0x010a
        /*03ea*/ 	.byte	0xff
	.zero		1


	//   ....[44]....
        /*03ec*/ 	.word	0x00003290
        /*03f0*/ 	.word	0x00000000
        /*03f4*/ 	.word	0x00000000
        /*03f8*/ 	.short	0x0101
        /*03fa*/ 	.byte	0xff
	.zero		1


	//   ....[45]....
        /*03fc*/ 	.word	0x000032b0
        /*0400*/ 	.word	0x000000ff
        /*0404*/ 	.word	0x00000090
        /*0408*/ 	.short	0x010a
        /*040a*/ 	.byte	0x04
	.zero		1


	//   ....[46]....
        /*040c*/ 	.word	0x000033d0
        /*0410*/ 	.word	0x00000000
        /*0414*/ 	.word	0x00000080
        /*0418*/ 	.short	0x010a
        /*041a*/ 	.byte	0xff
	.zero		1


	//   ....[47]....
        /*041c*/ 	.word	0x000034d0
        /*0420*/ 	.word	0x00000000
        /*0424*/ 	.word	0x00000000
        /*0428*/ 	.short	0x0101
        /*042a*/ 	.byte	0xff
	.zero		1


	//   ....[48]....
        /*042c*/ 	.word	0x00003560
        /*0430*/ 	.word	0x000000ff
        /*0434*/ 	.word	0x00000090
        /*0438*/ 	.short	0x0106
        /*043a*/ 	.byte	0x04
	.zero		1


	//   ....[49]....
        /*043c*/ 	.word	0x00003580
        /*0440*/ 	.word	0x000000ff
        /*0444*/ 	.word	0x00000090
        /*0448*/ 	.short	0x010a
        /*044a*/ 	.byte	0x04
	.zero		1


	//   ....[50]....
        /*044c*/ 	.word	0x00003610
        /*0450*/ 	.word	0x000000ff
        /*0454*/ 	.word	0x00000090
        /*0458*/ 	.short	0x0106
        /*045a*/ 	.byte	0x07
	.zero		1


	//   ....[51]....
        /*045c*/ 	.word	0x00003650
        /*0460*/ 	.word	0x00000000
        /*0464*/ 	.word	0x00000090
        /*0468*/ 	.short	0x010a
        /*046a*/ 	.byte	0xff
	.zero		1


	//   ....[52]....
        /*046c*/ 	.word	0x00003eb0
        /*0470*/ 	.word	0x00000002
        /*0474*/ 	.word	0x00000080
        /*0478*/ 	.short	0x010a
        /*047a*/ 	.byte	0xff
	.zero		1


	//   ....[53]....
        /*047c*/ 	.word	0x00003fe0
        /*0480*/ 	.word	0x00000000
        /*0484*/ 	.word	0x00000000
        /*0488*/ 	.short	0x0101
        /*048a*/ 	.byte	0xff
	.zero		1


	//   ....[54]....
        /*048c*/ 	.word	0x000045a0
        /*0490*/ 	.word	0x000000ff
        /*0494*/ 	.word	0x00000000
        /*0498*/ 	.short	0x010a
        /*049a*/ 	.byte	0x04
	.zero		1


	//   ....[55]....
        /*049c*/ 	.word	0x000045f0
        /*04a0*/ 	.word	0x000000ff
        /*04a4*/ 	.word	0x000000b0
        /*04a8*/ 	.short	0x010a
        /*04aa*/ 	.byte	0x07
	.zero		1


	//   ....[56]....
        /*04ac*/ 	.word	0x000049b0
        /*04b0*/ 	.word	0x000000ff
        /*04b4*/ 	.word	0x00000000
        /*04b8*/ 	.short	0x010a
        /*04ba*/ 	.byte	0x07
	.zero		1


	//   ....[57]....
        /*04bc*/ 	.word	0x00004ae0
        /*04c0*/ 	.word	0x000000ff
        /*04c4*/ 	.word	0x00000000
        /*04c8*/ 	.short	0x010a
        /*04ca*/ 	.byte	0x04
	.zero		1


	//   ....[58]....
        /*04cc*/ 	.word	0x00004fd0
        /*04d0*/ 	.word	0x000000ff
        /*04d4*/ 	.word	0x00000000
        /*04d8*/ 	.short	0x010a
        /*04da*/ 	.byte	0x04
	.zero		1


	//   ....[59]....
        /*04dc*/ 	.word	0x00005070
        /*04e0*/ 	.word	0x000000ff
        /*04e4*/ 	.word	0x00000000
        /*04e8*/ 	.short	0x010a
        /*04ea*/ 	.byte	0x04
	.zero		1


	//   ....[60]....
        /*04ec*/ 	.word	0x00005510
        /*04f0*/ 	.word	0x0000000c
        /*04f4*/ 	.word	0x00000080
        /*04f8*/ 	.short	0x010a
        /*04fa*/ 	.byte	0xff
	.zero		1


	//   ....[61]....
        /*04fc*/ 	.word	0x00005680
        /*0500*/ 	.word	0x00000000
        /*0504*/ 	.word	0x00000000
        /*0508*/ 	.short	0x0101
        /*050a*/ 	.byte	0xff
	.zero		1


	//   ....[62]....
        /*050c*/ 	.word	0x00005b00
        /*0510*/ 	.word	0x000000ff
        /*0514*/ 	.word	0x00000078
        /*0518*/ 	.short	0x010a
        /*051a*/ 	.byte	0x1d
	.zero		1


	//   ....[63]....
        /*051c*/ 	.word	0x00005cc0
        /*0520*/ 	.word	0x000000ff
        /*0524*/ 	.word	0x00000058
        /*0528*/ 	.short	0x010a
        /*052a*/ 	.byte	0x04
	.zero		1


	//   ....[64]....
        /*052c*/ 	.word	0x00005f20
        /*0530*/ 	.word	0x000000ff
        /*0534*/ 	.word	0x00000040
        /*0538*/ 	.short	0x010b
        /*053a*/ 	.byte	0x04
	.zero		1


	//   ....[65]....
        /*053c*/ 	.word	0x00005f30
        /*0540*/ 	.word	0x000000ff
        /*0544*/ 	.word	0x00000000
        /*0548*/ 	.short	0x0101
        /*054a*/ 	.byte	0x06
	.zero		1


	//   ....[66]....
        /*054c*/ 	.word	0x00005f40
        /*0550*/ 	.word	0x000000ff
        /*0554*/ 	.word	0x00000058
        /*0558*/ 	.short	0x010a
        /*055a*/ 	.byte	0x07
	.zero		1


	//   ....[67]....
        /*055c*/ 	.word	0x000061a0
        /*0560*/ 	.word	0x000000ff
        /*0564*/ 	.word	0x00000040
        /*0568*/ 	.short	0x010b
        /*056a*/ 	.byte	0x07
	.zero		1


	//   ....[68]....
        /*056c*/ 	.word	0x000061b0
        /*0570*/ 	.word	0x000000ff
        /*0574*/ 	.word	0x00000000
        /*0578*/ 	.short	0x0101
        /*057a*/ 	.byte	0x04
	.zero		1


	//   ....[69]....
        /*057c*/ 	.word	0x000061c0
        /*0580*/ 	.word	0x000000ff
        /*0584*/ 	.word	0x00000058
        /*0588*/ 	.short	0x010a
        /*058a*/ 	.byte	0x05
	.zero		1


	//   ....[70]....
        /*058c*/ 	.word	0x00006410
        /*0590*/ 	.word	0x000000ff
        /*0594*/ 	.word	0x00000040
        /*0598*/ 	.short	0x010b
        /*059a*/ 	.byte	0x05
	.zero		1


	//   ....[71]....
        /*059c*/ 	.word	0x00006420
        /*05a0*/ 	.word	0x000000ff
        /*05a4*/ 	.word	0x00000000
        /*05a8*/ 	.short	0x0101
        /*05aa*/ 	.byte	0x06
	.zero		1


	//   ....[72]....
        /*05ac*/ 	.word	0x00006430
        /*05b0*/ 	.word	0x000000ff
        /*05b4*/ 	.word	0x00000058
        /*05b8*/ 	.short	0x010a
        /*05ba*/ 	.byte	0x04
	.zero		1


	//   ....[73]....
        /*05bc*/ 	.word	0x00006680
        /*05c0*/ 	.word	0x000000ff
        /*05c4*/ 	.word	0x00000040
        /*05c8*/ 	.short	0x010b
        /*05ca*/ 	.byte	0x04
	.zero		1


	//   ....[74]....
        /*05cc*/ 	.word	0x000066c0
        /*05d0*/ 	.word	0x000000ff
        /*05d4*/ 	.word	0x00000000
        /*05d8*/ 	.short	0x0101
        /*05da*/ 	.byte	0x05
	.zero		1


	//   ....[75]....
        /*05dc*/ 	.word	0x00006750
        /*05e0*/ 	.word	0x000000ff
        /*05e4*/ 	.word	0x00000000
        /*05e8*/ 	.short	0x010a
        /*05ea*/ 	.byte	0x04
	.zero		1


	//   ....[76]....
        /*05ec*/ 	.word	0x000067e0
        /*05f0*/ 	.word	0x000000ff
        /*05f4*/ 	.word	0x00000000
        /*05f8*/ 	.short	0x010a
        /*05fa*/ 	.byte	0x05
	.zero		1


	//   ....[77]....
        /*05fc*/ 	.word	0x00006880
        /*0600*/ 	.word	0x00000000
        /*0604*/ 	.word	0x00000000
        /*0608*/ 	.short	0x010a
        /*060a*/ 	.byte	0xff
	.zero		1


	//   ....[78]....
        /*060c*/ 	.word	0x00006bd0
        /*0610*/ 	.word	0x00000000
        /*0614*/ 	.word	0x00000080
        /*0618*/ 	.short	0x010a
        /*061a*/ 	.byte	0xff
	.zero		1


	//   ....[79]....
        /*061c*/ 	.word	0x00006ca0
        /*0620*/ 	.word	0x00000000
        /*0624*/ 	.word	0x00000000
        /*0628*/ 	.short	0x0101
        /*062a*/ 	.byte	0xff
	.zero		1


	//   ....[80]....
        /*062c*/ 	.word	0x00007910
        /*0630*/ 	.word	0x00000000
        /*0634*/ 	.word	0x00000040
        /*0638*/ 	.short	0x010a
        /*063a*/ 	.byte	0xff
	.zero		1


	//   ....[81]....
        /*063c*/ 	.word	0x00007970
        /*0640*/ 	.word	0x0000006b
        /*0644*/ 	.word	0x000000a0
        /*0648*/ 	.short	0x010a
        /*064a*/ 	.byte	0xff
	.zero		1


	//   ....[82]....
        /*064c*/ 	.word	0x00007a60
        /*0650*/ 	.word	0x00000000
        /*0654*/ 	.word	0x00000040
        /*0658*/ 	.short	0x010a
        /*065a*/ 	.byte	0xff
	.zero		1


	//   ....[83]....
        /*065c*/ 	.word	0x00007b80
        /*0660*/ 	.word	0x0000006b
        /*0664*/ 	.word	0x000000a0
        /*0668*/ 	.short	0x010a
        /*066a*/ 	.byte	0xff
	.zero		1


	//   ....[84]....
        /*066c*/ 	.word	0x00008a00
        /*0670*/ 	.word	0x00000000
        /*0674*/ 	.word	0x00000000
        /*0678*/ 	.short	0x0101
        /*067a*/ 	.byte	0xff
	.zero		1


	//   ....[85]....
        /*067c*/ 	.word	0x00008a20
        /*0680*/ 	.word	0x00000002
        /*0684*/ 	.word	0x00000040
        /*0688*/ 	.short	0x010a
        /*068a*/ 	.byte	0xff
	.zero		1


	//   ....[86]....
        /*068c*/ 	.word	0x00008ae0
        /*0690*/ 	.word	0x00000002
        /*0694*/ 	.word	0x00000040
        /*0698*/ 	.short	0x010a
        /*069a*/ 	.byte	0xff
	.zero		1


	//   ....[87]....
        /*069c*/ 	.word	0x000099d0
        /*06a0*/ 	.word	0x00000002
        /*06a4*/ 	.word	0x00000000
        /*06a8*/ 	.short	0x0101
        /*06aa*/ 	.byte	0xff
	.zero		1


	//   ....[88]....
        /*06ac*/ 	.word	0x000099f0
        /*06b0*/ 	.word	0x00000015
        /*06b4*/ 	.word	0x00000040
        /*06b8*/ 	.short	0x010a
        /*06ba*/ 	.byte	0xff
	.zero		1


	//   ....[89]....
        /*06bc*/ 	.word	0x00009ab0
        /*06c0*/ 	.word	0x00000015
        /*06c4*/ 	.word	0x00000040
        /*06c8*/ 	.short	0x010a
        /*06ca*/ 	.byte	0xff
	.zero		1


	//   ....[90]....
        /*06cc*/ 	.word	0x0000a980
        /*06d0*/ 	.word	0x00000003
        /*06d4*/ 	.word	0x00000000
        /*06d8*/ 	.short	0x0101
        /*06da*/ 	.byte	0xff
	.zero		1


	//   ....[91]....
        /*06dc*/ 	.word	0x0000a9a0
        /*06e0*/ 	.word	0x00000000
        /*06e4*/ 	.word	0x00000040
        /*06e8*/ 	.short	0x010a
        /*06ea*/ 	.byte	0xff
	.zero		1


	//   ....[92]....
        /*06ec*/ 	.word	0x0000aa50
        /*06f0*/ 	.word	0x00000000
        /*06f4*/ 	.word	0x00000040
        /*06f8*/ 	.short	0x010a
        /*06fa*/ 	.byte	0xff
	.zero		1


	//   ....[93]....
        /*06fc*/ 	.word	0x0000b300
        /*0700*/ 	.word	0x000000ff
        /*0704*/ 	.word	0x00000000
        /*0708*/ 	.short	0x0101
        /*070a*/ 	.byte	0x04
	.zero		1


	//   ....[94]....
        /*070c*/ 	.word	0x0000b970
        /*0710*/ 	.word	0x00000000
        /*0714*/ 	.word	0x00000000
        /*0718*/ 	.short	0x0101
        /*071a*/ 	.byte	0xff
	.zero		1


	//   ....[95]....
        /*071c*/ 	.word	0x0000bc40
        /*0720*/ 	.word	0x000000ff
        /*0724*/ 	.word	0x00000000
        /*0728*/ 	.short	0x0101
        /*072a*/ 	.byte	0x06
	.zero		1


	//   ....[96]....
        /*072c*/ 	.word	0x0000bc60
        /*0730*/ 	.word	0x00000000
        /*0734*/ 	.word	0x000000d0
        /*0738*/ 	.short	0x010a
        /*073a*/ 	.byte	0xff
	.zero		1


	//   ....[97]....
        /*073c*/ 	.word	0x0000bcc0
        /*0740*/ 	.word	0x00000000
        /*0744*/ 	.word	0x00000020
        /*0748*/ 	.short	0x010a
        /*074a*/ 	.byte	0xff
	.zero		1


	//   ....[98]....
        /*074c*/ 	.word	0x0000bd20
        /*0750*/ 	.word	0x00000000
        /*0754*/ 	.word	0x00000020
        /*0758*/ 	.short	0x010a
        /*075a*/ 	.byte	0xff
	.zero		1


	//   ....[99]....
        /*075c*/ 	.word	0x0000bd70
        /*0760*/ 	.word	0x00000003
        /*0764*/ 	.word	0x00000080
        /*0768*/ 	.short	0x010a
        /*076a*/ 	.byte	0xff
	.zero		1


	//   ....[100]....
        /*076c*/ 	.word	0x0000bdd0
        /*0770*/ 	.word	0x00000000
        /*0774*/ 	.word	0x00000000
        /*0778*/ 	.short	0x010a
        /*077a*/ 	.byte	0xff
	.zero		1


	//   ....[101]....
        /*077c*/ 	.word	0x0000be30
        /*0780*/ 	.word	0x00000000
        /*0784*/ 	.word	0x00000000
        /*0788*/ 	.short	0x010a
        /*078a*/ 	.byte	0xff
	.zero		1


	//   ....[102]....
        /*078c*/ 	.word	0x0000be90
        /*0790*/ 	.word	0x00000000
        /*0794*/ 	.word	0x00000000
        /*0798*/ 	.short	0x010a
        /*079a*/ 	.byte	0xff
	.zero		1


	//   ....[103]....
        /*079c*/ 	.word	0x0000bee0
        /*07a0*/ 	.word	0x00000000
        /*07a4*/ 	.word	0x000000c0
        /*07a8*/ 	.short	0x010a
        /*07aa*/ 	.byte	0xff
	.zero		1


	//   ....[104]....
        /*07ac*/ 	.word	0x0000bf40
        /*07b0*/ 	.word	0x00000000
        /*07b4*/ 	.word	0x00000090
        /*07b8*/ 	.short	0x010a
        /*07ba*/ 	.byte	0xff
	.zero		1


	//   ....[105]....
        /*07bc*/ 	.word	0x0000bf90
        /*07c0*/ 	.word	0x00000000
        /*07c4*/ 	.word	0x00000080
        /*07c8*/ 	.short	0x010a
        /*07ca*/ 	.byte	0xff
	.zero		1


	//   ....[106]....
        /*07cc*/ 	.word	0x0000bff0
        /*07d0*/ 	.word	0x00000000
        /*07d4*/ 	.word	0x00000090
        /*07d8*/ 	.short	0x010a
        /*07da*/ 	.byte	0xff
	.zero		1


	//   ....[107]....
        /*07dc*/ 	.word	0x0000c040
        /*07e0*/ 	.word	0x00000002
        /*07e4*/ 	.word	0x00000080
        /*07e8*/ 	.short	0x010a
        /*07ea*/ 	.byte	0xff
	.zero		1


	//   ....[108]....
        /*07ec*/ 	.word	0x0000c0b0
        /*07f0*/ 	.word	0x00000004
        /*07f4*/ 	.word	0x000000b0
        /*07f8*/ 	.short	0x010a
        /*07fa*/ 	.byte	0xff
	.zero		1


	//   ....[109]....
        /*07fc*/ 	.word	0x0000c110
        /*0800*/ 	.word	0x00000004
        /*0804*/ 	.word	0x00000000
        /*0808*/ 	.short	0x010a
        /*080a*/ 	.byte	0xff
	.zero		1


	//   ....[110]....
        /*080c*/ 	.word	0x0000c170
        /*0810*/ 	.word	0x00000000
        /*0814*/ 	.word	0x00000000
        /*0818*/ 	.short	0x010a
        /*081a*/ 	.byte	0xff
	.zero		1


	//   ....[111]....
        /*081c*/ 	.word	0x0000c1d0
        /*0820*/ 	.word	0x00000000
        /*0824*/ 	.word	0x00000000
        /*0828*/ 	.short	0x010a
        /*082a*/ 	.byte	0xff
	.zero		1


	//   ....[112]....
        /*082c*/ 	.word	0x0000c220
        /*0830*/ 	.word	0x0000000c
        /*0834*/ 	.word	0x00000080
        /*0838*/ 	.short	0x010a
        /*083a*/ 	.byte	0xff
	.zero		1


	//   ....[113]....
        /*083c*/ 	.word	0x0000c280
        /*0840*/ 	.word	0x00000000
        /*0844*/ 	.word	0x00000078
        /*0848*/ 	.short	0x010a
        /*084a*/ 	.byte	0xff
	.zero		1


	//   ....[114]....
        /*084c*/ 	.word	0x0000c2e0
        /*0850*/ 	.word	0x00000000
        /*0854*/ 	.word	0x00000058
        /*0858*/ 	.short	0x010a
        /*085a*/ 	.byte	0xff
	.zero		1


	//   ....[115]....
        /*085c*/ 	.word	0x0000c340
        /*0860*/ 	.word	0x00000000
        /*0864*/ 	.word	0x00000058
        /*0868*/ 	.short	0x010a
        /*086a*/ 	.byte	0xff
	.zero		1


	//   ....[116]....
        /*086c*/ 	.word	0x0000c3a0
        /*0870*/ 	.word	0x00000000
        /*0874*/ 	.word	0x00000058
        /*0878*/ 	.short	0x010a
        /*087a*/ 	.byte	0xff
	.zero		1


	//   ....[117]....
        /*087c*/ 	.word	0x0000c400
        /*0880*/ 	.word	0x00000000
        /*0884*/ 	.word	0x00000058
        /*0888*/ 	.short	0x010a
        /*088a*/ 	.byte	0xff
	.zero		1


	//   ....[118]....
        /*088c*/ 	.word	0x0000c460
        /*0890*/ 	.word	0x00000000
        /*0894*/ 	.word	0x00000000
        /*0898*/ 	.short	0x010a
        /*089a*/ 	.byte	0xff
	.zero		1


	//   ....[119]....
        /*089c*/ 	.word	0x0000c4c0
        /*08a0*/ 	.word	0x00000000
        /*08a4*/ 	.word	0x00000000
        /*08a8*/ 	.short	0x010a
        /*08aa*/ 	.byte	0xff
	.zero		1


	//   ....[120]....
        /*08ac*/ 	.word	0x0000c510
        /*08b0*/ 	.word	0x00000000
        /*08b4*/ 	.word	0x00000080
        /*08b8*/ 	.short	0x010a
        /*08ba*/ 	.byte	0xff
	.zero		1


	//   ....[121]....
        /*08bc*/ 	.word	0x0000c560
        /*08c0*/ 	.word	0x00000000
        /*08c4*/ 	.word	0x00000040
        /*08c8*/ 	.short	0x010a
        /*08ca*/ 	.byte	0xff
	.zero		1


	//   ....[122]....
        /*08cc*/ 	.word	0x0000c5b0
        /*08d0*/ 	.word	0x0000006b
        /*08d4*/ 	.word	0x000000a0
        /*08d8*/ 	.short	0x010a
        /*08da*/ 	.byte	0xff
	.zero		1


	//   ....[123]....
        /*08dc*/ 	.word	0x0000c600
        /*08e0*/ 	.word	0x00000002
        /*08e4*/ 	.word	0x00000040
        /*08e8*/ 	.short	0x010a
        /*08ea*/ 	.byte	0xff
	.zero		1


	//   ....[124]....
        /*08ec*/ 	.word	0x0000c650
        /*08f0*/ 	.word	0x00000015
        /*08f4*/ 	.word	0x00000040
        /*08f8*/ 	.short	0x010a
        /*08fa*/ 	.byte	0xff
	.zero		1


	//   ....[125]....
        /*08fc*/ 	.word	0x0000c6a0
        /*0900*/ 	.word	0x00000000
        /*0904*/ 	.word	0x00000040
        /*0908*/ 	.short	0x010a
        /*090a*/ 	.byte	0xff
	.zero		1


	//----- nvinfo : EIATTR_NUM_MBARRIERS
	.align		4
.L_47:
        /*090c*/ 	.byte	0x03, 0x38
        /*090e*/ 	.short	0x001c


	//----- nvinfo : EIATTR_EXIT_INSTR_OFFSETS
	.align		4
        /*0910*/ 	.byte	0x04, 0x1c
        /*0912*/ 	.short	(.L_49 - .L_48)


	//   ....[0]....
.L_48:
        /*0914*/ 	.word	0x00003110


	//   ....[1]....
        /*0918*/ 	.word	0x00003620


	//   ....[2]....
        /*091c*/ 	.word	0x00003680


	//   ....[3]....
        /*0920*/ 	.word	0x000052d0


	//   ....[4]....
        /*0924*/ 	.word	0x000068b0


	//   ....[5]....
        /*0928*/ 	.word	0x000068f0


	//   ....[6]....
        /*092c*/ 	.word	0x0000bb30


	//   ....[7]....
        /*0930*/ 	.word	0x0000bba0


	//   ....[8]....
        /*0934*/ 	.word	0x0000bbd0


	//   ....[9]....
        /*0938*/ 	.word	0x0000bc50


	//----- nvinfo : EIATTR_MAX_THREADS
	.align		4
.L_49:
        /*093c*/ 	.byte	0x04, 0x05
        /*093e*/ 	.short	(.L_51 - .L_50)
.L_50:
        /*0940*/ 	.word	0x00000100
        /*0944*/ 	.word	0x00000001
        /*0948*/ 	.word	0x00000001


	//----- nvinfo : EIATTR_CRS_STACK_SIZE
	.align		4
.L_51:
        /*094c*/ 	.byte	0x04, 0x1e
        /*094e*/ 	.short	(.L_53 - .L_52)
.L_52:
        /*0950*/ 	.word	0x00000000


	//----- nvinfo : EIATTR_CBANK_PARAM_SIZE
	.align		4
.L_53:
        /*0954*/ 	.byte	0x03, 0x19
        /*0956*/ 	.short	0x0c00


	//----- nvinfo : EIATTR_PARAM_CBANK
	.align		4
        /*0958*/ 	.byte	0x04, 0x0a
        /*095a*/ 	.short	(.L_55 - .L_54)
	.align		4
.L_54:
        /*095c*/ 	.word	index@(.nv.constant0._ZN7cutlass13device_kernelINS_4gemm6kernel13GemmUniversalIN4cute5tupleIJiiiiEEENS1_10collective13CollectiveMmaINS1_46MainloopSm100TmaUmmaWarpSpecializedBlockScaledILi4ELi2ELi2ENS5_IJNS4_1CILi2EEENSA_ILi4EEENSA_ILi1EEEEEEEENS5_IJNSA_ILi128EEENSA_ILi64EEENSA_ILi256EEEEEENS5_IJNS_12float_e4m3_tENS_13float_ue8m0_tEEEENS5_IJNS5_IJlSD_lEEENS4_6LayoutINS5_IJNS5_IJNS5_IJNSA_ILi32EEESC_EEEiEEESR_NS5_IJSD_iEEEEEENS5_IJNS5_IJNS5_IJNSA_ILi16EEESC_EEEiEEENS5_IJNS5_IJNSA_ILi0EEESD_EEENSA_ILi512EEEEEENS5_IJSX_iEEEEEEEEEEESM_S14_NS4_8TiledMMAINS4_8MMA_AtomIJNS4_21SM100_MMA_MXF8F6F4_SSISK_SK_fSL_Li128ELi64ELNS4_4UMMA5MajorE0ELS19_0ELNS18_7ScaleInE0ELS1A_0EEEEEENSO_INS5_IJSD_SD_SD_EEENS5_IJSX_SX_SX_EEEEENS5_IJNS4_10UnderscoreES1G_S1G_EEEEENS5_IJNS4_23SM90_TMA_LOAD_MULTICASTES1J_EEENS5_IJNS4_14ComposedLayoutINS4_7SwizzleILi3ELi4ELi3EEENS4_18smem_ptr_flag_bitsILi8EEENSO_INS5_IJNSA_ILi8EEESG_EEENS5_IJSG_SD_EEEEEEENSO_INS5_IJNS5_IJNS5_IJSQ_SD_EEENS5_IJSP_SD_EEEEEESD_NS5_IJSC_SB_EEEEEENS5_IJNS5_IJNS5_IJSV_SZ_EEESY_EEESX_NS5_IJSD_SZ_EEEEEEEEEEEvNS4_8identityES1K_S25_vS26_EENS_8epilogue10collective18CollectiveEpilogueINS28_23Sm100TmaWarpSpecializedILi3ELi2ELi16ELb1ELb0EEEJNS5_IJSH_SH_SI_EEENS5_IJNSO_ISH_SD_EENSO_INS5_IJSU_SB_EEENS5_IJSD_SP_EEEEEEEENS_10bfloat16_tESN_S2J_SN_NS28_6fusion15FusionCallbacksIS2C_NS2K_17LinearCombinationIS2J_fS2J_fLNS_15FloatRoundStyleE2EEES2D_S2I_JEEENS4_5SM1004TMEM4LOAD26SM100_TMEM_LOAD_32dp32b16xENS4_13SM90_TMA_LOADENS1L_INS1M_ILi1ELi4ELi3EEENS1O_ILi16EEENSO_INS5_IJS1Q_SU_EEENS5_IJSU_SD_EEEEEEENS4_39AutoVectorizingCopyWithAssumedAlignmentILi128EEENS4_14SM90_TMA_STOREES30_S32_S32_EEEvvEEEEvNT_6ParamsE)
        /*0960*/ 	.short	0x0380
        /*0962*/ 	.short	0x0c00


	//----- nvinfo : EIATTR_SW_WAR
	.align		4
.L_55:
        /*0964*/ 	.byte	0x04, 0x36
        /*0966*/ 	.short	(.L_57 - .L_56)
.L_56:
        /*0968*/ 	.word	0x00000008
.L_57:


//--------------------- .nv.callgraph             --------------------------
	.section	.nv.callgraph,"",@"SHT_CUDA_CALLGRAPH"
	.align	4
	.sectionentsize	8
	.align		4
        /*0000*/ 	.word	0x00000000
	.align		4
        /*0004*/ 	.word	0xffffffff
	.align		4
        /*0008*/ 	.word	index@(_ZN7cutlass13device_kernelINS_4gemm6kernel13GemmUniversalIN4cute5tupleIJiiiiEEENS1_10collective13CollectiveMmaINS1_46MainloopSm100TmaUmmaWarpSpecializedBlockScaledILi4ELi2ELi2ENS5_IJNS4_1CILi2EEENSA_ILi4EEENSA_ILi1EEEEEEEENS5_IJNSA_ILi128EEENSA_ILi64EEENSA_ILi256EEEEEENS5_IJNS_12float_e4m3_tENS_13float_ue8m0_tEEEENS5_IJNS5_IJlSD_lEEENS4_6LayoutINS5_IJNS5_IJNS5_IJNSA_ILi32EEESC_EEEiEEESR_NS5_IJSD_iEEEEEENS5_IJNS5_IJNS5_IJNSA_ILi16EEESC_EEEiEEENS5_IJNS5_IJNSA_ILi0EEESD_EEENSA_ILi512EEEEEENS5_IJSX_iEEEEEEEEEEESM_S14_NS4_8TiledMMAINS4_8MMA_AtomIJNS4_21SM100_MMA_MXF8F6F4_SSISK_SK_fSL_Li128ELi64ELNS4_4UMMA5MajorE0ELS19_0ELNS18_7ScaleInE0ELS1A_0EEEEEENSO_INS5_IJSD_SD_SD_EEENS5_IJSX_SX_SX_EEEEENS5_IJNS4_10UnderscoreES1G_S1G_EEEEENS5_IJNS4_23SM90_TMA_LOAD_MULTICASTES1J_EEENS5_IJNS4_14ComposedLayoutINS4_7SwizzleILi3ELi4ELi3EEENS4_18smem_ptr_flag_bitsILi8EEENSO_INS5_IJNSA_ILi8EEESG_EEENS5_IJSG_SD_EEEEEEENSO_INS5_IJNS5_IJNS5_IJSQ_SD_EEENS5_IJSP_SD_EEEEEESD_NS5_IJSC_SB_EEEEEENS5_IJNS5_IJNS5_IJSV_SZ_EEESY_EEESX_NS5_IJSD_SZ_EEEEEEEEEEEvNS4_8identityES1K_S25_vS26_EENS_8epilogue10collective18CollectiveEpilogueINS28_23Sm100TmaWarpSpecializedILi3ELi2ELi16ELb1ELb0EEEJNS5_IJSH_SH_SI_EEENS5_IJNSO_ISH_SD_EENSO_INS5_IJSU_SB_EEENS5_IJSD_SP_EEEEEEEENS_10bfloat16_tESN_S2J_SN_NS28_6fusion15FusionCallbacksIS2C_NS2K_17LinearCombinationIS2J_fS2J_fLNS_15FloatRoundStyleE2EEES2D_S2I_JEEENS4_5SM1004TMEM4LOAD26SM100_TMEM_LOAD_32dp32b16xENS4_13SM90_TMA_LOADENS1L_INS1M_ILi1ELi4ELi3EEENS1O_ILi16EEENSO_INS5_IJS1Q_SU_EEENS5_IJSU_SD_EEEEEEENS4_39AutoVectorizingCopyWithAssumedAlignmentILi128EEENS4_14SM90_TMA_STOREES30_S32_S32_EEEvvEEEEvNT_6ParamsE)
	.align		4
        /*000c*/ 	.word	index@(__assertfail)
	.align		4
        /*0010*/ 	.word	0x00000000
	.align		4
        /*0014*/ 	.word	0xfffffffe
	.align		4
        /*0018*/ 	.word	0x00000000
	.align		4
        /*001c*/ 	.word	0xfffffffd
	.align		4
        /*0020*/ 	.word	0x00000000
	.align		4
        /*0024*/ 	.word	0xfffffffc


//--------------------- .nv.constant4             --------------------------
	.section	.nv.constant4,"a",@progbits
	.align	8
	.align		8
.nv.constant4:
        /*0000*/ 	.dword	__assertfail
	.align		8
        /*0008*/ 	.dword	__unnamed_1
	.align		8
        /*0010*/ 	.dword	__unnamed_2
	.align		8
        /*0018*/ 	.dword	_ZN40_INTERNAL_3b610fca_4_k_cu_2d5dc72d_334004cuda3std3__45__cpo5beginE
	.align		8
        /*0020*/ 	.dword	_ZN40_INTERNAL_3b610fca_4_k_cu_2d5dc72d_334004cuda3std3__45__cpo3endE
	.align		8
        /*0028*/ 	.dword	_ZN40_INTERNAL_3b610fca_4_k_cu_2d5dc72d_334004cuda3std3__45__cpo6cbeginE
	.align		8
        /*0030*/ 	.dword	_ZN40_INTERNAL_3b610fca_4_k_cu_2d5dc72d_334004cuda3std3__45__cpo4cendE
	.align		8
        /*0038*/ 	.dword	_ZN40_INTERNAL_3b610fca_4_k_cu_2d5dc72d_334004cuda3std3__442_GLOBAL__N__3b610fca_4_k_cu_2d5dc72d_334006ignoreE
	.align		8
        /*0040*/ 	.dword	_ZN40_INTERNAL_3b610fca_4_k_cu_2d5dc72d_334004cuda3std3__419piecewise_constructE
	.align		8
        /*0048*/ 	.dword	_ZN40_INTERNAL_3b610fca_4_k_cu_2d5dc72d_334004cuda3std3__48in_placeE
	.align		8
        /*0050*/ 	.dword	_ZN40_INTERNAL_3b610fca_4_k_cu_2d5dc72d_334004cuda3std6ranges3__45__cpo4swapE
	.align		8
        /*0058*/ 	.dword	_ZN40_INTERNAL_3b610fca_4_k_cu_2d5dc72d_334004cuda3std6ranges3__45__cpo9iter_moveE
	.align		8
        /*0060*/ 	.dword	_ZN40_INTERNAL_3b610fca_4_k_cu_2d5dc72d_334004cute7productE
	.align		8
        /*0068*/ 	.dword	_ZN40_INTERNAL_3b610fca_4_k_cu_2d5dc72d_334004cute1_E
	.align		8
        /*0070*/ 	.dword	$str$25
	.align		8
        /*0078*/ 	.dword	$str$26
	.align		8
        /*0080*/ 	.dword	$str$27
	.align		8
        /*0088*/ 	.dword	$str$28


//--------------------- .text._ZN7cutlass13device_kernelINS_4gemm6kernel13GemmUniversalIN4cute5tupleIJiiiiEEENS1_10collective13CollectiveMmaINS1_46MainloopSm100TmaUmmaWarpSpecializedBlockScaledILi4ELi2ELi2ENS5_IJNS4_1CILi2EEENSA_ILi4EEENSA_ILi1EEEEEEEENS5_IJNSA_ILi128EEENSA_ILi64EEENSA_ILi256EEEEEENS5_IJNS_12float_e4m3_tENS_13float_ue8m0_tEEEENS5_IJNS5_IJlSD_lEEENS4_6LayoutINS5_IJNS5_IJNS5_IJNSA_ILi32EEESC_EEEiEEESR_NS5_IJSD_iEEEEEENS5_IJNS5_IJNS5_IJNSA_ILi16EEESC_EEEiEEENS5_IJNS5_IJNSA_ILi0EEESD_EEENSA_ILi512EEEEEENS5_IJSX_iEEEEEEEEEEESM_S14_NS4_8TiledMMAINS4_8MMA_AtomIJNS4_21SM100_MMA_MXF8F6F4_SSISK_SK_fSL_Li128ELi64ELNS4_4UMMA5MajorE0ELS19_0ELNS18_7ScaleInE0ELS1A_0EEEEEENSO_INS5_IJSD_SD_SD_EEENS5_IJSX_SX_SX_EEEEENS5_IJNS4_10UnderscoreES1G_S1G_EEEEENS5_IJNS4_23SM90_TMA_LOAD_MULTICASTES1J_EEENS5_IJNS4_14ComposedLayoutINS4_7SwizzleILi3ELi4ELi3EEENS4_18smem_ptr_flag_bitsILi8EEENSO_INS5_IJNSA_ILi8EEESG_EEENS5_IJSG_SD_EEEEEEENSO_INS5_IJNS5_IJNS5_IJSQ_SD_EEENS5_IJSP_SD_EEEEEESD_NS5_IJSC_SB_EEEEEENS5_IJNS5_IJNS5_IJSV_SZ_EEESY_EEESX_NS5_IJSD_SZ_EEEEEEEEEEEvNS4_8identityES1K_S25_vS26_EENS_8epilogue10collective18CollectiveEpilogueINS28_23Sm100TmaWarpSpecializedILi3ELi2ELi16ELb1ELb0EEEJNS5_IJSH_SH_SI_EEENS5_IJNSO_ISH_SD_EENSO_INS5_IJSU_SB_EEENS5_IJSD_SP_EEEEEEEENS_10bfloat16_tESN_S2J_SN_NS28_6fusion15FusionCallbacksIS2C_NS2K_17LinearCombinationIS2J_fS2J_fLNS_15FloatRoundStyleE2EEES2D_S2I_JEEENS4_5SM1004TMEM4LOAD26SM100_TMEM_LOAD_32dp32b16xENS4_13SM90_TMA_LOADENS1L_INS1M_ILi1ELi4ELi3EEENS1O_ILi16EEENSO_INS5_IJS1Q_SU_EEENS5_IJSU_SD_EEEEEEENS4_39AutoVectorizingCopyWithAssumedAlignmentILi128EEENS4_14SM90_TMA_STOREES30_S32_S32_EEEvvEEEEvNT_6ParamsE --------------------------
	.section	.text._ZN7cutlass13device_kernelINS_4gemm6kernel13GemmUniversalIN4cute5tupleIJiiiiEEENS1_10collective13CollectiveMmaINS1_46MainloopSm100TmaUmmaWarpSpecializedBlockScaledILi4ELi2ELi2ENS5_IJNS4_1CILi2EEENSA_ILi4EEENSA_ILi1EEEEEEEENS5_IJNSA_ILi128EEENSA_ILi64EEENSA_ILi256EEEEEENS5_IJNS_12float_e4m3_tENS_13float_ue8m0_tEEEENS5_IJNS5_IJlSD_lEEENS4_6LayoutINS5_IJNS5_IJNS5_IJNSA_ILi32EEESC_EEEiEEESR_NS5_IJSD_iEEEEEENS5_IJNS5_IJNS5_IJNSA_ILi16EEESC_EEEiEEENS5_IJNS5_IJNSA_ILi0EEESD_EEENSA_ILi512EEEEEENS5_IJSX_iEEEEEEEEEEESM_S14_NS4_8TiledMMAINS4_8MMA_AtomIJNS4_21SM100_MMA_MXF8F6F4_SSISK_SK_fSL_Li128ELi64ELNS4_4UMMA5MajorE0ELS19_0ELNS18_7ScaleInE0ELS1A_0EEEEEENSO_INS5_IJSD_SD_SD_EEENS5_IJSX_SX_SX_EEEEENS5_IJNS4_10UnderscoreES1G_S1G_EEEEENS5_IJNS4_23SM90_TMA_LOAD_MULTICASTES1J_EEENS5_IJNS4_14ComposedLayoutINS4_7SwizzleILi3ELi4ELi3EEENS4_18smem_ptr_flag_bitsILi8EEENSO_INS5_IJNSA_ILi8EEESG_EEENS5_IJSG_SD_EEEEEEENSO_INS5_IJNS5_IJNS5_IJSQ_SD_EEENS5_IJSP_SD_EEEEEESD_NS5_IJSC_SB_EEEEEENS5_IJNS5_IJNS5_IJSV_SZ_EEESY_EEESX_NS5_IJSD_SZ_EEEEEEEEEEEvNS4_8identityES1K_S25_vS26_EENS_8epilogue10collective18CollectiveEpilogueINS28_23Sm100TmaWarpSpecializedILi3ELi2ELi16ELb1ELb0EEEJNS5_IJSH_SH_SI_EEENS5_IJNSO_ISH_SD_EENSO_INS5_IJSU_SB_EEENS5_IJSD_SP_EEEEEEEENS_10bfloat16_tESN_S2J_SN_NS28_6fusion15FusionCallbacksIS2C_NS2K_17LinearCombinationIS2J_fS2J_fLNS_15FloatRoundStyleE2EEES2D_S2I_JEEENS4_5SM1004TMEM4LOAD26SM100_TMEM_LOAD_32dp32b16xENS4_13SM90_TMA_LOADENS1L_INS1M_ILi1ELi4ELi3EEENS1O_ILi16EEENSO_INS5_IJS1Q_SU_EEENS5_IJSU_SD_EEEEEEENS4_39AutoVectorizingCopyWithAssumedAlignmentILi128EEENS4_14SM90_TMA_STOREES30_S32_S32_EEEvvEEEEvNT_6ParamsE,"ax",@progbits
	.align	128
.text._ZN7cutlass13device_kernelINS_4gemm6kernel13GemmUniversalIN4cute5tupleIJiiiiEEENS1_10collective13CollectiveMmaINS1_46MainloopSm100TmaUmmaWarpSpecializedBlockScaledILi4ELi2ELi2ENS5_IJNS4_1CILi2EEENSA_ILi4EEENSA_ILi1EEEEEEEENS5_IJNSA_ILi128EEENSA_ILi64EEENSA_ILi256EEEEEENS5_IJNS_12float_e4m3_tENS_13float_ue8m0_tEEEENS5_IJNS5_IJlSD_lEEENS4_6LayoutINS5_IJNS5_IJNS5_IJNSA_ILi32EEESC_EEEiEEESR_NS5_IJSD_iEEEEEENS5_IJNS5_IJNS5_IJNSA_ILi16EEESC_EEEiEEENS5_IJNS5_IJNSA_ILi0EEESD_EEENSA_ILi512EEEEEENS5_IJSX_iEEEEEEEEEEESM_S14_NS4_8TiledMMAINS4_8MMA_AtomIJNS4_21SM100_MMA_MXF8F6F4_SSISK_SK_fSL_Li128ELi64ELNS4_4UMMA5MajorE0ELS19_0ELNS18_7ScaleInE0ELS1A_0EEEEEENSO_INS5_IJSD_SD_SD_EEENS5_IJSX_SX_SX_EEEEENS5_IJNS4_10UnderscoreES1G_S1G_EEEEENS5_IJNS4_23SM90_TMA_LOAD_MULTICASTES1J_EEENS5_IJNS4_14ComposedLayoutINS4_7SwizzleILi3ELi4ELi3EEENS4_18smem_ptr_flag_bitsILi8EEENSO_INS5_IJNSA_ILi8EEESG_EEENS5_IJSG_SD_EEEEEEENSO_INS5_IJNS5_IJNS5_IJSQ_SD_EEENS5_IJSP_SD_EEEEEESD_NS5_IJSC_SB_EEEEEENS5_IJNS5_IJNS5_IJSV_SZ_EEESY_EEESX_NS5_IJSD_SZ_EEEEEEEEEEEvNS4_8identityES1K_S25_vS26_EENS_8epilogue10collective18CollectiveEpilogueINS28_23Sm100TmaWarpSpecializedILi3ELi2ELi16ELb1ELb0EEEJNS5_IJSH_SH_SI_EEENS5_IJNSO_ISH_SD_EENSO_INS5_IJSU_SB_EEENS5_IJSD_SP_EEEEEEEENS_10bfloat16_tESN_S2J_SN_NS28_6fusion15FusionCallbacksIS2C_NS2K_17LinearCombinationIS2J_fS2J_fLNS_15FloatRoundStyleE2EEES2D_S2I_JEEENS4_5SM1004TMEM4LOAD26SM100_TMEM_LOAD_32dp32b16xENS4_13SM90_TMA_LOADENS1L_INS1M_ILi1ELi4ELi3EEENS1O_ILi16EEENSO_INS5_IJS1Q_SU_EEENS5_IJSU_SD_EEEEEEENS4_39AutoVectorizingCopyWithAssumedAlignmentILi128EEENS4_14SM90_TMA_STOREES30_S32_S32_EEEvvEEEEvNT_6ParamsE:
        .type           _ZN7cutlass13device_kernelINS_4gemm6kernel13GemmUniversalIN4cute5tupleIJiiiiEEENS1_10collective13CollectiveMmaINS1_46MainloopSm100TmaUmmaWarpSpecializedBlockScaledILi4ELi2ELi2ENS5_IJNS4_1CILi2EEENSA_ILi4EEENSA_ILi1EEEEEEEENS5_IJNSA_ILi128EEENSA_ILi64EEENSA_ILi256EEEEEENS5_IJNS_12float_e4m3_tENS_13float_ue8m0_tEEEENS5_IJNS5_IJlSD_lEEENS4_6LayoutINS5_IJNS5_IJNS5_IJNSA_ILi32EEESC_EEEiEEESR_NS5_IJSD_iEEEEEENS5_IJNS5_IJNS5_IJNSA_ILi16EEESC_EEEiEEENS5_IJNS5_IJNSA_ILi0EEESD_EEENSA_ILi512EEEEEENS5_IJSX_iEEEEEEEEEEESM_S14_NS4_8TiledMMAINS4_8MMA_AtomIJNS4_21SM100_MMA_MXF8F6F4_SSISK_SK_fSL_Li128ELi64ELNS4_4UMMA5MajorE0ELS19_0ELNS18_7ScaleInE0ELS1A_0EEEEEENSO_INS5_IJSD_SD_SD_EEENS5_IJSX_SX_SX_EEEEENS5_IJNS4_10UnderscoreES1G_S1G_EEEEENS5_IJNS4_23SM90_TMA_LOAD_MULTICASTES1J_EEENS5_IJNS4_14ComposedLayoutINS4_7SwizzleILi3ELi4ELi3EEENS4_18smem_ptr_flag_bitsILi8EEENSO_INS5_IJNSA_ILi8EEESG_EEENS5_IJSG_SD_EEEEEEENSO_INS5_IJNS5_IJNS5_IJSQ_SD_EEENS5_IJSP_SD_EEEEEESD_NS5_IJSC_SB_EEEEEENS5_IJNS5_IJNS5_IJSV_SZ_EEESY_EEESX_NS5_IJSD_SZ_EEEEEEEEEEEvNS4_8identityES1K_S25_vS26_EENS_8epilogue10collective18CollectiveEpilogueINS28_23Sm100TmaWarpSpecializedILi3ELi2ELi16ELb1ELb0EEEJNS5_IJSH_SH_SI_EEENS5_IJNSO_ISH_SD_EENSO_INS5_IJSU_SB_EEENS5_IJSD_SP_EEEEEEEENS_10bfloat16_tESN_S2J_SN_NS28_6fusion15FusionCallbacksIS2C_NS2K_17LinearCombinationIS2J_fS2J_fLNS_15FloatRoundStyleE2EEES2D_S2I_JEEENS4_5SM1004TMEM4LOAD26SM100_TMEM_LOAD_32dp32b16xENS4_13SM90_TMA_LOADENS1L_INS1M_ILi1ELi4ELi3EEENS1O_ILi16EEENSO_INS5_IJS1Q_SU_EEENS5_IJSU_SD_EEEEEEENS4_39AutoVectorizingCopyWithAssumedAlignmentILi128EEENS4_14SM90_TMA_STOREES30_S32_S32_EEEvvEEEEvNT_6ParamsE,@function
        .size           _ZN7cutlass13device_kernelINS_4gemm6kernel13GemmUniversalIN4cute5tupleIJiiiiEEENS1_10collective13CollectiveMmaINS1_46MainloopSm100TmaUmmaWarpSpecializedBlockScaledILi4ELi2ELi2ENS5_IJNS4_1CILi2EEENSA_ILi4EEENSA_ILi1EEEEEEEENS5_IJNSA_ILi128EEENSA_ILi64EEENSA_ILi256EEEEEENS5_IJNS_12float_e4m3_tENS_13float_ue8m0_tEEEENS5_IJNS5_IJlSD_lEEENS4_6LayoutINS5_IJNS5_IJNS5_IJNSA_ILi32EEESC_EEEiEEESR_NS5_IJSD_iEEEEEENS5_IJNS5_IJNS5_IJNSA_ILi16EEESC_EEEiEEENS5_IJNS5_IJNSA_ILi0EEESD_EEENSA_ILi512EEEEEENS5_IJSX_iEEEEEEEEEEESM_S14_NS4_8TiledMMAINS4_8MMA_AtomIJNS4_21SM100_MMA_MXF8F6F4_SSISK_SK_fSL_Li128ELi64ELNS4_4UMMA5MajorE0ELS19_0ELNS18_7ScaleInE0ELS1A_0EEEEEENSO_INS5_IJSD_SD_SD_EEENS5_IJSX_SX_SX_EEEEENS5_IJNS4_10UnderscoreES1G_S1G_EEEEENS5_IJNS4_23SM90_TMA_LOAD_MULTICASTES1J_EEENS5_IJNS4_14ComposedLayoutINS4_7SwizzleILi3ELi4ELi3EEENS4_18smem_ptr_flag_bitsILi8EEENSO_INS5_IJNSA_ILi8EEESG_EEENS5_IJSG_SD_EEEEEEENSO_INS5_IJNS5_IJNS5_IJSQ_SD_EEENS5_IJSP_SD_EEEEEESD_NS5_IJSC_SB_EEEEEENS5_IJNS5_IJNS5_IJSV_SZ_EEESY_EEESX_NS5_IJSD_SZ_EEEEEEEEEEEvNS4_8identityES1K_S25_vS26_EENS_8epilogue10collective18CollectiveEpilogueINS28_23Sm100TmaWarpSpecializedILi3ELi2ELi16ELb1ELb0EEEJNS5_IJSH_SH_SI_EEENS5_IJNSO_ISH_SD_EENSO_INS5_IJSU_SB_EEENS5_IJSD_SP_EEEEEEEENS_10bfloat16_tESN_S2J_SN_NS28_6fusion15FusionCallbacksIS2C_NS2K_17LinearCombinationIS2J_fS2J_fLNS_15FloatRoundStyleE2EEES2D_S2I_JEEENS4_5SM1004TMEM4LOAD26SM100_TMEM_LOAD_32dp32b16xENS4_13SM90_TMA_LOADENS1L_INS1M_ILi1ELi4ELi3EEENS1O_ILi16EEENSO_INS5_IJS1Q_SU_EEENS5_IJSU_SD_EEEEEEENS4_39AutoVectorizingCopyWithAssumedAlignmentILi128EEENS4_14SM90_TMA_STOREES30_S32_S32_EEEvvEEEEvNT_6ParamsE,(.L_x_195 - _ZN7cutlass13device_kernelINS_4gemm6kernel13GemmUniversalIN4cute5tupleIJiiiiEEENS1_10collective13CollectiveMmaINS1_46MainloopSm100TmaUmmaWarpSpecializedBlockScaledILi4ELi2ELi2ENS5_IJNS4_1CILi2EEENSA_ILi4EEENSA_ILi1EEEEEEEENS5_IJNSA_ILi128EEENSA_ILi64EEENSA_ILi256EEEEEENS5_IJNS_12float_e4m3_tENS_13float_ue8m0_tEEEENS5_IJNS5_IJlSD_lEEENS4_6LayoutINS5_IJNS5_IJNS5_IJNSA_ILi32EEESC_EEEiEEESR_NS5_IJSD_iEEEEEENS5_IJNS5_IJNS5_IJNSA_ILi16EEESC_EEEiEEENS5_IJNS5_IJNSA_ILi0EEESD_EEENSA_ILi512EEEEEENS5_IJSX_iEEEEEEEEEEESM_S14_NS4_8TiledMMAINS4_8MMA_AtomIJNS4_21SM100_MMA_MXF8F6F4_SSISK_SK_fSL_Li128ELi64ELNS4_4UMMA5MajorE0ELS19_0ELNS18_7ScaleInE0ELS1A_0EEEEEENSO_INS5_IJSD_SD_SD_EEENS5_IJSX_SX_SX_EEEEENS5_IJNS4_10UnderscoreES1G_S1G_EEEEENS5_IJNS4_23SM90_TMA_LOAD_MULTICASTES1J_EEENS5_IJNS4_14ComposedLayoutINS4_7SwizzleILi3ELi4ELi3EEENS4_18smem_ptr_flag_bitsILi8EEENSO_INS5_IJNSA_ILi8EEESG_EEENS5_IJSG_SD_EEEEEEENSO_INS5_IJNS5_IJNS5_IJSQ_SD_EEENS5_IJSP_SD_EEEEEESD_NS5_IJSC_SB_EEEEEENS5_IJNS5_IJNS5_IJSV_SZ_EEESY_EEESX_NS5_IJSD_SZ_EEEEEEEEEEEvNS4_8identityES1K_S25_vS26_EENS_8epilogue10collective18CollectiveEpilogueINS28_23Sm100TmaWarpSpecializedILi3ELi2ELi16ELb1ELb0EEEJNS5_IJSH_SH_SI_EEENS5_IJNSO_ISH_SD_EENSO_INS5_IJSU_SB_EEENS5_IJSD_SP_EEEEEEEENS_10bfloat16_tESN_S2J_SN_NS28_6fusion15FusionCallbacksIS2C_NS2K_17LinearCombinationIS2J_fS2J_fLNS_15FloatRoundStyleE2EEES2D_S2I_JEEENS4_5SM1004TMEM4LOAD26SM100_TMEM_LOAD_32dp32b16xENS4_13SM90_TMA_LOADENS1L_INS1M_ILi1ELi4ELi3EEENS1O_ILi16EEENSO_INS5_IJS1Q_SU_EEENS5_IJSU_SD_EEEEEEENS4_39AutoVectorizingCopyWithAssumedAlignmentILi128EEENS4_14SM90_TMA_STOREES30_S32_S32_EEEvvEEEEvNT_6ParamsE)
        .other          _ZN7cutlass13device_kernelINS_4gemm6kernel13GemmUniversalIN4cute5tupleIJiiiiEEENS1_10collective13CollectiveMmaINS1_46MainloopSm100TmaUmmaWarpSpecializedBlockScaledILi4ELi2ELi2ENS5_IJNS4_1CILi2EEENSA_ILi4EEENSA_ILi1EEEEEEEENS5_IJNSA_ILi128EEENSA_ILi64EEENSA_ILi256EEEEEENS5_IJNS_12float_e4m3_tENS_13float_ue8m0_tEEEENS5_IJNS5_IJlSD_lEEENS4_6LayoutINS5_IJNS5_IJNS5_IJNSA_ILi32EEESC_EEEiEEESR_NS5_IJSD_iEEEEEENS5_IJNS5_IJNS5_IJNSA_ILi16EEESC_EEEiEEENS5_IJNS5_IJNSA_ILi0EEESD_EEENSA_ILi512EEEEEENS5_IJSX_iEEEEEEEEEEESM_S14_NS4_8TiledMMAINS4_8MMA_AtomIJNS4_21SM100_MMA_MXF8F6F4_SSISK_SK_fSL_Li128ELi64ELNS4_4UMMA5MajorE0ELS19_0ELNS18_7ScaleInE0ELS1A_0EEEEEENSO_INS5_IJSD_SD_SD_EEENS5_IJSX_SX_SX_EEEEENS5_IJNS4_10UnderscoreES1G_S1G_EEEEENS5_IJNS4_23SM90_TMA_LOAD_MULTICASTES1J_EEENS5_IJNS4_14ComposedLayoutINS4_7SwizzleILi3ELi4ELi3EEENS4_18smem_ptr_flag_bitsILi8EEENSO_INS5_IJNSA_ILi8EEESG_EEENS5_IJSG_SD_EEEEEEENSO_INS5_IJNS5_IJNS5_IJSQ_SD_EEENS5_IJSP_SD_EEEEEESD_NS5_IJSC_SB_EEEEEENS5_IJNS5_IJNS5_IJSV_SZ_EEESY_EEESX_NS5_IJSD_SZ_EEEEEEEEEEEvNS4_8identityES1K_S25_vS26_EENS_8epilogue10collective18CollectiveEpilogueINS28_23Sm100TmaWarpSpecializedILi3ELi2ELi16ELb1ELb0EEEJNS5_IJSH_SH_SI_EEENS5_IJNSO_ISH_SD_EENSO_INS5_IJSU_SB_EEENS5_IJSD_SP_EEEEEEEENS_10bfloat16_tESN_S2J_SN_NS28_6fusion15FusionCallbacksIS2C_NS2K_17LinearCombinationIS2J_fS2J_fLNS_15FloatRoundStyleE2EEES2D_S2I_JEEENS4_5SM1004TMEM4LOAD26SM100_TMEM_LOAD_32dp32b16xENS4_13SM90_TMA_LOADENS1L_INS1M_ILi1ELi4ELi3EEENS1O_ILi16EEENSO_INS5_IJS1Q_SU_EEENS5_IJSU_SD_EEEEEEENS4_39AutoVectorizingCopyWithAssumedAlignmentILi128EEENS4_14SM90_TMA_STOREES30_S32_S32_EEEvvEEEEvNT_6ParamsE,@"STO_CUDA_ENTRY STV_DEFAULT"
_ZN7cutlass13device_kernelINS_4gemm6kernel13GemmUniversalIN4cute5tupleIJiiiiEEENS1_10collective13CollectiveMmaINS1_46MainloopSm100TmaUmmaWarpSpecializedBlockScaledILi4ELi2ELi2ENS5_IJNS4_1CILi2EEENSA_ILi4EEENSA_ILi1EEEEEEEENS5_IJNSA_ILi128EEENSA_ILi64EEENSA_ILi256EEEEEENS5_IJNS_12float_e4m3_tENS_13float_ue8m0_tEEEENS5_IJNS5_IJlSD_lEEENS4_6LayoutINS5_IJNS5_IJNS5_IJNSA_ILi32EEESC_EEEiEEESR_NS5_IJSD_iEEEEEENS5_IJNS5_IJNS5_IJNSA_ILi16EEESC_EEEiEEENS5_IJNS5_IJNSA_ILi0EEESD_EEENSA_ILi512EEEEEENS5_IJSX_iEEEEEEEEEEESM_S14_NS4_8TiledMMAINS4_8MMA_AtomIJNS4_21SM100_MMA_MXF8F6F4_SSISK_SK_fSL_Li128ELi64ELNS4_4UMMA5MajorE0ELS19_0ELNS18_7ScaleInE0ELS1A_0EEEEEENSO_INS5_IJSD_SD_SD_EEENS5_IJSX_SX_SX_EEEEENS5_IJNS4_10UnderscoreES1G_S1G_EEEEENS5_IJNS4_23SM90_TMA_LOAD_MULTICASTES1J_EEENS5_IJNS4_14ComposedLayoutINS4_7SwizzleILi3ELi4ELi3EEENS4_18smem_ptr_flag_bitsILi8EEENSO_INS5_IJNSA_ILi8EEESG_EEENS5_IJSG_SD_EEEEEEENSO_INS5_IJNS5_IJNS5_IJSQ_SD_EEENS5_IJSP_SD_EEEEEESD_NS5_IJSC_SB_EEEEEENS5_IJNS5_IJNS5_IJSV_SZ_EEESY_EEESX_NS5_IJSD_SZ_EEEEEEEEEEEvNS4_8identityES1K_S25_vS26_EENS_8epilogue10collective18CollectiveEpilogueINS28_23Sm100TmaWarpSpecializedILi3ELi2ELi16ELb1ELb0EEEJNS5_IJSH_SH_SI_EEENS5_IJNSO_ISH_SD_EENSO_INS5_IJSU_SB_EEENS5_IJSD_SP_EEEEEEEENS_10bfloat16_tESN_S2J_SN_NS28_6fusion15FusionCallbacksIS2C_NS2K_17LinearCombinationIS2J_fS2J_fLNS_15FloatRoundStyleE2EEES2D_S2I_JEEENS4_5SM1004TMEM4LOAD26SM100_TMEM_LOAD_32dp32b16xENS4_13SM90_TMA_LOADENS1L_INS1M_ILi1ELi4ELi3EEENS1O_ILi16EEENSO_INS5_IJS1Q_SU_EEENS5_IJSU_SD_EEEEEEENS4_39AutoVectorizingCopyWithAssumedAlignmentILi128EEENS4_14SM90_TMA_STOREES30_S32_S32_EEEvvEEEEvNT_6ParamsE:
[----:B------:R-:W1:Y:S01]  /*0000*/  LDC R1, c[0x0][0x37c] ;  /* 0x0000df00ff017b82 */ /* 0x000e620000000800 */
[----:B------:R-:W2:Y:S01]  /*0010*/  S2R R85, SR_TID.X ;  /* 0x0000000000557919 */ /* 0x000ea20000002100 */
[----:B------:R-:W3:Y:S01]  /*0020*/  LDCU.64 UR12, c[0x0][0xc90] ;  /* 0x00019200ff0c77ac */ /* 0x000ee20008000a00 */
[----:B------:R-:W-:Y:S02]  /*0030*/  PRMT R89, RZ, 0x7610, R89 ;  /* 0x00007610ff597816 */ /* 0x000fe40000000059 */
[----:B------:R-:W-:Y:S02]  /*0040*/  ELECT P4, URZ, PT ;  /* 0x0000000000ff782f */ /* 0x000fe40003880000 */
[----:B---3--:R-:W-:-:S04]  /*0050*/  ISETP.NE.U32.AND P0, PT, RZ, UR12, PT ;  /* 0x0000000cff007c0c */ /* 0x008fc8000bf05070 */
[----:B------:R-:W-:Y:S02]  /*0060*/  ISETP.NE.AND.EX P1, PT, RZ, UR13, PT, P0 ;  /* 0x0000000dff007c0c */ /* 0x000fe4000bf25300 */
[----:B--2---:R-:W-:-:S05]  /*0070*/  SHF.R.U32.HI R90, RZ, 0x5, R85 ;  /* 0x00000005ff5a7819 */ /* 0x004fca0000011655 */
[----:B------:R-:W2:Y:S02]  /*0080*/  SHFL.IDX PT, R0, R90, RZ, 0x1f ;  /* 0x00001fff5a007589 */ /* 0x000ea400000e0000 */
[----:B--2---:R-:W-:-:S04]  /*0090*/  R2UR UR19, R0 ;  /* 0x00000000001372ca */ /* 0x004fc800000e0000 */
[----:B-1----:R-:W-:Y:S05]  /*00a0*/  @P1 BRA `(.L_x_0) ;  /* 0x0000000000301947 */ /* 0x002fea0003800000 */
[----:B------:R-:W1:Y:S02]  /*00b0*/  LDCU.64 UR4, c[0x0][0xc88] ;  /* 0x00019100ff0477ac */ /* 0x000e640008000a00 */
[----:B-1----:R-:W-:-:S04]  /*00c0*/  UISETP.NE.U32.AND UP0, UPT, UR4, URZ, UPT ;  /* 0x000000ff0400728c */ /* 0x002fc8000bf05070 */
[----:B------:R-:W-:-:S09]  /*00d0*/  UISETP.NE.AND.EX UP0, UPT, UR5, URZ, UPT, UP0 ;  /* 0x000000ff0500728c */ /* 0x000fd2000bf05300 */
[----:B------:R-:W-:Y:S05]  /*00e0*/  BRA.U !UP0, `(.L_x_1) ;  /* 0x0000000108147547 */ /* 0x000fea000b800000 */
[----:B------:R-:W1:Y:S01]  /*00f0*/  LDC.64 R2, c[0x0][0xc88] ;  /* 0x00032200ff027b82 */ /* 0x000e620000000a00 */
[----:B------:R-:W1:Y:S02]  /*0100*/  LDCU.64 UR4, c[0x0][0x358] ;  /* 0x00006b00ff0477ac */ /* 0x000e640008000a00 */
[----:B-1----:R1:W5:Y:S01]  /*0110*/  LDG.E R45, desc[UR4][R2.64] ;  /* 0x00000004022d7981 */ /* 0x002362000c1e1900 */
[----:B------:R-:W-:Y:S01]  /*0120*/  HFMA2 R89, -RZ, RZ, 0, 5.9604644775390625e-08 ;  /* 0x00000001ff597431 */ /* 0x000fe200000001ff */
[----:B------:R-:W-:Y:S05]  /*0130*/  BRA `(.L_x_0) ;  /* 0x00000000000c7947 */ /* 0x000fea0003800000 */
.L_x_1:
[----:B------:R-:W1:Y:S01]  /*0140*/  LDCU UR4, c[0x0][0xc80] ;  /* 0x00019000ff0477ac */ /* 0x000e620008000800 */
[----:B------:R-:W-:Y:S01]  /*0150*/  HFMA2 R89, -RZ, RZ, 0, 5.9604644775390625e-08 ;  /* 0x00000001ff597431 */ /* 0x000fe200000001ff */
[----:B-1----:R-:W-:-:S07]  /*0160*/  MOV R45, UR4 ;  /* 0x00000004002d7c02 */ /* 0x002fce0008000f00 */
.L_x_0:
[----:B------:R-:W2:Y:S02]  /*0170*/  LDCU.64 UR4, c[0x0][0xcb0] ;  /* 0x00019600ff0477ac */ /* 0x000ea40008000a00 */
[----:B--2---:R-:W-:-:S04]  /*0180*/  UISETP.NE.U32.AND UP0, UPT, UR4, URZ, UPT ;  /* 0x000000ff0400728c */ /* 0x004fc8000bf05070 */
[----:B------:R-:W-:-:S09]  /*0190*/  UISETP.NE.AND.EX UP0, UPT, UR5, URZ, UPT, UP0 ;  /* 0x000000ff0500728c */ /* 0x000fd2000bf05300 */
[----:B------:R-:W-:Y:S05]  /*01a0*/  BRA.U UP0, `(.L_x_2) ;  /* 0x0000000100287547 */ /* 0x000fea000b800000 */
[----:B------:R-:W2:Y:S02]  /*01b0*/  LDCU.64 UR4, c[0x0][0xca8] ;  /* 0x00019500ff0477ac */ /* 0x000ea40008000a00 */
[----:B--2---:R-:W-:-:S04]  /*01c0*/  UISETP.NE.U32.AND UP0, UPT, UR4, URZ, UPT ;  /* 0x000000ff0400728c */ /* 0x004fc8000bf05070 */
[----:B------:R-:W-:-:S09]  /*01d0*/  UISETP.NE.AND.EX UP0, UPT, UR5, URZ, UPT, UP0 ;  /* 0x000000ff0500728c */ /* 0x000fd2000bf05300 */
[----:B------:R-:W-:Y:S05]  /*01e0*/  BRA.U !UP0, `(.L_x_3) ;  /* 0x0000000108107547 */ /* 0x000fea000b800000 */
[----:B-1----:R-:W1:Y:S01]  /*01f0*/  LDC.64 R2, c[0x0][0xca8] ;  /* 0x00032a00ff027b82 */ /* 0x002e620000000a00 */
[----:B------:R-:W1:Y:S02]  /*0200*/  LDCU.64 UR4, c[0x0][0x358] ;  /* 0x00006b00ff0477ac */ /* 0x000e640008000a00 */
[----:B-1----:R2:W5:Y:S01]  /*0210*/  LDG.E R43, desc[UR4][R2.64] ;  /* 0x00000004022b7981 */ /* 0x002562000c1e1900 */
[----:B------:R-:W-:Y:S05]  /*0220*/  BRA `(.L_x_2) ;  /* 0x0000000000087947 */ /* 0x000fea0003800000 */
.L_x_3:
[----:B------:R-:W2:Y:S02]  /*0230*/  LDCU UR4, c[0x0][0xca0] ;  /* 0x00019400ff0477ac */ /* 0x000ea40008000800 */
[----:B--2---:R-:W-:Y:S02]  /*0240*/  MOV R43, UR4 ;  /* 0x00000004002b7c02 */ /* 0x004fe40008000f00 */
.L_x_2:
[----:B------:R-:W-:Y:S01]  /*0250*/  IMAD.U32 R0, RZ, RZ, UR19 ;  /* 0x00000013ff007e24 */ /* 0x000fe2000f8e00ff */
[----:B------:R-:W-:Y:S04]  /*0260*/  BSSY.RECONVERGENT B0, `(.L_x_4) ;  /* 0x0000012000007945 */ /* 0x000fe80003800200 */
[C---:B------:R-:W-:Y:S02]  /*0270*/  ISETP.NE.OR P2, PT, R0.reuse, 0x1, !P4 ;  /* 0x000000010000780c */ /* 0x040fe40006745670 */
[----:B------:R-:W-:-:S11]  /*0280*/  ISETP.NE.OR P1, PT, R0, 0x3, !P4 ;  /* 0x000000030000780c */ /* 0x000fd60006725670 */
[----:B------:R-:W-:Y:S05]  /*0290*/  @P2 BRA `(.L_x_5) ;  /* 0x0000000000382947 */ /* 0x000fea0003800000 */
[----:B------:R-:W3:Y:S02]  /*02a0*/  LDCU.64 UR4, c[0x0][0x348] ;  /* 0x00006900ff0477ac */ /* 0x000ee40008000a00 */
[----:B---3--:R-:W-:Y:S02]  /*02b0*/  UIADD3 UR10, UP3, UPT, UR4, 0x80, URZ ;  /* 0x00000080040a7890 */ /* 0x008fe4000ff7e0ff */
[----:B------:R-:W-:Y:S02]  /*02c0*/  UIADD3 UR8, UP2, UPT, UR4, 0x180, URZ ;  /* 0x0000018004087890 */ /* 0x000fe4000ff5e0ff */
[----:B------:R-:W-:Y:S02]  /*02d0*/  UIADD3 UR6, UP1, UPT, UR4, 0x280, URZ ;  /* 0x0000028004067890 */ /* 0x000fe4000ff3e0ff */
[----:B------:R-:W-:Y:S02]  /*02e0*/  UIADD3 UR4, UP0, UPT, UR4, 0x380, URZ ;  /* 0x0000038004047890 */ /* 0x000fe4000ff1e0ff */
[----:B------:R-:W-:-:S02]  /*02f0*/  UIADD3.X UR11, UPT, UPT, URZ, UR5, URZ, UP3, !UPT ;  /* 0x00000005ff0b7290 */ /* 0x000fc40009ffe4ff */
[----:B------:R-:W-:Y:S02]  /*0300*/  UIADD3.X UR9, UPT, UPT, URZ, UR5, URZ, UP2, !UPT ;  /* 0x00000005ff097290 */ /* 0x000fe400097fe4ff */
[----:B------:R-:W-:Y:S02]  /*0310*/  UIADD3.X UR7, UPT, UPT, URZ, UR5, URZ, UP1, !UPT ;  /* 0x00000005ff077290 */ /* 0x000fe40008ffe4ff */
[----:B------:R-:W-:-:S03]  /*0320*/  UIADD3.X UR5, UPT, UPT, URZ, UR5, URZ, UP0, !UPT ;  /* 0x00000005ff057290 */ /* 0x000fc600087fe4ff */
[----:B------:R3:W-:Y:S02]  /*0330*/  UTMACCTL.PF [UR10] ;  /* 0x000000000a0079b9 */ /* 0x0007e40008040000 */
[----:B------:R3:W-:Y:S02]  /*0340*/  UTMACCTL.PF [UR8] ;  /* 0x00000000080079b9 */ /* 0x0007e40008040000 */
[----:B------:R3:W-:Y:S02]  /*0350*/  UTMACCTL.PF [UR6] ;  /* 0x00000000060079b9 */ /* 0x0007e40008040000 */
[----:B------:R3:W-:Y:S02]  /*0360*/  UTMACCTL.PF [UR4] ;  /* 0x00000000040079b9 */ /* 0x0007e40008040000 */
[----:B---3--:R-:W-:Y:S01]  /*0370*/  NOP ;  /* 0x0000000000007918 */ /* 0x008fe20000000000 */
.L_x_5:
[----:B------:R-:W-:Y:S05]  /*0380*/  BSYNC.RECONVERGENT B0 ;  /* 0x0000000000007941 */ /* 0x000fea0003800200 */
.L_x_4:
[----:B------:R-:W-:Y:S04]  /*0390*/  BSSY.RECONVERGENT B0, `(.L_x_6) ;  /* 0x000000a000007945 */ /* 0x000fe80003800200 */
[----:B------:R-:W-:Y:S05]  /*03a0*/  @P1 BRA `(.L_x_7) ;  /* 0x0000000000201947 */ /* 0x000fea0003800000 */
[----:B------:R-:W3:Y:S02]  /*03b0*/  LDCU.64 UR4, c[0x0][0x348] ;  /* 0x00006900ff0477ac */ /* 0x000ee40008000a00 */
[----:B---3--:R-:W-:Y:S02]  /*03c0*/  UIADD3 UR6, UP1, UPT, UR4, 0x980, URZ ;  /* 0x0000098004067890 */ /* 0x008fe4000ff3e0ff */
[----:B------:R-:W-:Y:S02]  /*03d0*/  UIADD3 UR4, UP0, UPT, UR4, 0xa80, URZ ;  /* 0x00000a8004047890 */ /* 0x000fe4000ff1e0ff */
[----:B------:R-:W-:Y:S02]  /*03e0*/  UIADD3.X UR7, UPT, UPT, URZ, UR5, URZ, UP1, !UPT ;  /* 0x00000005ff077290 */ /* 0x000fe40008ffe4ff */
[----:B------:R-:W-:-:S07]  /*03f0*/  UIADD3.X UR5, UPT, UPT, URZ, UR5, URZ, UP0, !UPT ;  /* 0x00000005ff057290 */ /* 0x000fce00087fe4ff */
[----:B------:R3:W-:Y:S02]  /*0400*/  UTMACCTL.PF [UR6] ;  /* 0x00000000060079b9 */ /* 0x0007e40008040000 */
[----:B------:R3:W-:Y:S02]  /*0410*/  UTMACCTL.PF [UR4] ;  /* 0x00000000040079b9 */ /* 0x0007e40008040000 */
[----:B---3--:R-:W-:Y:S01]  /*0420*/  NOP ;  /* 0x0000000000007918 */ /* 0x008fe20000000000 */
.L_x_7:
[----:B------:R-:W-:Y:S05]  /*0430*/  BSYNC.RECONVERGENT B0 ;  /* 0x0000000000007941 */ /* 0x000fea0003800200 */
.L_x_6:
[----:B------:R-:W3:Y:S01]  /*0440*/  LDCU.64 UR4, c[0x0][0xc88] ;  /* 0x00019100ff0477ac */ /* 0x000ee20008000a00 */
[----:B------:R-:W-:Y:S01]  /*0450*/  ISETP.NE.AND.EX P0, PT, RZ, UR13, PT, P0 ;  /* 0x0000000dff007c0c */ /* 0x000fe2000bf05300 */
[----:B------:R-:W-:Y:S01]  /*0460*/  UPLOP3.LUT UP5, UPT, UPT, UPT, UPT, 0x80, 0x8 ;  /* 0x000000000008789c */ /* 0x000fe20003faf070 */
[----:B---3--:R-:W-:-:S04]  /*0470*/  ISETP.NE.U32.AND P1, PT, RZ, UR4, PT ;  /* 0x00000004ff007c0c */ /* 0x008fc8000bf25070 */
[----:B------:R-:W-:-:S13]  /*0480*/  ISETP.NE.AND.EX P1, PT, RZ, UR5, PT, P1 ;  /* 0x00000005ff007c0c */ /* 0x000fda000bf25310 */
[----:B------:R-:W-:Y:S05]  /*0490*/  @P1 BRA P0, `(.L_x_8) ;  /* 0x0000000000281947 */ /* 0x000fea0000000000 */
[----:B------:R-:W-:Y:S01]  /*04a0*/  UISETP.NE.U32.AND UP0, UPT, UR12, URZ, UPT ;  /* 0x000000ff0c00728c */ /* 0x000fe2000bf05070 */
[----:B-----5:R-:W-:Y:S01]  /*04b0*/  FSETP.NEU.AND P0, PT, R45, RZ, PT ;  /* 0x000000ff2d00720b */ /* 0x020fe20003f0d000 */
[----:B------:R-:W-:Y:S02]  /*04c0*/  UISETP.NE.U32.AND UP2, UPT, UR4, URZ, UPT ;  /* 0x000000ff0400728c */ /* 0x000fe4000bf45070 */
[----:B------:R-:W-:Y:S02]  /*04d0*/  UISETP.NE.AND.EX UP1, UPT, UR13, URZ, UPT, UP0 ;  /* 0x000000ff0d00728c */ /* 0x000fe4000bf25300 */
[----:B------:R-:W-:-:S04]  /*04e0*/  UISETP.NE.AND.EX UP0, UPT, UR5, URZ, UPT, UP2 ;  /* 0x000000ff0500728c */ /* 0x000fc8000bf05320 */
[----:B------:R-:W-:-:S04]  /*04f0*/  USEL UR4, URZ, 0xffffffff, UP0 ;  /* 0xffffffffff047887 */ /* 0x000fc80008000000 */
[----:B------:R-:W-:Y:S01]  /*0500*/  VOTEU.ANY UP0, P0 ;  /* 0x0000000000ff7886 */ /* 0x000fe20000000100 */
[----:B------:R-:W-:-:S04]  /*0510*/  @!UP1 USEL UR4, URZ, 0xffffffff, UP0 ;  /* 0xffffffffff049887 */ /* 0x000fc80008000000 */
[----:B------:R-:W-:-:S04]  /*0520*/  ULOP3.LUT UR4, UR4, 0x1, URZ, 0xc0, !UPT ;  /* 0x0000000104047892 */ /* 0x000fc8000f8ec0ff */
[----:B------:R-:W-:-:S11]  /*0530*/  UISETP.NE.U32.AND UP5, UPT, UR4, 0x1, UPT ;  /* 0x000000010400788c */ /* 0x000fd6000bfa5070 */
.L_x_8:
[----:B-12---:R-:W1:Y:S01]  /*0540*/  SHFL.IDX PT, R2, R90, RZ, 0x1f ;  /* 0x00001fff5a027589 */ /* 0x006e6200000e0000 */
[----:B------:R-:W-:-:S04]  /*0550*/  UISETP.NE.AND UP0, UPT, UR19, 0x2, UPT ;  /* 0x000000021300788c */ /* 0x000fc8000bf05270 */
[----:B------:R-:W-:Y:S01]  /*0560*/  USEL UR61, URZ, 0x1, UP0 ;  /* 0x00000001ff3d7887 */ /* 0x000fe20008000000 */
[----:B-1----:R-:W-:-:S13]  /*0570*/  ISETP.NE.AND P0, PT, R2, RZ, PT ;  /* 0x000000ff0200720c */ /* 0x002fda0003f05270 */
[----:B------:R-:W-:Y:S05]  /*0580*/  @P0 BRA `(.L_x_9) ;  /* 0x0000000000580947 */ /* 0x000fea0003800000 */
[----:B------:R-:W1:Y:S01]  /*0590*/  S2UR UR4, SR_CgaCtaId ;  /* 0x00000000000479c3 */ /* 0x000e620000008800 */
[----:B------:R-:W-:Y:S01]  /*05a0*/  UMOV UR5, 0x400 ;  /* 0x0000040000057882 */ /* 0x000fe20000000000 */
[----:B------:R-:W-:Y:S01]  /*05b0*/  UMOV UR8, 0x1 ;  /* 0x0000000100087882 */ /* 0x000fe20000000000 */
[----:B------:R-:W-:Y:S01]  /*05c0*/  UMOV UR6, 0x5 ;  /* 0x0000000500067882 */ /* 0x000fe20000000000 */
[----:B------:R-:W-:-:S04]  /*05d0*/  UIADD3 UR8, UPT, UPT, -UR8, 0x100000, URZ ;  /* 0x0010000008087890 */ /* 0x000fc8000fffe1ff */
[----:B------:R-:W-:Y:S02]  /*05e0*/  USHF.L.U32 UR9, UR8, 0xb, URZ ;  /* 0x0000000b08097899 */ /* 0x000fe400080006ff */
[----:B------:R-:W-:Y:S02]  /*05f0*/  USHF.L.U32 UR8, UR8, 0x1, URZ ;  /* 0x0000000108087899 */ /* 0x000fe400080006ff */
[----:B------:R-:W-:-:S04]  /*0600*/  UIADD3 UR6, UPT, UPT, -UR6, 0x100000, URZ ;  /* 0x0010000006067890 */ /* 0x000fc8000fffe1ff */
[----:B------:R-:W-:Y:S02]  /*0610*/  USHF.L.U32 UR7, UR6, 0xb, URZ ;  /* 0x0000000b06077899 */ /* 0x000fe400080006ff */
[----:B------:R-:W-:Y:S01]  /*0620*/  USHF.L.U32 UR6, UR6, 0x1, URZ ;  /* 0x0000000106067899 */ /* 0x000fe200080006ff */
[----:B------:R-:W-:Y:S01]  /*0630*/  ELECT P0, URZ, PT ;  /* 0x0000000000ff782f */ /* 0x000fe20003800000 */
[----:B-1----:R-:W-:Y:S01]  /*0640*/  ULEA UR4, UR4, UR5, 0x18 ;  /* 0x0000000504047291 */ /* 0x002fe2000f8ec0ff */
[----:B------:R-:W1:Y:S11]  /*0650*/  FENCE.VIEW.ASYNC.S ;  /* 0x00000000000073c6 */ /* 0x000e760000000000 */
[----:B-1----:R1:W2:Y:S01]  /*0660*/  SYNCS.EXCH.64 URZ, [UR4], UR8 ;  /* 0x0000000804ff75b2 */ /* 0x0022a20008000100 */
[----:B------:R1:W3:Y:S01]  /*0670*/  SYNCS.EXCH.64 URZ, [UR4+0x20], UR6 ;  /* 0x0000200604ff75b2 */ /* 0x0002e20008000100 */
[----:B------:R1:W4:Y:S01]  /*0680*/  SYNCS.EXCH.64 URZ, [UR4+0x8], UR8 ;  /* 0x0000080804ff75b2 */ /* 0x0003220008000100 */
[----:B------:R1:W1:Y:S01]  /*0690*/  SYNCS.EXCH.64 URZ, [UR4+0x28], UR6 ;  /* 0x0000280604ff75b2 */ /* 0x0002620008000100 */
[----:B------:R1:W1:Y:S01]  /*06a0*/  SYNCS.EXCH.64 URZ, [UR4+0x10], UR8 ;  /* 0x0000100804ff75b2 */ /* 0x0002620008000100 */
[----:B------:R1:W1:Y:S01]  /*06b0*/  SYNCS.EXCH.64 URZ, [UR4+0x30], UR6 ;  /* 0x0000300604ff75b2 */ /* 0x0002620008000100 */
[----:B------:R1:W1:Y:S01]  /*06c0*/  SYNCS.EXCH.64 URZ, [UR4+0x18], UR8 ;  /* 0x0000180804ff75b2 */ /* 0x0002620008000100 */
[----:B------:R1:W1:Y:S01]  /*06d0*/  SYNCS.EXCH.64 URZ, [UR4+0x38], UR6 ;  /* 0x0000380604ff75b2 */ /* 0x0002620008000100 */
[----:B------:R-:W-:Y:S01]  /*06e0*/  NOP ;  /* 0x0000000000007918 */ /* 0x000fe20000000000 */
.L_x_9:
[----:B------:R-:W2:Y:S01]  /*06f0*/  SHFL.IDX PT, R2, R90, RZ, 0x1f ;  /* 0x00001fff5a027589 */ /* 0x000ea200000e0000 */
[----:B------:R-:W-:Y:S01]  /*0700*/  NOP ;  /* 0x0000000000007918 */ /* 0x000fe20000000000 */
[----:B--2---:R-:W-:-:S13]  /*0710*/  ISETP.NE.AND P0, PT, R2, 0x1, PT ;  /* 0x000000010200780c */ /* 0x004fda0003f05270 */
[----:B------:R-:W-:Y:S05]  /*0720*/  @P0 BRA `(.L_x_10) ;  /* 0x0000000000500947 */ /* 0x000fea0003800000 */
[----:B-1----:R-:W1:Y:S01]  /*0730*/  S2UR UR4, SR_CgaCtaId ;  /* 0x00000000000479c3 */ /* 0x002e620000008800 */
        /* <DEDUP_REMOVED lines=12> */
[----:B-1----:R2:W1:Y:S01]  /*0800*/  SYNCS.EXCH.64 URZ, [UR4+0x40], UR8 ;  /* 0x0000400804ff75b2 */ /* 0x0024620008000100 */
[----:B------:R2:W1:Y:S01]  /*0810*/  SYNCS.EXCH.64 URZ, [UR4+0x58], UR6 ;  /* 0x0000580604ff75b2 */ /* 0x0004620008000100 */
[----:B------:R2:W1:Y:S01]  /*0820*/  SYNCS.EXCH.64 URZ, [UR4+0x48], UR8 ;  /* 0x0000480804ff75b2 */ /* 0x0004620008000100 */
[----:B------:R2:W1:Y:S01]  /*0830*/  SYNCS.EXCH.64 URZ, [UR4+0x60], UR6 ;  /* 0x0000600604ff75b2 */ /* 0x0004620008000100 */
[----:B------:R2:W1:Y:S01]  /*0840*/  SYNCS.EXCH.64 URZ, [UR4+0x50], UR8 ;  /* 0x0000500804ff75b2 */ /* 0x0004620008000100 */
[----:B------:R2:W1:Y:S02]  /*0850*/  SYNCS.EXCH.64 URZ, [UR4+0x68], UR6 ;  /* 0x0000680604ff75b2 */ /* 0x0004640008000100 */
[----:B--2---:R-:W-:Y:S01]  /*0860*/  NOP ;  /* 0x0000000000007918 */ /* 0x004fe20000000000 */
.L_x_10:
[----:B------:R-:W2:Y:S01]  /*0870*/  SHFL.IDX PT, R2, R90, RZ, 0x1f ;  /* 0x00001fff5a027589 */ /* 0x000ea200000e0000 */
[----:B------:R-:W-:Y:S01]  /*0880*/  NOP ;  /* 0x0000000000007918 */ /* 0x000fe20000000000 */
[----:B--2---:R-:W-:-:S13]  /*0890*/  ISETP.NE.AND P0, PT, R2, 0x3, PT ;  /* 0x000000030200780c */ /* 0x004fda0003f05270 */
[----:B------:R-:W-:Y:S05]  /*08a0*/  @P0 BRA `(.L_x_11) ;  /* 0x0000000000300947 */ /* 0x000fea0003800000 */
[----:B-1----:R-:W1:Y:S01]  /*08b0*/  S2UR UR4, SR_CgaCtaId ;  /* 0x00000000000479c3 */ /* 0x002e620000008800 */
[----:B------:R-:W-:Y:S01]  /*08c0*/  UMOV UR6, 0x400 ;  /* 0x0000040000067882 */ /* 0x000fe20000000000 */
[----:B------:R-:W-:Y:S01]  /*08d0*/  UMOV UR5, 0x20 ;  /* 0x0000002000057882 */ /* 0x000fe20000000000 */
[----:B------:R-:W-:Y:S01]  /*08e0*/  ELECT P0, URZ, PT ;  /* 0x0000000000ff782f */ /* 0x000fe20003800000 */
[----:B-1----:R-:W-:Y:S02]  /*08f0*/  ULEA UR6, UR4, UR6, 0x18 ;  /* 0x0000000604067291 */ /* 0x002fe4000f8ec0ff */
[----:B------:R-:W-:-:S04]  /*0900*/  UIADD3 UR4, UPT, UPT, -UR5, 0x100000, URZ ;  /* 0x0010000005047890 */ /* 0x000fc8000fffe1ff */
[----:B------:R-:W-:Y:S02]  /*0910*/  USHF.L.U32 UR5, UR4, 0xb, URZ ;  /* 0x0000000b04057899 */ /* 0x000fe400080006ff */
[----:B------:R-:W-:Y:S01]  /*0920*/  USHF.L.U32 UR4, UR4, 0x1, URZ ;  /* 0x0000000104047899 */ /* 0x000fe200080006ff */
[----:B------:R-:W1:Y:S11]  /*0930*/  FENCE.VIEW.ASYNC.S ;  /* 0x00000000000073c6 */ /* 0x000e760000000000 */
[----:B-1----:R2:W1:Y:S01]  /*0940*/  SYNCS.EXCH.64 URZ, [UR6+0x70], UR4 ;  /* 0x0000700406ff75b2 */ /* 0x0024620008000100 */
[----:B------:R2:W1:Y:S02]  /*0950*/  SYNCS.EXCH.64 URZ, [UR6+0x78], UR4 ;  /* 0x0000780406ff75b2 */ /* 0x0004640008000100 */
[----:B--2---:R-:W-:Y:S01]  /*0960*/  NOP ;  /* 0x0000000000007918 */ /* 0x004fe20000000000 */
.L_x_11:
[----:B------:R-:W2:Y:S01]  /*0970*/  SHFL.IDX PT, R2, R90, RZ, 0x1f ;  /* 0x00001fff5a027589 */ /* 0x000ea200000e0000 */
[----:B------:R-:W-:Y:S01]  /*0980*/  NOP ;  /* 0x0000000000007918 */ /* 0x000fe20000000000 */
[----:B--2---:R-:W-:-:S13]  /*0990*/  ISETP.NE.AND P0, PT, R2, 0x4, PT ;  /* 0x000000040200780c */ /* 0x004fda0003f05270 */
[----:B------:R-:W-:Y:S05]  /*09a0*/  @P0 BRA `(.L_x_12) ;  /* 0x00000000004c0947 */ /* 0x000fea0003800000 */
[----:B-1----:R-:W1:Y:S01]  /*09b0*/  S2UR UR6, SR_CgaCtaId ;  /* 0x00000000000679c3 */ /* 0x002e620000008800 */
[----:B------:R-:W-:Y:S01]  /*09c0*/  UMOV UR4, 0x720 ;  /* 0x0000072000047882 */ /* 0x000fe20000000000 */
[----:B------:R-:W-:Y:S01]  /*09d0*/  UMOV UR5, 0x400 ;  /* 0x0000040000057882 */ /* 0x000fe20000000000 */
[----:B------:R-:W-:Y:S01]  /*09e0*/  USEL UR4, UR4, 0x620, UP5 ;  /* 0x0000062004047887 */ /* 0x000fe2000a800000 */
[----:B------:R-:W-:Y:S01]  /*09f0*/  UMOV UR8, 0x1 ;  /* 0x0000000100087882 */ /* 0x000fe20000000000 */
[----:B------:R-:W-:Y:S01]  /*0a00*/  ELECT P0, URZ, PT ;  /* 0x0000000000ff782f */ /* 0x000fe20003800000 */
[----:B------:R-:W-:-:S04]  /*0a10*/  UIADD3 UR8, UPT, UPT, -UR8, 0x100000, URZ ;  /* 0x0010000008087890 */ /* 0x000fc8000fffe1ff */
[----:B------:R-:W-:Y:S02]  /*0a20*/  USHF.L.U32 UR9, UR8, 0xb, URZ ;  /* 0x0000000b08097899 */ /* 0x000fe400080006ff */
[----:B------:R-:W-:Y:S02]  /*0a30*/  USHF.L.U32 UR8, UR8, 0x1, URZ ;  /* 0x0000000108087899 */ /* 0x000fe400080006ff */
[----:B-1----:R-:W-:Y:S02]  /*0a40*/  ULEA UR6, UR6, UR5, 0x18 ;  /* 0x0000000506067291 */ /* 0x002fe4000f8ec0ff */
[----:B------:R-:W-:-:S04]  /*0a50*/  UIADD3 UR4, UPT, UPT, -UR4, 0x100000, URZ ;  /* 0x0010000004047890 */ /* 0x000fc8000fffe1ff */
[----:B------:R-:W-:Y:S02]  /*0a60*/  USHF.L.U32 UR5, UR4, 0xb, URZ ;  /* 0x0000000b04057899 */ /* 0x000fe400080006ff */
[----:B------:R-:W-:Y:S01]  /*0a70*/  USHF.L.U32 UR4, UR4, 0x1, URZ ;  /* 0x0000000104047899 */ /* 0x000fe200080006ff */
[----:B------:R-:W1:Y:S03]  /*0a80*/  FENCE.VIEW.ASYNC.S ;  /* 0x00000000000073c6 */ /* 0x000e660000000000 */
[----:B-1----:R2:W1:Y:S08]  /*0a90*/  SYNCS.EXCH.64 URZ, [UR6+0x80], UR8 ;  /* 0x0000800806ff75b2 */ /* 0x0024700008000100 */
[----:B------:R2:W1:Y:S01]  /*0aa0*/  SYNCS.EXCH.64 URZ, [UR6+0x90], UR4 ;  /* 0x0000900406ff75b2 */ /* 0x0004620008000100 */
[----:B------:R2:W1:Y:S01]  /*0ab0*/  SYNCS.EXCH.64 URZ, [UR6+0x88], UR8 ;  /* 0x0000880806ff75b2 */ /* 0x0004620008000100 */
[----:B------:R2:W1:Y:S02]  /*0ac0*/  SYNCS.EXCH.64 URZ, [UR6+0x98], UR4 ;  /* 0x0000980406ff75b2 */ /* 0x0004640008000100 */
[----:B--2---:R-:W-:Y:S01]  /*0ad0*/  NOP ;  /* 0x0000000000007918 */ /* 0x004fe20000000000 */
.L_x_12:
        /* <DEDUP_REMOVED lines=20> */
[----:B------:R2:W1:Y:S02]  /*0c20*/  SYNCS.EXCH.64 URZ, [UR4+0xb8], UR6 ;  /* 0x0000b80604ff75b2 */ /* 0x0004640008000100 */
[----:B--2---:R-:W-:Y:S01]  /*0c30*/  NOP ;  /* 0x0000000000007918 */ /* 0x004fe20000000000 */
.L_x_13:
[----:B------:R-:W2:Y:S01]  /*0c40*/  SHFL.IDX PT, R2, R90, RZ, 0x1f ;  /* 0x00001fff5a027589 */ /* 0x000ea200000e0000 */
[----:B-1----:R-:W1:Y:S01]  /*0c50*/  S2UR UR4, SR_CgaCtaId ;  /* 0x00000000000479c3 */ /* 0x002e620000008800 */
[----:B------:R-:W-:Y:S01]  /*0c60*/  NOP ;  /* 0x0000000000007918 */ /* 0x000fe20000000000 */
[----:B--2---:R-:W-:Y:S02]  /*0c70*/  ISETP.NE.AND P0, PT, R2, 0x3, PT ;  /* 0x000000030200780c */ /* 0x004fe40003f05270 */
[----:B-1----:R-:W-:-:S11]  /*0c80*/  MOV R93, UR4 ;  /* 0x00000004005d7c02 */ /* 0x002fd60008000f00 */
[----:B------:R-:W-:Y:S05]  /*0c90*/  @P0 BRA `(.L_x_14) ;  /* 0x0000000000380947 */ /* 0x000fea0003800000 */
[----:B------:R-:W-:Y:S01]  /*0ca0*/  R2UR UR5, R93 ;  /* 0x000000005d0572ca */ /* 0x000fe200000e0000 */
[----:B------:R-:W-:Y:S01]  /*0cb0*/  UMOV UR4, 0x400 ;  /* 0x0000040000047882 */ /* 0x000fe20000000000 */
[----:B------:R-:W-:Y:S01]  /*0cc0*/  UMOV UR6, 0x20 ;  /* 0x0000002000067882 */ /* 0x000fe20000000000 */
[----:B------:R-:W-:Y:S01]  /*0cd0*/  ELECT P0, URZ, PT ;  /* 0x0000000000ff782f */ /* 0x000fe20003800000 */
[----:B------:R-:W-:-:S04]  /*0ce0*/  UIADD3 UR6, UPT, UPT, -UR6, 0x100000, URZ ;  /* 0x0010000006067890 */ /* 0x000fc8000fffe1ff */
[----:B------:R-:W-:Y:S02]  /*0cf0*/  USHF.L.U32 UR7, UR6, 0xb, URZ ;  /* 0x0000000b06077899 */ /* 0x000fe400080006ff */
[----:B------:R-:W-:-:S03]  /*0d00*/  USHF.L.U32 UR6, UR6, 0x1, URZ ;  /* 0x0000000106067899 */ /* 0x000fc600080006ff */
[----:B------:R-:W-:Y:S01]  /*0d10*/  ULEA UR4, UR5, UR4, 0x18 ;  /* 0x0000000405047291 */ /* 0x000fe2000f8ec0ff */
[----:B------:R-:W1:Y:S11]  /*0d20*/  FENCE.VIEW.ASYNC.S ;  /* 0x00000000000073c6 */ /* 0x000e760000000000 */
[----:B-1----:R1:W2:Y:S01]  /*0d30*/  SYNCS.EXCH.64 URZ, [UR4+0xc0], UR6 ;  /* 0x0000c00604ff75b2 */ /* 0x0022a20008000100 */
[----:B------:R1:W1:Y:S01]  /*0d40*/  SYNCS.EXCH.64 URZ, [UR4+0xd0], UR6 ;  /* 0x0000d00604ff75b2 */ /* 0x0002620008000100 */
[----:B------:R1:W1:Y:S01]  /*0d50*/  SYNCS.EXCH.64 URZ, [UR4+0xc8], UR6 ;  /* 0x0000c80604ff75b2 */ /* 0x0002620008000100 */
[----:B------:R1:W1:Y:S01]  /*0d60*/  SYNCS.EXCH.64 URZ, [UR4+0xd8], UR6 ;  /* 0x0000d80604ff75b2 */ /* 0x0002620008000100 */
[----:B------:R-:W-:Y:S01]  /*0d70*/  NOP ;  /* 0x0000000000007918 */ /* 0x000fe20000000000 */
.L_x_14:
[----:B------:R-:W3:Y:S01]  /*0d80*/  LDCU UR30, c[0x0][0x36c] ;  /* 0x00006d80ff1e77ac */ /* 0x000ee20008000800 */
[----:B------:R-:W-:Y:S01]  /*0d90*/  ISETP.NE.OR P4, PT, R0, 0x2, !P4 ;  /* 0x000000020000780c */ /* 0x000fe20006785670 */
[----:B------:R-:W-:Y:S01]  /*0da0*/  NOP ;  /* 0x0000000000007918 */ /* 0x000fe20000000000 */
[----:B------:R-:W-:Y:S01]  /*0db0*/  LOP3.LUT R2, R85, 0x1f, RZ, 0xc0, !PT ;  /* 0x0000001f55027812 */ /* 0x000fe200078ec0ff */
[----:B------:R-:W-:Y:S02]  /*0dc0*/  UISETP.NE.AND UP6, UPT, UR19, URZ, UPT ;  /* 0x000000ff1300728c */ /* 0x000fe4000bfc5270 */
[----:B---3--:R-:W-:-:S09]  /*0dd0*/  UISETP.EQ.U32.AND UP0, UPT, UR30, 0x1, UPT ;  /* 0x000000011e00788c */ /* 0x008fd2000bf02070 */
[----:B------:R-:W-:Y:S05]  /*0de0*/  BRA.U !UP0, `(.L_x_15) ;  /* 0x0000000108087547 */ /* 0x000fea000b800000 */
[----:B-12-4-:R-:W-:Y:S01]  /*0df0*/  UCGABAR_ARV ;  /* 0x00000000000079c7 */ /* 0x016fe20008000000 */
[----:B------:R-:W-:Y:S05]  /*0e00*/  BRA `(.L_x_16) ;  /* 0x0000000000047947 */ /* 0x000fea0003800000 */
.L_x_15:
[----:B-12-4-:R-:W-:Y:S01]  /*0e10*/  NOP ;  /* 0x0000000000007918 */ /* 0x016fe20000000000 */
.L_x_16:
[----:B------:R-:W1:Y:S01]  /*0e20*/  S2UR UR20, SR_CTAID.X ;  /* 0x00000000001479c3 */ /* 0x000e620000002500 */
[----:B------:R-:W-:-:S05]  /*0e30*/  CS2R.32 R100, SR_CgaSize ;  /* 0x0000000000647805 */ /* 0x000fca0000008a00 */
[----:B------:R-:W-:-:S05]  /*0e40*/  IMAD R100, R100, -0xa0, RZ ;  /* 0xffffff6064647824 */ /* 0x000fca00078e02ff */
[----:B------:R-:W-:-:S14]  /*0e50*/  R2UR UR5, R100 ;  /* 0x00000000640572ca */ /* 0x000fdc00000e0000 */
[----:B------:R-:W2:Y:S01]  /*0e60*/  LDCU UR5, c[0x0][UR5+0x2b0] ;  /* 0x00005600050577ac */ /* 0x000ea20008000800 */
[----:B------:R-:W-:Y:S02]  /*0e70*/  R2UR UR6, R93 ;  /* 0x000000005d0672ca */ /* 0x000fe400000e0000 */
[----:B------:R-:W-:-:S05]  /*0e80*/  CS2R.32 R100, SR_CgaSize ;  /* 0x0000000000647805 */ /* 0x000fca0000008a00 */
[----:B------:R-:W-:-:S05]  /*0e90*/  IMAD R100, R100, -0xa0, RZ ;  /* 0xffffff6064647824 */ /* 0x000fca00078e02ff */
[----:B------:R-:W-:-:S14]  /*0ea0*/  R2UR UR4, R100 ;  /* 0x00000000640472ca */ /* 0x000fdc00000e0000 */
[----:B------:R-:W3:Y:S01]  /*0eb0*/  LDCU UR4, c[0x0][UR4+0x2b4] ;  /* 0x00005680040477ac */ /* 0x000ee20008000800 */
[----:B------:R-:W4:Y:S01]  /*0ec0*/  S2UR UR21, SR_CTAID.Y ;  /* 0x00000000001579c3 */ /* 0x000f220000002600 */
[----:B------:R-:W-:-:S05]  /*0ed0*/  CS2R.32 R100, SR_CgaSize ;  /* 0x0000000000647805 */ /* 0x000fca0000008a00 */
[----:B------:R-:W-:-:S05]  /*0ee0*/  IMAD R100, R100, -0xa0, RZ ;  /* 0xffffff6064647824 */ /* 0x000fca00078e02ff */
[----:B------:R-:W-:-:S14]  /*0ef0*/  R2UR UR7, R100 ;  /* 0x00000000640772ca */ /* 0x000fdc00000e0000 */
[----:B------:R-:W3:Y:S01]  /*0f00*/  LDCU UR7, c[0x0][UR7+0x2a0] ;  /* 0x00005400070777ac */ /* 0x000ee20008000800 */
[----:B------:R-:W-:-:S05]  /*0f10*/  CS2R.32 R100, SR_CgaSize ;  /* 0x0000000000647805 */ /* 0x000fca0000008a00 */
[----:B------:R-:W-:-:S05]  /*0f20*/  IMAD R100, R100, -0xa0, RZ ;  /* 0xffffff6064647824 */ /* 0x000fca00078e02ff */
[----:B------:R-:W-:-:S14]  /*0f30*/  R2UR UR8, R100 ;  /* 0x00000000640872ca */ /* 0x000fdc00000e0000 */
[----:B------:R-:W3:Y:S01]  /*0f40*/  LDCU UR8, c[0x0][UR8+0x2a4] ;  /* 0x00005480080877ac */ /* 0x000ee20008000800 */
[----:B------:R-:W-:Y:S02]  /*0f50*/  ULOP3.LUT UR72, UR6, 0x1, URZ, 0xc0, !UPT ;  /* 0x0000000106487892 */ /* 0x000fe4000f8ec0ff */
[----:B------:R-:W-:Y:S02]  /*0f60*/  USHF.R.U32.HI UR70, URZ, 0x1, UR6 ;  /* 0x00000001ff467899 */ /* 0x000fe40008011606 */
[----:B------:R-:W-:Y:S02]  /*0f70*/  USHF.L.U32 UR56, UR6, 0xb, URZ ;  /* 0x0000000b06387899 */ /* 0x000fe400080006ff */
[----:B------:R-:W-:Y:S01]  /*0f80*/  USHF.L.U32 UR53, UR6, 0xc, URZ ;  /* 0x0000000c06357899 */ /* 0x000fe200080006ff */
[----:B-1----:R-:W-:Y:S01]  /*0f90*/  I2FP.F32.U32 R3, UR20 ;  /* 0x0000001400037c45 */ /* 0x002fe20008201000 */
[----:B------:R-:W-:Y:S02]  /*0fa0*/  USHF.L.U32 UR62, UR6, 0x7, URZ ;  /* 0x00000007063e7899 */ /* 0x000fe400080006ff */
[----:B------:R-:W-:-:S02]  /*0fb0*/  USHF.L.U32 UR18, UR6, 0x6, URZ ;  /* 0x0000000606127899 */ /* 0x000fc400080006ff */
[----:B--2---:R-:W-:Y:S01]  /*0fc0*/  FMUL R3, R3, UR5 ;  /* 0x0000000503037c20 */ /* 0x004fe20008400000 */
[----:B------:R-:W-:Y:S01]  /*0fd0*/  USHF.L.U32 UR60, UR6, 0x9, URZ ;  /* 0x00000009063c7899 */ /* 0x000fe200080006ff */
[----:B----4-:R-:W-:Y:S01]  /*0fe0*/  I2FP.F32.U32 R0, UR21 ;  /* 0x0000001500007c45 */ /* 0x010fe20008201000 */
[----:B------:R-:W-:-:S03]  /*0ff0*/  UISETP.GT.U32.AND UP1, UPT, UR72, 0xffff, UPT ;  /* 0x0000ffff4800788c */ /* 0x000fc6000bf24070 */
[----:B------:R-:W1:Y:S01]  /*1000*/  F2I.U32.TRUNC.NTZ R3, R3 ;  /* 0x0000000300037305 */ /* 0x000e62000020f000 */
[----:B------:R-:W2:Y:S01]  /*1010*/  LDCU UR26, c[0x0][0xf24] ;  /* 0x0001e480ff1a77ac */ /* 0x000ea20008000800 */
[----:B---3--:R-:W-:Y:S01]  /*1020*/  FMUL R0, R0, UR4 ;  /* 0x0000000400007c20 */ /* 0x008fe20008400000 */
[----:B------:R-:W-:Y:S01]  /*1030*/  ULOP3.LUT UR4, UR6, 0x6, URZ, 0xc0, !UPT ;  /* 0x0000000606047892 */ /* 0x000fe2000f8ec0ff */
[----:B------:R-:W3:Y:S04]  /*1040*/  LDCU UR39, c[0x0][0xf24] ;  /* 0x0001e480ff2777ac */ /* 0x000ee80008000800 */
[----:B------:R-:W4:Y:S01]  /*1050*/  F2I.U32.TRUNC.NTZ R0, R0 ;  /* 0x0000000000007305 */ /* 0x000f22000020f000 */
[----:B------:R-:W-:Y:S01]  /*1060*/  UISETP.GT.U32.AND UP0, UPT, UR4, 0xffff, UPT ;  /* 0x0000ffff0400788c */ /* 0x000fe2000bf04070 */
[----:B------:R-:W2:Y:S01]  /*1070*/  LDCU UR28, c[0x0][0xf30] ;  /* 0x0001e600ff1c77ac */ /* 0x000ea20008000800 */
[----:B-1----:R-:W-:-:S02]  /*1080*/  R2UR UR5, R3 ;  /* 0x00000000030572ca */ /* 0x002fc400000e0000 */
[----:B------:R-:W-:Y:S01]  /*1090*/  USEL UR29, UR4, 0xffff, !UP0 ;  /* 0x0000ffff041d7887 */ /* 0x000fe2000c000000 */
[----:B------:R-:W-:Y:S01]  /*10a0*/  UMOV UR14, 0x55 ;  /* 0x00000055000e7882 */ /* 0x000fe20000000000 */
[----:B------:R-:W-:Y:S01]  /*10b0*/  UMOV UR15, 0x3 ;  /* 0x00000003000f7882 */ /* 0x000fe20000000000 */
[----:B------:R-:W-:Y:S01]  /*10c0*/  USEL UR37, UR72, 0xffff, !UP1 ;  /* 0x0000ffff48257887 */ /* 0x000fe2000c800000 */
[----:B----4-:R-:W-:Y:S02]  /*10d0*/  R2UR UR6, R0 ;  /* 0x00000000000672ca */ /* 0x010fe400000e0000 */
[----:B------:R-:W-:-:S05]  /*10e0*/  PRMT R0, RZ, 0x7610, R0 ;  /* 0x00007610ff007816 */ /* 0x000fca0000000000 */
[----:B------:R-:W-:-:S04]  /*10f0*/  UIADD3 UR5, UPT, UPT, -UR5, URZ, URZ ;  /* 0x000000ff05057290 */ /* 0x000fc8000fffe1ff */
[----:B------:R-:W-:Y:S02]  /*1100*/  UIMAD UR5, UR7, UR5, UR20 ;  /* 0x00000005070572a4 */ /* 0x000fe4000f8e0214 */
[----:B------:R-:W-:-:S04]  /*1110*/  UIADD3 UR4, UPT, UPT, -UR6, URZ, URZ ;  /* 0x000000ff06047290 */ /* 0x000fc8000fffe1ff */
[----:B------:R-:W-:Y:S01]  /*1120*/  IMAD.U32 R100, RZ, RZ, UR5 ;  /* 0x00000005ff647e24 */ /* 0x000fe2000f8e00ff */
[----:B------:R-:W-:-:S06]  /*1130*/  UIMAD UR4, UR8, UR4, UR21 ;  /* 0x00000004080472a4 */ /* 0x000fcc000f8e0215 */
[----:B------:R-:W-:Y:S01]  /*1140*/  IMAD.U32 R95, RZ, RZ, UR4 ;  /* 0x00000004ff5f7e24 */ /* 0x000fe2000f8e00ff */
[----:B--23--:R-:W-:Y:S06]  /*1150*/  BRA.U UP6, `(.L_x_17) ;  /* 0x0000000106747547 */ /* 0x00cfec000b800000 */
[----:B------:R-:W-:Y:S02]  /*1160*/  R2UR UR4, R95 ;  /* 0x000000005f0472ca */ /* 0x000fe400000e0000 */
[----:B------:R-:W-:-:S11]  /*1170*/  R2UR UR7, R100 ;  /* 0x00000000640772ca */ /* 0x000fd600000e0000 */
[----:B------:R-:W-:Y:S02]  /*1180*/  UISETP.NE.AND UP2, UPT, UR4, 0x2, UPT ;  /* 0x000000020400788c */ /* 0x000fe4000bf45270 */
[----:B------:R-:W-:Y:S02]  /*1190*/  UISETP.NE.AND UP4, UPT, UR4, URZ, UPT ;  /* 0x000000ff0400728c */ /* 0x000fe4000bf85270 */
[----:B------:R-:W-:Y:S02]  /*11a0*/  UISETP.NE.AND UP0, UPT, UR4, 0x1, UPT ;  /* 0x000000010400788c */ /* 0x000fe4000bf05270 */
[----:B------:R-:W-:Y:S02]  /*11b0*/  UISETP.NE.AND UP1, UPT, UR4, 0x3, UPT ;  /* 0x000000030400788c */ /* 0x000fe4000bf25270 */
[----:B------:R-:W-:Y:S02]  /*11c0*/  USEL UR4, URZ, 0x10, UP2 ;  /* 0x00000010ff047887 */ /* 0x000fe40009000000 */
[----:B------:R-:W-:-:S02]  /*11d0*/  USEL UR12, URZ, 0x20, UP2 ;  /* 0x00000020ff0c7887 */ /* 0x000fc40009000000 */
[----:B------:R-:W-:Y:S02]  /*11e0*/  UISETP.NE.AND UP3, UPT, UR7, URZ, UPT ;  /* 0x000000ff0700728c */ /* 0x000fe4000bf65270 */
[----:B------:R-:W-:Y:S02]  /*11f0*/  USEL UR5, URZ, 0x4, UP0 ;  /* 0x00000004ff057887 */ /* 0x000fe40008000000 */
[----:B------:R-:W-:Y:S02]  /*1200*/  UISETP.NE.AND UP2, UPT, UR7, URZ, UP4 ;  /* 0x000000ff0700728c */ /* 0x000fe4000a745270 */
[----:B------:R-:W-:Y:S02]  /*1210*/  USEL UR11, URZ, 0x8, UP0 ;  /* 0x00000008ff0b7887 */ /* 0x000fe40008000000 */
[----:B------:R-:W-:Y:S02]  /*1220*/  UISETP.NE.AND UP0, UPT, UR7, 0x1, UPT ;  /* 0x000000010700788c */ /* 0x000fe4000bf05270 */
[----:B------:R-:W-:-:S02]  /*1230*/  USEL UR6, URZ, 0x2, UP4 ;  /* 0x00000002ff067887 */ /* 0x000fc4000a000000 */
[----:B------:R-:W-:Y:S02]  /*1240*/  USEL UR7, URZ, 0x40, UP1 ;  /* 0x00000040ff077887 */ /* 0x000fe40008800000 */
[----:B------:R-:W-:Y:S02]  /*1250*/  USEL UR10, URZ, 0x1, UP2 ;  /* 0x00000001ff0a7887 */ /* 0x000fe40009000000 */
[----:B------:R-:W-:Y:S02]  /*1260*/  USEL UR8, UR5, 0x4, UP3 ;  /* 0x0000000405087887 */ /* 0x000fe40009800000 */
[----:B------:R-:W-:Y:S02]  /*1270*/  USEL UR4, UR4, 0x10, UP3 ;  /* 0x0000001004047887 */ /* 0x000fe40009800000 */
[----:B------:R-:W-:Y:S02]  /*1280*/  USEL UR9, UR7, 0x40, UP3 ;  /* 0x0000004007097887 */ /* 0x000fe40009800000 */
[----:B------:R-:W-:-:S02]  /*1290*/  USEL UR5, UR6, 0x2, UP0 ;  /* 0x0000000206057887 */ /* 0x000fc40008000000 */
[----:B------:R-:W-:Y:S02]  /*12a0*/  UIADD3 UR4, UPT, UPT, UR4, UR8, UR10 ;  /* 0x0000000804047290 */ /* 0x000fe4000fffe00a */
[----:B------:R-:W-:Y:S02]  /*12b0*/  USEL UR13, URZ, 0x80, UP1 ;  /* 0x00000080ff0d7887 */ /* 0x000fe40008800000 */
[----:B------:R-:W-:Y:S02]  /*12c0*/  USEL UR7, UR11, 0x8, UP0 ;  /* 0x000000080b077887 */ /* 0x000fe40008000000 */
[----:B------:R-:W-:Y:S02]  /*12d0*/  USEL UR6, UR12, 0x20, UP0 ;  /* 0x000000200c067887 */ /* 0x000fe40008000000 */
[----:B------:R-:W-:Y:S02]  /*12e0*/  UIADD3 UR4, UPT, UPT, UR5, UR9, UR4 ;  /* 0x0000000905047290 */ /* 0x000fe4000fffe004 */
[----:B------:R-:W-:-:S02]  /*12f0*/  USEL UR5, UR13, 0x80, UP0 ;  /* 0x000000800d057887 */ /* 0x000fc40008000000 */
[----:B------:R-:W-:-:S04]  /*1300*/  UIADD3 UR4, UPT, UPT, UR6, UR7, UR4 ;  /* 0x0000000706047290 */ /* 0x000fc8000fffe004 */
[----:B------:R-:W-:-:S06]  /*1310*/  UIADD3 UR4, UPT, UPT, UR4, UR5, URZ ;  /* 0x0000000504047290 */ /* 0x000fcc000fffe0ff */
[----:B------:R-:W-:-:S07]  /*1320*/  IMAD.U32 R0, RZ, RZ, UR4 ;  /* 0x00000004ff007e24 */ /* 0x000fce000f8e00ff */
.L_x_17:
[----:B------:R-:W1:Y:S01]  /*1330*/  S2UR UR52, SR_CTAID.Z ;  /* 0x00000000003479c3 */ /* 0x000e620000002700 */
[----:B------:R-:W-:Y:S02]  /*1340*/  UISETP.GE.AND UP0, UPT, UR26, 0x1, UPT ;  /* 0x000000011a00788c */ /* 0x000fe4000bf06270 */
[----:B------:R-:W-:Y:S02]  /*1350*/  ULOP3.LUT UR70, UR70, 0x3, URZ, 0xc0, !UPT ;  /* 0x0000000346467892 */ /* 0x000fe4000f8ec0ff */
[----:B------:R-:W-:Y:S02]  /*1360*/  ULOP3.LUT UR60, UR60, 0x200, URZ, 0xc0, !UPT ;  /* 0x000002003c3c7892 */ /* 0x000fe4000f8ec0ff */
[----:B------:R-:W-:Y:S02]  /*1370*/  ULOP3.LUT UR37, UR37, 0xffff, URZ, 0xc0, !UPT ;  /* 0x0000ffff25257892 */ /* 0x000fe4000f8ec0ff */
[----:B------:R-:W-:Y:S02]  /*1380*/  ULOP3.LUT UR29, UR29, 0xffff, URZ, 0xc0, !UPT ;  /* 0x0000ffff1d1d7892 */ /* 0x000fe4000f8ec0ff */
[----:B------:R-:W-:-:S02]  /*1390*/  UISETP.NE.AND UP3, UPT, UR19, 0x2, UPT ;  /* 0x000000021300788c */ /* 0x000fc4000bf65270 */
[----:B------:R-:W-:Y:S02]  /*13a0*/  ULOP3.LUT UR56, UR56, 0x3000, URZ, 0xc0, !UPT ;  /* 0x0000300038387892 */ /* 0x000fe4000f8ec0ff */
[----:B------:R-:W-:Y:S02]  /*13b0*/  ULOP3.LUT UR53, UR53, 0x1000, URZ, 0xc0, !UPT ;  /* 0x0000100035357892 */ /* 0x000fe4000f8ec0ff */
[----:B------:R-:W-:Y:S02]  /*13c0*/  ULOP3.LUT UR62, UR62, 0x300, URZ, 0xc0, !UPT ;  /* 0x000003003e3e7892 */ /* 0x000fe4000f8ec0ff */
[----:B------:R-:W-:Y:S02]  /*13d0*/  ULOP3.LUT UR18, UR18, 0x80, URZ, 0xc0, !UPT ;  /* 0x0000008012127892 */ /* 0x000fe4000f8ec0ff */
[----:B------:R-:W-:Y:S02]  /*13e0*/  USHF.R.U32.HI UR45, URZ, 0x1, UR70 ;  /* 0x00000001ff2d7899 */ /* 0x000fe40008011646 */
[----:B------:R-:W-:-:S02]  /*13f0*/  USHF.R.U32.HI UR38, URZ, 0x9, UR60 ;  /* 0x00000009ff267899 */ /* 0x000fc4000801163c */
[----:B------:R-:W-:Y:S02]  /*1400*/  USHF.L.U32 UR37, UR14, UR37, URZ ;  /* 0x000000250e257299 */ /* 0x000fe400080006ff */
[----:B------:R-:W-:Y:S01]  /*1410*/  USHF.L.U32 UR29, UR15, UR29, URZ ;  /* 0x0000001d0f1d7299 */ /* 0x000fe200080006ff */
[----:B-1----:R-:W-:Y:S11]  /*1420*/  BRA.U !UP0, `(.L_x_18) ;  /* 0x0000000108d47547 */ /* 0x002ff6000b800000 */
[----:B------:R-:W1:Y:S01]  /*1430*/  LDCU.128 UR12, c[0x0][0xf10] ;  /* 0x0001e200ff0c77ac */ /* 0x000e620008000c00 */
[----:B------:R-:W2:Y:S01]  /*1440*/  LDCU UR6, c[0x0][0x370] ;  /* 0x00006e00ff0677ac */ /* 0x000ea20008000800 */
[----:B------:R-:W3:Y:S01]  /*1450*/  LDCU UR5, c[0x0][0x374] ;  /* 0x00006e80ff0577ac */ /* 0x000ee20008000800 */
[----:B------:R-:W4:Y:S01]  /*1460*/  LDCU UR27, c[0x0][0xf0c] ;  /* 0x0001e180ff1b77ac */ /* 0x000f220008000800 */
[----:B------:R-:W4:Y:S01]  /*1470*/  LDCU UR7, c[0x0][0xf20] ;  /* 0x0001e400ff0777ac */ /* 0x000f220008000800 */
[----:B------:R-:W4:Y:S01]  /*1480*/  LDCU.64 UR8, c[0x0][0xf28] ;  /* 0x0001e500ff0877ac */ /* 0x000f220008000a00 */
[----:B-1----:R-:W-:Y:S02]  /*1490*/  UISETP.NE.AND UP0, UPT, UR14, 0x1, UPT ;  /* 0x000000010e00788c */ /* 0x002fe4000bf05270 */
[----:B---3--:R-:W-:Y:S02]  /*14a0*/  UIMAD.WIDE.U32 UR10, UR5, UR15, URZ ;  /* 0x0000000f050a72a5 */ /* 0x008fe4000f8e00ff */
[----:B--2---:R-:W-:-:S02]  /*14b0*/  UIMAD.WIDE.U32 UR22, UR6, UR12, URZ ;  /* 0x0000000c061672a5 */ /* 0x004fc4000f8e00ff */
[----:B----4-:R-:W-:Y:S02]  /*14c0*/  UISETP.NE.AND UP1, UPT, UR27, 0x1, UPT ;  /* 0x000000011b00788c */ /* 0x010fe4000bf25270 */
[----:B------:R-:W-:Y:S01]  /*14d0*/  UISETP.NE.AND UP2, UPT, UR26, 0x1, UPT ;  /* 0x000000011a00788c */ /* 0x000fe2000bf45270 */
[----:B------:R-:W-:Y:S02]  /*14e0*/  UMOV UR10, UR11 ;  /* 0x0000000b000a7c82 */ /* 0x000fe40008000000 */
[----:B------:R-:W-:Y:S01]  /*14f0*/  UMOV UR22, UR23 ;  /* 0x0000001700167c82 */ /* 0x000fe20008000000 */
[----:B------:R-:W-:Y:S02]  /*1500*/  @UP0 USHF.R.U32.HI UR5, URZ, UR7, UR10 ;  /* 0x00000007ff050299 */ /* 0x000fe4000801160a */
[----:B------:R-:W-:Y:S02]  /*1510*/  UIMAD.WIDE.U32 UR24, UR21, UR15, URZ ;  /* 0x0000000f151872a5 */ /* 0x000fe4000f8e00ff */
[----:B------:R-:W-:-:S02]  /*1520*/  UIMAD.WIDE.U32 UR10, UR5, UR8, URZ ;  /* 0x00000008050a72a5 */ /* 0x000fc4000f8e00ff */
[----:B------:R-:W-:Y:S02]  /*1530*/  @UP1 USHF.R.U32.HI UR6, URZ, UR13, UR22 ;  /* 0x0000000dff061299 */ /* 0x000fe40008011616 */
[----:B------:R-:W-:Y:S02]  /*1540*/  UIMAD.WIDE.U32 UR16, UR20, UR12, URZ ;  /* 0x0000000c141072a5 */ /* 0x000fe4000f8e00ff */
[----:B------:R-:W-:Y:S01]  /*1550*/  UIMAD.WIDE.U32 UR22, UR6, UR8, URZ ;  /* 0x00000008061672a5 */ /* 0x000fe2000f8e00ff */
[----:B------:R-:W-:Y:S01]  /*1560*/  UMOV UR4, UR25 ;  /* 0x0000001900047c82 */ /* 0x000fe20008000000 */
[----:B------:R-:W-:Y:S01]  /*1570*/  UMOV UR10, UR11 ;  /* 0x0000000b000a7c82 */ /* 0x000fe20008000000 */
[----:B------:R-:W-:Y:S02]  /*1580*/  USHF.R.U32.HI UR4, URZ, UR7, UR4 ;  /* 0x00000007ff047299 */ /* 0x000fe40008011604 */
[----:B------:R-:W-:Y:S01]  /*1590*/  @UP2 USHF.R.U32.HI UR5, URZ, UR9, UR10 ;  /* 0x00000009ff052299 */ /* 0x000fe2000801160a */
[----:B------:R-:W-:Y:S01]  /*15a0*/  UMOV UR16, UR17 ;  /* 0x0000001100107c82 */ /* 0x000fe20008000000 */
[----:B------:R-:W-:Y:S01]  /*15b0*/  UMOV UR22, UR23 ;  /* 0x0000001700167c82 */ /* 0x000fe20008000000 */
[----:B------:R-:W-:-:S02]  /*15c0*/  USHF.R.U32.HI UR13, URZ, UR13, UR16 ;  /* 0x0000000dff0d7299 */ /* 0x000fc40008011610 */
[----:B------:R-:W-:Y:S02]  /*15d0*/  USEL UR4, UR21, UR4, !UP0 ;  /* 0x0000000415047287 */ /* 0x000fe4000c000000 */
[----:B------:R-:W-:Y:S02]  /*15e0*/  @UP2 USHF.R.U32.HI UR6, URZ, UR9, UR22 ;  /* 0x00000009ff062299 */ /* 0x000fe40008011616 */
[----:B------:R-:W-:Y:S02]  /*15f0*/  UIMAD UR7, UR5, UR26, URZ ;  /* 0x0000001a050772a4 */ /* 0x000fe4000f8e02ff */
[----:B------:R-:W-:Y:S02]  /*1600*/  USEL UR5, UR20, UR13, !UP1 ;  /* 0x0000000d14057287 */ /* 0x000fe4000c800000 */
[----:B------:R-:W-:Y:S02]  /*1610*/  UIMAD UR12, UR6, UR26, URZ ;  /* 0x0000001a060c72a4 */ /* 0x000fe4000f8e02ff */
[----:B------:R-:W-:-:S02]  /*1620*/  UISETP.GE.AND UP0, UPT, UR4, UR7, UPT ;  /* 0x000000070400728c */ /* 0x000fc4000bf06270 */
[----:B------:R-:W-:Y:S02]  /*1630*/  UIMAD.WIDE.U32 UR10, UR4, UR8, URZ ;  /* 0x00000008040a72a5 */ /* 0x000fe4000f8e00ff */
[----:B------:R-:W-:Y:S02]  /*1640*/  UISETP.GE.OR UP0, UPT, UR5, UR12, UP0 ;  /* 0x0000000c0500728c */ /* 0x000fe40008706670 */
[----:B------:R-:W-:Y:S02]  /*1650*/  UIMAD.WIDE.U32 UR12, UR5, UR8, URZ ;  /* 0x00000008050c72a5 */ /* 0x000fe4000f8e00ff */
[----:B------:R-:W-:Y:S01]  /*1660*/  UIADD3 UR10, UPT, UPT, -UR4, URZ, URZ ;  /* 0x000000ff040a7290 */ /* 0x000fe2000fffe1ff */
[----:B------:R-:W-:Y:S01]  /*1670*/  UMOV UR8, UR11 ;  /* 0x0000000b00087c82 */ /* 0x000fe20008000000 */
[----:B------:R-:W-:Y:S02]  /*1680*/  UIADD3 UR11, UPT, UPT, -UR5, URZ, URZ ;  /* 0x000000ff050b7290 */ /* 0x000fe4000fffe1ff */
[----:B------:R-:W-:-:S03]  /*1690*/  USHF.R.U32.HI UR8, URZ, UR9, UR8 ;  /* 0x00000009ff087299 */ /* 0x000fc60008011608 */
[----:B------:R-:W-:Y:S01]  /*16a0*/  @!UP0 UMOV UR7, UR13 ;  /* 0x0000000d00078c82 */ /* 0x000fe20008000000 */
[----:B------:R-:W-:Y:S02]  /*16b0*/  UIMAD UR21, UR14, UR10, UR21 ;  /* 0x0000000a0e1572a4 */ /* 0x000fe4000f8e0215 */
[----:B------:R-:W-:Y:S02]  /*16c0*/  USEL UR8, UR4, UR8, !UP2 ;  /* 0x0000000804087287 */ /* 0x000fe4000d000000 */
[----:B------:R-:W-:Y:S02]  /*16d0*/  @!UP0 USHF.R.U32.HI UR7, URZ, UR9, UR7 ;  /* 0x00000009ff078299 */ /* 0x000fe40008011607 */
[----:B------:R-:W-:Y:S02]  /*16e0*/  UIADD3 UR9, UPT, UPT, -UR8, URZ, URZ ;  /* 0x000000ff08097290 */ /* 0x000fe4000fffe1ff */
[----:B------:R-:W-:Y:S02]  /*16f0*/  @!UP0 USEL UR7, UR5, UR7, !UP2 ;  /* 0x0000000705078287 */ /* 0x000fe4000d000000 */
[----:B------:R-:W-:-:S02]  /*1700*/  UIMAD UR9, UR26, UR9, UR4 ;  /* 0x000000091a0972a4 */ /* 0x000fc4000f8e0204 */
[----:B------:R-:W-:Y:S02]  /*1710*/  @!UP0 UIADD3 UR8, UPT, UPT, UR8, -UR7, URZ ;  /* 0x8000000708088290 */ /* 0x000fe4000fffe0ff */
[----:B------:R-:W-:Y:S02]  /*1720*/  @!UP0 UIMAD UR6, UR9, UR6, UR7 ;  /* 0x00000006090682a4 */ /* 0x000fe4000f8e0207 */
[----:B------:R-:W-:Y:S02]  /*1730*/  @!UP0 UIMAD UR4, UR8, UR26, UR5 ;  /* 0x0000001a080482a4 */ /* 0x000fe4000f8e0205 */
[----:B------:R-:W-:Y:S02]  /*1740*/  UIMAD UR20, UR27, UR11, UR20 ;  /* 0x0000000b1b1472a4 */ /* 0x000fe4000f8e0214 */
[----:B------:R-:W-:Y:S01]  /*1750*/  UIMAD UR21, UR4, UR14, UR21 ;  /* 0x0000000e041572a4 */ /* 0x000fe2000f8e0215 */
[----:B------:R-:W-:Y:S02]  /*1760*/  @!UP0 UMOV UR5, UR6 ;  /* 0x0000000600058c82 */ /* 0x000fe40008000000 */
[----:B------:R-:W-:-:S12]  /*1770*/  UIMAD UR20, UR5, UR27, UR20 ;  /* 0x0000001b051472a4 */ /* 0x000fd8000f8e0214 */
.L_x_18:
[----:B------:R-:W-:-:S09]  /*1780*/  UISETP.NE.AND UP0, UPT, UR28, 0x1, UPT ;  /* 0x000000011c00788c */ /* 0x000fd2000bf05270 */
[----:B------:R-:W-:Y:S05]  /*1790*/  BRA.U UP0, `(.L_x_19) ;  /* 0x0000000100447547 */ /* 0x000fea000b800000 */
[----:B------:R-:W1:Y:S01]  /*17a0*/  LDCU.128 UR8, c[0x0][0xf10] ;  /* 0x0001e200ff0877ac */ /* 0x000e620008000c00 */
[----:B------:R-:W2:Y:S01]  /*17b0*/  LDCU UR12, c[0x0][0xf0c] ;  /* 0x0001e180ff0c77ac */ /* 0x000ea20008000800 */
[----:B------:R-:W3:Y:S01]  /*17c0*/  LDCU UR13, c[0x0][0xf20] ;  /* 0x0001e400ff0d77ac */ /* 0x000ee20008000800 */
[----:B-1----:R-:W-:Y:S02]  /*17d0*/  UIMAD.WIDE.U32 UR6, UR20, UR8, URZ ;  /* 0x00000008140672a5 */ /* 0x002fe4000f8e00ff */
[----:B------:R-:W-:Y:S02]  /*17e0*/  UIMAD.WIDE.U32 UR4, UR21, UR11, URZ ;  /* 0x0000000b150472a5 */ /* 0x000fe4000f8e00ff */
[----:B--2---:R-:W-:Y:S02]  /*17f0*/  UISETP.NE.AND UP1, UPT, UR12, 0x1, UPT ;  /* 0x000000010c00788c */ /* 0x004fe4000bf25270 */
[----:B------:R-:W-:Y:S01]  /*1800*/  UISETP.NE.AND UP0, UPT, UR10, 0x1, UPT ;  /* 0x000000010a00788c */ /* 0x000fe2000bf05270 */
[----:B------:R-:W-:-:S02]  /*1810*/  UMOV UR6, UR7 ;  /* 0x0000000700067c82 */ /* 0x000fc40008000000 */
[----:B------:R-:W-:Y:S01]  /*1820*/  UMOV UR4, UR5 ;  /* 0x0000000500047c82 */ /* 0x000fe20008000000 */
[----:B------:R-:W-:Y:S02]  /*1830*/  USHF.R.U32.HI UR9, URZ, UR9, UR6 ;  /* 0x00000009ff097299 */ /* 0x000fe40008011606 */
[----:B---3--:R-:W-:Y:S02]  /*1840*/  USHF.R.U32.HI UR4, URZ, UR13, UR4 ;  /* 0x0000000dff047299 */ /* 0x008fe40008011604 */
[----:B------:R-:W-:Y:S02]  /*1850*/  USEL UR5, UR20, UR9, !UP1 ;  /* 0x0000000914057287 */ /* 0x000fe4000c800000 */
[----:B------:R-:W-:-:S04]  /*1860*/  USEL UR4, UR21, UR4, !UP0 ;  /* 0x0000000415047287 */ /* 0x000fc8000c000000 */
[----:B------:R-:W-:Y:S02]  /*1870*/  UIADD3 UR6, UPT, UPT, UR5, -UR4, URZ ;  /* 0x8000000405067290 */ /* 0x000fe4000fffe0ff */
[----:B------:R-:W-:Y:S02]  /*1880*/  UIADD3 UR4, UPT, UPT, -UR5, UR4, URZ ;  /* 0x0000000405047290 */ /* 0x000fe4000fffe1ff */
[----:B------:R-:W-:Y:S02]  /*1890*/  UIMAD UR21, UR6, UR10, UR21 ;  /* 0x0000000a061572a4 */ /* 0x000fe4000f8e0215 */
[----:B------:R-:W-:-:S12]  /*18a0*/  UIMAD UR20, UR4, UR12, UR20 ;  /* 0x0000000c041472a4 */ /* 0x000fd8000f8e0214 */
.L_x_19:
[----:B------:R-:W-:-:S09]  /*18b0*/  UISETP.EQ.U32.AND UP0, UPT, UR30, 0x1, UPT ;  /* 0x000000011e00788c */ /* 0x000fd2000bf02070 */
[----:B------:R-:W-:Y:S05]  /*18c0*/  BRA.U !UP0, `(.L_x_20) ;  /* 0x00000001080c7547 */ /* 0x000fea000b800000 */
[----:B------:R-:W-:Y:S01]  /*18d0*/  UCGABAR_WAIT ;  /* 0x0000000000007dc7 */ /* 0x000fe20008000000 */
[----:B------:R-:W-:Y:S01]  /*18e0*/  CCTL.IVALL ;  /* 0x00000000ff00798f */ /* 0x000fe20002000000 */
[----:B------:R-:W-:Y:S05]  /*18f0*/  BRA `(.L_x_21) ;  /* 0x0000000000047947 */ /* 0x000fea0003800000 */
.L_x_20:
[----:B------:R-:W-:Y:S06]  /*1900*/  BAR.SYNC.DEFER_BLOCKING 0x0 ;  /* 0x0000000000007b1d */ /* 0x000fec0000010000 */
.L_x_21:
[----:B------:R-:W-:Y:S05]  /*1910*/  BRA.U UP3, `(.L_x_22) ;  /* 0x0000001903047547 */ /* 0x000fea000b800000 */
[----:B------:R-:W1:Y:S01]  /*1920*/  LDCU UR6, c[0x0][0x38c] ;  /* 0x00007180ff0677ac */ /* 0x000e620008000800 */
[----:B------:R-:W-:Y:S01]  /*1930*/  PLOP3.LUT P2, PT, PT, PT, UP5, 0x80, 0x8 ;  /* 0x000000000008781c */ /* 0x000fe20003f4f058 */
[----:B------:R-:W-:Y:S01]  /*1940*/  IMAD.MOV.U32 R12, RZ, RZ, 0x1 ;  /* 0x00000001ff0c7424 */ /* 0x000fe200078e00ff */
[----:B------:R-:W-:Y:S01]  /*1950*/  ISETP.EQ.OR P3, PT, R2, RZ, P4 ;  /* 0x000000ff0200720c */ /* 0x000fe20002762670 */
[----:B------:R-:W-:Y:S01]  /*1960*/  UISETP.NE.AND UP1, UPT, UR19, URZ, UPT ;  /* 0x000000ff1300728c */ /* 0x000fe2000bf25270 */
[----:B------:R-:W-:Y:S02]  /*1970*/  PLOP3.LUT P2, PT, P2, PT, PT, 0x8, 0x80 ;  /* 0x000000000080781c */ /* 0x000fe4000174e170 */
[----:B------:R-:W-:Y:S01]  /*1980*/  CS2R R10, SRZ ;  /* 0x00000000000a7805 */ /* 0x000fe2000001ff00 */
[----:B------:R-:W-:Y:S01]  /*1990*/  IMAD.MOV.U32 R9, RZ, RZ, RZ ;  /* 0x000000ffff097224 */ /* 0x000fe200078e00ff */
[----:B------:R-:W2:Y:S01]  /*19a0*/  LDCU UR67, c[0x0][0x370] ;  /* 0x00006e00ff4377ac */ /* 0x000ea20008000800 */
[----:B------:R-:W-:Y:S01]  /*19b0*/  IMAD.MOV.U32 R8, RZ, RZ, 0x1 ;  /* 0x00000001ff087424 */ /* 0x000fe200078e00ff */
[----:B------:R-:W3:Y:S01]  /*19c0*/  LDCU.64 UR54, c[0x0][0x348] ;  /* 0x00006900ff3677ac */ /* 0x000ee20008000a00 */
[----:B------:R-:W4:Y:S01]  /*19d0*/  LDCU UR66, c[0x0][0x374] ;  /* 0x00006e80ff4277ac */ /* 0x000f220008000800 */
[----:B-1----:R-:W-:-:S02]  /*19e0*/  UIADD3 UR5, UPT, UPT, UR6, 0xff, URZ ;  /* 0x000000ff06057890 */ /* 0x002fc4000fffe0ff */
[----:B------:R-:W-:Y:S02]  /*19f0*/  UIADD3 UR73, UPT, UPT, UR6, 0x1fe, URZ ;  /* 0x000001fe06497890 */ /* 0x000fe4000fffe0ff */
[----:B------:R-:W-:Y:S02]  /*1a00*/  USHF.R.S32.HI UR4, URZ, 0x1f, UR5 ;  /* 0x0000001fff047899 */ /* 0x000fe40008011405 */
[----:B------:R-:W-:Y:S02]  /*1a10*/  USEL UR61, UR61, 0x2, UP1 ;  /* 0x000000023d3d7887 */ /* 0x000fe40008800000 */
[----:B------:R-:W-:Y:S01]  /*1a20*/  ULEA.HI UR4, UR4, UR5, URZ, 0x8 ;  /* 0x0000000504047291 */ /* 0x000fe2000f8f40ff */
[----:B------:R-:W-:-:S03]  /*1a30*/  UMOV UR15, URZ ;  /* 0x000000ff000f7c82 */ /* 0x000fc60008000000 */
[----:B------:R-:W-:Y:S02]  /*1a40*/  USHF.R.S32.HI UR69, URZ, 0x8, UR4 ;  /* 0x00000008ff457899 */ /* 0x000fe40008011404 */
[----:B------:R-:W-:Y:S02]  /*1a50*/  UIADD3 UR4, UPT, UPT, UR6, -0x1, URZ ;  /* 0xffffffff06047890 */ /* 0x000fe4000fffe0ff */
[----:B------:R-:W-:Y:S02]  /*1a60*/  UISETP.LT.U32.AND UP0, UPT, UR69, 0x4, UPT ;  /* 0x000000044500788c */ /* 0x000fe4000bf01070 */
[----:B------:R-:W-:Y:S02]  /*1a70*/  UISETP.GE.U32.AND UP2, UPT, UR4, -0x1ff, UPT ;  /* 0xfffffe010400788c */ /* 0x000fe4000bf46070 */
[----:B------:R-:W-:-:S04]  /*1a80*/  USEL UR68, UR69, 0x4, UP0 ;  /* 0x0000000445447887 */ /* 0x000fc80008000000 */
[----:B------:R-:W-:Y:S02]  /*1a90*/  UIADD3 UR57, UPT, UPT, UR68, -0x1, URZ ;  /* 0xffffffff44397890 */ /* 0x000fe4000fffe0ff */
[----:B------:R-:W-:-:S03]  /*1aa0*/  UIADD3 UR71, UPT, UPT, UR69, -UR68, URZ ;  /* 0x8000004445477290 */ /* 0x000fc6000fffe0ff */
[----:B------:R-:W-:-:S04]  /*1ab0*/  @UP2 UIADD3 UR57, UPT, UPT, UR68, URZ, URZ ;  /* 0x000000ff44392290 */ /* 0x000fc8000fffe0ff */
[----:B--234-:R-:W-:-:S12]  /*1ac0*/  UIADD3 UR57, UPT, UPT, UR57, 0x1, URZ ;  /* 0x0000000139397890 */ /* 0x01cfd8000fffe0ff */
.L_x_46:
[----:B------:R-:W-:-:S13]  /*1ad0*/  R2UR UR4, R93 ;  /* 0x000000005d0472ca */ /* 0x000fda00000e0000 */
[----:B------:R-:W-:Y:S01]  /*1ae0*/  UISETP.NE.AND UP0, UPT, UR4, URZ, UPT ;  /* 0x000000ff0400728c */ /* 0x000fe2000bf05270 */
[----:B------:R-:W1:Y:S02]  /*1af0*/  S2UR UR4, SR_CgaCtaId ;  /* 0x00000000000479c3 */ /* 0x000e640000008800 */
[----:B-1----:R-:W-:-:S06]  /*1b00*/  MOV R93, UR4 ;  /* 0x00000004005d7c02 */ /* 0x002fcc0008000f00 */
[----:B---3--:R-:W-:Y:S05]  /*1b10*/  BRA.U UP0, `(.L_x_23) ;  /* 0x0000000100347547 */ /* 0x008fea000b800000 */
[----:B------:R-:W1:Y:S01]  /*1b20*/  S2R R0, SR_CgaCtaId ;  /* 0x0000000000007919 */ /* 0x000e620000008800 */
[----:B------:R-:W-:-:S04]  /*1b30*/  MOV R2, 0x400 ;  /* 0x0000040000027802 */ /* 0x000fc80000000f00 */
[----:B-1----:R-:W-:Y:S02]  /*1b40*/  LEA R0, R0, R2, 0x18 ;  /* 0x0000000200007211 */ /* 0x002fe400078ec0ff */
[----:B------:R-:W-:-:S03]  /*1b50*/  SHF.L.U32 R2, R8, 0x1f, RZ ;  /* 0x0000001f08027819 */ /* 0x000fc600000006ff */
[----:B------:R-:W-:-:S04]  /*1b60*/  IMAD R0, R9, 0x8, R0 ;  /* 0x0000000809007824 */ /* 0x000fc800078e0200 */
[----:B------:R-:W1:Y:S02]  /*1b70*/  SYNCS.PHASECHK.TRANS64.TRYWAIT P0, [R0+URZ+0xd0], R2 ;  /* 0x0000d002000075a7 */ /* 0x000e6400080011ff */
[----:B-1----:R-:W-:Y:S05]  /*1b80*/  @!P0 BRA `(.L_x_24) ;  /* 0x000000a000348947 */ /* 0x002fea0003800000 */
.L_x_156:
[----:B------:R-:W-:Y:S01]  /*1b90*/  VIADD R9, R9, 0x1 ;  /* 0x0000000109097836 */ /* 0x000fe20000000000 */
[----:B------:R1:W-:Y:S04]  /*1ba0*/  SYNCS.ARRIVE.TRANS64.A1T0 RZ, [R0+URZ+0xc0], RZ ;  /* 0x0000c0ff00ff79a7 */ /* 0x0003e800081000ff */
[----:B------:R-:W-:-:S04]  /*1bb0*/  ISETP.NE.AND P0, PT, R9, 0x2, PT ;  /* 0x000000020900780c */ /* 0x000fc80003f05270 */
[----:B------:R-:W-:Y:S02]  /*1bc0*/  SEL R9, R9, RZ, P0 ;  /* 0x000000ff09097207 */ /* 0x000fe40000000000 */
[----:B-1----:R-:W-:-:S04]  /*1bd0*/  SEL R0, RZ, 0x1, P0 ;  /* 0x00000001ff007807 */ /* 0x002fc80000000000 */
[----:B------:R-:W-:-:S07]  /*1be0*/  LOP3.LUT R8, R8, R0, RZ, 0x3c, !PT ;  /* 0x0000000008087212 */ /* 0x000fce00078e3cff */
.L_x_23:
[----:B------:R-:W-:Y:S01]  /*1bf0*/  R2UR UR4, R93 ;  /* 0x000000005d0472ca */ /* 0x000fe200000e0000 */
[----:B------:R-:W-:Y:S01]  /*1c00*/  UMOV UR14, 0x400 ;  /* 0x00000400000e7882 */ /* 0x000fe20000000000 */
[----:B------:R-:W-:Y:S01]  /*1c10*/  SHF.L.U32 R0, R12, 0x1f, RZ ;  /* 0x0000001f0c007819 */ /* 0x000fe200000006ff */
[----:B------:R-:W-:Y:S02]  /*1c20*/  UISETP.GE.U32.AND UP0, UPT, UR73, 0x1ff, UPT ;  /* 0x000001ff4900788c */ /* 0x000fe4000bf06070 */
[----:B------:R-:W-:Y:S02]  /*1c30*/  ULEA UR51, UR20, UR70, 0x2 ;  /* 0x0000004614337291 */ /* 0x000fe4000f8e10ff */
[----:B------:R-:W-:Y:S02]  /*1c40*/  ULEA UR35, UR21, UR72, 0x1 ;  /* 0x0000004815237291 */ /* 0x000fe4000f8e08ff */
[----:B------:R-:W-:Y:S02]  /*1c50*/  ULEA.HI UR12, UR21, UR21, URZ, 0x1 ;  /* 0x00000015150c7291 */ /* 0x000fe4000f8f08ff */
[----:B------:R-:W-:-:S02]  /*1c60*/  USHF.L.U32 UR51, UR51, 0x5, URZ ;  /* 0x0000000533337899 */ /* 0x000fc400080006ff */
[----:B------:R-:W-:Y:S02]  /*1c70*/  ULEA UR14, UR4, UR14, 0x18 ;  /* 0x0000000e040e7291 */ /* 0x000fe4000f8ec0ff */
[----:B------:R-:W-:Y:S02]  /*1c80*/  USHF.L.U32 UR35, UR35, 0x5, URZ ;  /* 0x0000000523237899 */ /* 0x000fe400080006ff */
[----:B------:R-:W-:Y:S02]  /*1c90*/  ULEA UR4, UR15, UR14, 0x3 ;  /* 0x0000000e0f047291 */ /* 0x000fe4000f8e18ff */
[----:B------:R-:W-:Y:S01]  /*1ca0*/  USHF.R.S32.HI UR12, URZ, 0x1, UR12 ;  /* 0x00000001ff0c7899 */ /* 0x000fe2000801140c */
[----:B------:R-:W-:-:S06]  /*1cb0*/  UMOV UR7, URZ ;  /* 0x000000ff00077c82 */ /* 0x000fcc0008000000 */
[----:B------:R1:W2:Y:S01]  /*1cc0*/  SYNCS.PHASECHK.TRANS64.TRYWAIT P1, [UR4+0x20], R0 ;  /* 0x00002000ff0075a7 */ /* 0x0002a20008021104 */
[----:B------:R-:W-:Y:S05]  /*1cd0*/  BRA.U !UP0, `(.L_x_25) ;  /* 0x0000000508547547 */ /* 0x000fea000b800000 */
[----:B------:R-:W-:Y:S01]  /*1ce0*/  UMOV UR6, URZ ;  /* 0x000000ff00067c82 */ /* 0x000fe20008000000 */
[----:B------:R-:W-:-:S05]  /*1cf0*/  UMOV UR5, UR15 ;  /* 0x0000000f00057c82 */ /* 0x000fca0008000000 */
.L_x_33:
[----:B------:R-:W-:Y:S01]  /*1d00*/  ULEA UR49, UR5, UR14, 0x3 ;  /* 0x0000000e05317291 */ /* 0x000fe2000f8e18ff */
[----:B--2---:R-:W-:Y:S01]  /*1d10*/  @!P4 MOV R2, 0xc800 ;  /* 0x0000c8000002c802 */ /* 0x004fe20000000f00 */
[----:B--23--:R-:W-:Y:S10]  /*1d20*/  @P1 BRA `(.L_x_26) ;  /* 0x00000000000c1947 */ /* 0x00cff40003800000 */
[----:B------:R-:W-:-:S04]  /*1d30*/  SHF.L.U32 R3, R12, 0x1f, RZ ;  /* 0x0000001f0c037819 */ /* 0x000fc800000006ff */
[----:B------:R-:W2:Y:S02]  /*1d40*/  SYNCS.PHASECHK.TRANS64.TRYWAIT P0, [UR49+0x20], R3 ;  /* 0x00002003ff0075a7 */ /* 0x000ea40008001131 */
[----:B--2---:R-:W-:Y:S05]  /*1d50*/  @!P0 BRA `(.L_x_27) ;  /* 0x0000009c00d48947 */ /* 0x004fea0003800000 */
.L_x_26:
[----:B------:R2:W-:Y:S01]  /*1d60*/  @!P4 SYNCS.ARRIVE.TRANS64 RZ, [UR49], R2 ;  /* 0x00000002ffffc9a7 */ /* 0x0005e20008000031 */
[----:B------:R-:W-:-:S04]  /*1d70*/  ULOP3.LUT UR4, UR61, 0x2, URZ, 0xfc, !UPT ;  /* 0x000000023d047892 */ /* 0x000fc8000f8efcff */
[----:B------:R-:W-:-:S09]  /*1d80*/  UISETP.NE.AND UP0, UPT, UR4, 0x2, UPT ;  /* 0x000000020400788c */ /* 0x000fd2000bf05270 */
[----:B------:R-:W-:Y:S05]  /*1d90*/  BRA.U UP0, `(.L_x_28) ;  /* 0x0000000100047547 */ /* 0x000fea000b800000 */
[----:B------:R-:W-:Y:S05]  /*1da0*/  BPT.TRAP 0x1 ;  /* 0x000000040000795c */ /* 0x000fea0000300000 */
.L_x_28:
[----:B------:R-:W-:Y:S04]  /*1db0*/  BSSY.RECONVERGENT B0, `(.L_x_29) ;  /* 0x0000003000007945 */ /* 0x000fe80003800200 */
[----:B------:R-:W-:Y:S05]  /*1dc0*/  @P3 BRA `(.L_x_30) ;  /* 0x0000000000043947 */ /* 0x000fea0003800000 */
[----:B------:R-:W-:Y:S05]  /*1dd0*/  BPT.TRAP 0x1 ;  /* 0x000000040000795c */ /* 0x000fea0000300000 */
.L_x_30:
[----:B------:R-:W-:Y:S05]  /*1de0*/  BSYNC.RECONVERGENT B0 ;  /* 0x0000000000007941 */ /* 0x000fea0003800200 */
.L_x_29:
[----:B------:R-:W-:Y:S01]  /*1df0*/  UIADD3 UR4, UPT, UPT, UR5, 0x1, URZ ;  /* 0x0000000105047890 */ /* 0x000fe2000fffe0ff */
[----:B------:R-:W-:Y:S01]  /*1e00*/  BSSY.RECONVERGENT B0, `(.L_x_31) ;  /* 0x000003d000007945 */ /* 0x000fe20003800200 */
[----:B------:R-:W-:Y:S02]  /*1e10*/  ELECT P0, URZ, PT ;  /* 0x0000000000ff782f */ /* 0x000fe40003800000 */
[----:B------:R-:W-:-:S04]  /*1e20*/  UISETP.NE.AND UP0, UPT, UR4, 0x4, UPT ;  /* 0x000000040400788c */ /* 0x000fc8000bf05270 */
[----:B------:R-:W-:Y:S02]  /*1e30*/  USEL UR7, URZ, 0x1, UP0 ;  /* 0x00000001ff077887 */ /* 0x000fe40008000000 */
[----:B------:R-:W-:-:S04]  /*1e40*/  USEL UR15, UR4, URZ, UP0 ;  /* 0x000000ff040f7287 */ /* 0x000fc80008000000 */
[----:B------:R-:W-:Y:S01]  /*1e50*/  ULEA UR4, UR15, UR14, 0x3 ;  /* 0x0000000e0f047291 */ /* 0x000fe2000f8e18ff */
[----:B------:R-:W-:-:S04]  /*1e60*/  LOP3.LUT R12, R12, UR7, RZ, 0x3c, !PT ;  /* 0x000000070c0c7c12 */ /* 0x000fc8000f8e3cff */
[----:B-1----:R-:W-:-:S04]  /*1e70*/  SHF.L.U32 R0, R12, 0x1f, RZ ;  /* 0x0000001f0c007819 */ /* 0x002fc800000006ff */
[----:B------:R1:W3:Y:S01]  /*1e80*/  SYNCS.PHASECHK.TRANS64.TRYWAIT P1, [UR4+0x20], R0 ;  /* 0x00002000ff0075a7 */ /* 0x0002e20008021104 */
[----:B------:R-:W-:Y:S05]  /*1e90*/  @!P0 BRA `(.L_x_32) ;  /* 0x0000000000cc8947 */ /* 0x000fea0003800000 */
[----:B------:R-:W-:Y:S02]  /*1ea0*/  ULEA UR40, UR5, UR56, 0xf ;  /* 0x0000003805287291 */ /* 0x000fe4000f8e78ff */
[----:B------:R-:W-:Y:S02]  /*1eb0*/  UIADD3 UR8, UP3, UPT, UR54, 0x80, URZ ;  /* 0x0000008036087890 */ /* 0x000fe4000ff7e0ff */
[----:B------:R-:W-:Y:S02]  /*1ec0*/  UIADD3 UR40, UPT, UPT, UR14, UR40, URZ ;  /* 0x000000280e287290 */ /* 0x000fe4000fffe0ff */
[----:B------:R-:W-:Y:S02]  /*1ed0*/  USHF.L.U32 UR50, UR6, 0x8, URZ ;  /* 0x0000000806327899 */ /* 0x000fe400080006ff */
[----:B------:R-:W-:Y:S02]  /*1ee0*/  ULEA UR24, UR5, UR53, 0xe ;  /* 0x0000003505187291 */ /* 0x000fe4000f8e70ff */
[----:B------:R-:W-:-:S02]  /*1ef0*/  UIADD3.X UR9, UPT, UPT, URZ, UR55, URZ, UP3, !UPT ;  /* 0x00000037ff097290 */ /* 0x000fc40009ffe4ff */
[----:B------:R-:W-:Y:S02]  /*1f00*/  UIADD3 UR48, UPT, UPT, UR40, 0x3300, URZ ;  /* 0x0000330028307890 */ /* 0x000fe4000fffe0ff */
[----:B------:R-:W-:Y:S02]  /*1f10*/  UPRMT UR7, URZ, 0x5410, UR37 ;  /* 0x00005410ff077896 */ /* 0x000fe40008000025 */
[----:B------:R-:W-:Y:S02]  /*1f20*/  UIADD3 UR42, UPT, UPT, UR50, 0x80, URZ ;  /* 0x00000080322a7890 */ /* 0x000fe4000fffe0ff */
[----:B------:R-:W-:Y:S02]  /*1f30*/  UIADD3 UR40, UPT, UPT, UR40, 0x7300, URZ ;  /* 0x0000730028287890 */ /* 0x000fe4000fffe0ff */
[----:B------:R-:W-:Y:S02]  /*1f40*/  USHF.L.U32 UR4, UR5, 0xa, URZ ;  /* 0x0000000a05047899 */ /* 0x000fe400080006ff */
[----:B------:R-:W-:-:S02]  /*1f50*/  UIADD3 UR22, UP2, UPT, UR54, 0x180, URZ ;  /* 0x0000018036167890 */ /* 0x000fc4000ff5e0ff */
[----:B------:R-:W-:Y:S02]  /*1f60*/  UIADD3 UR24, UPT, UPT, UR14, UR24, URZ ;  /* 0x000000180e187290 */ /* 0x000fe4000fffe0ff */
[----:B------:R-:W-:Y:S02]  /*1f70*/  UIADD3 UR46, UP1, UPT, UR54, 0x280, URZ ;  /* 0x00000280362e7890 */ /* 0x000fe4000ff3e0ff */
[----:B------:R-:W-:Y:S01]  /*1f80*/  ULOP3.LUT UR16, UR62, UR4, URZ, 0xfc, !UPT ;  /* 0x000000043e107292 */ /* 0x000fe2000f8efcff */
[----:B------:R-:W-:Y:S01]  /*1f90*/  UMOV UR58, 0x0 ;  /* 0x00000000003a7882 */ /* 0x000fe20000000000 */
[----:B------:R-:W-:Y:S01]  /*1fa0*/  UMOV UR59, 0x10000000 ;  /* 0x10000000003b7882 */ /* 0x000fe20000000000 */
[----:B------:R-:W-:Y:S01]  /*1fb0*/  UIADD3 UR30, UP0, UPT, UR54, 0x380, URZ ;  /* 0x00000380361e7890 */ /* 0x000fe2000ff1e0ff */
[----:B------:R-:W-:Y:S01]  /*1fc0*/  UTMALDG.3D.MULTICAST [UR48], [UR8], UR7, desc[UR58] ;  /* 0x00003a30080073b4 */ /* 0x000fe20008011807 */
[----:B------:R-:W-:Y:S01]  /*1fd0*/  ULOP3.LUT UR10, UR4, UR60, URZ, 0xfc, !UPT ;  /* 0x0000003c040a7292 */ /* 0x000fe2000f8efcff */
[----:B------:R-:W-:Y:S01]  /*1fe0*/  UMOV UR41, UR49 ;  /* 0x0000003100297c82 */ /* 0x000fe20008000000 */
[----:B------:R-:W-:Y:S01]  /*1ff0*/  UMOV UR43, UR51 ;  /* 0x00000033002b7c82 */ /* 0x000fe20008000000 */
[----:B------:R-:W-:Y:S01]  /*2000*/  UMOV UR44, UR52 ;  /* 0x00000034002c7c82 */ /* 0x000fe20008000000 */
[----:B------:R-:W-:-:S02]  /*2010*/  UIADD3.X UR23, UPT, UPT, URZ, UR55, URZ, UP2, !UPT ;  /* 0x00000037ff177290 */ /* 0x000fc400097fe4ff */
[----:B------:R-:W-:Y:S01]  /*2020*/  UIADD3 UR32, UPT, UPT, UR24, 0x23300, URZ ;  /* 0x0002330018207890 */ /* 0x000fe2000fffe0ff */
[----:B------:R4:W-:Y:S01]  /*2030*/  UTMALDG.3D.MULTICAST [UR40], [UR8], UR7, desc[UR58] ;  /* 0x00003a28080073b4 */ /* 0x0009e20008011807 */
[----:B------:R-:W-:Y:S02]  /*2040*/  UPRMT UR4, URZ, 0x5410, UR29 ;  /* 0x00005410ff047896 */ /* 0x000fe4000800001d */
[----:B------:R-:W-:Y:S02]  /*2050*/  UIADD3 UR24, UPT, UPT, UR24, 0x25300, URZ ;  /* 0x0002530018187890 */ /* 0x000fe4000fffe0ff */
[----:B------:R-:W-:Y:S02]  /*2060*/  ULEA UR19, UR6, UR45, 0x1 ;  /* 0x0000002d06137291 */ /* 0x000fe4000f8e08ff */
[----:B------:R-:W-:Y:S02]  /*2070*/  UIADD3.X UR47, UPT, UPT, URZ, UR55, URZ, UP1, !UPT ;  /* 0x00000037ff2f7290 */ /* 0x000fe40008ffe4ff */
[----:B------:R-:W-:-:S02]  /*2080*/  UIADD3 UR16, UPT, UPT, UR14, 0x33300, UR16 ;  /* 0x000333000e107890 */ /* 0x000fc4000fffe010 */
[----:B------:R-:W-:Y:S02]  /*2090*/  ULEA UR11, UR6, UR38, 0x1 ;  /* 0x00000026060b7291 */ /* 0x000fe4000f8e08ff */
[----:B------:R-:W-:Y:S01]  /*20a0*/  UIADD3.X UR31, UPT, UPT, URZ, UR55, URZ, UP0, !UPT ;  /* 0x00000037ff1f7290 */ /* 0x000fe200087fe4ff */
[----:B------:R-:W-:Y:S01]  /*20b0*/  UMOV UR33, UR49 ;  /* 0x0000003100217c82 */ /* 0x000fe20008000000 */
[----:B------:R-:W-:Y:S01]  /*20c0*/  UMOV UR36, UR52 ;  /* 0x0000003400247c82 */ /* 0x000fe20008000000 */
[----:B------:R-:W-:Y:S01]  /*20d0*/  UMOV UR34, UR50 ;  /* 0x0000003200227c82 */ /* 0x000fe20008000000 */
[----:B------:R-:W-:Y:S01]  /*20e0*/  UMOV UR25, UR49 ;  /* 0x0000003100197c82 */ /* 0x000fe20008000000 */
[----:B------:R-:W-:Y:S01]  /*20f0*/  UMOV UR27, UR35 ;  /* 0x00000023001b7c82 */ /* 0x000fe20008000000 */
[----:B------:R-:W-:Y:S01]  /*2100*/  UMOV UR28, UR52 ;  /* 0x00000034001c7c82 */ /* 0x000fe20008000000 */
[----:B------:R-:W-:Y:S01]  /*2110*/  UMOV UR26, UR42 ;  /* 0x0000002a001a7c82 */ /* 0x000fe20008000000 */
[----:B------:R-:W-:Y:S01]  /*2120*/  UMOV UR17, UR49 ;  /* 0x0000003100117c82 */ /* 0x000fe20008000000 */
[----:B------:R1:W-:Y:S01]  /*2130*/  UTMALDG.3D.MULTICAST [UR32], [UR22], UR4, desc[UR58] ;  /* 0x00003a20160073b4 */ /* 0x0003e20008011804 */
[----:B------:R-:W-:Y:S01]  /*2140*/  UMOV UR21, UR52 ;  /* 0x0000003400157c82 */ /* 0x000fe20008000000 */
[----:B------:R-:W-:Y:S01]  /*2150*/  UMOV UR13, UR52 ;  /* 0x00000034000d7c82 */ /* 0x000fe20008000000 */
[----:B------:R1:W-:Y:S01]  /*2160*/  UTMALDG.3D.MULTICAST [UR24], [UR22], UR4, desc[UR58] ;  /* 0x00003a18160073b4 */ /* 0x0003e20008011804 */
[----:B------:R1:W-:Y:S01]  /*2170*/  UTMALDG.4D.MULTICAST [UR16], [UR46], UR7, desc[UR58] ;  /* 0x00003a102e0073b4 */ /* 0x0003e20008019807 */
[----:B----4-:R-:W-:Y:S01]  /*2180*/  UIADD3 UR8, UPT, UPT, UR14, 0x34300, UR10 ;  /* 0x000343000e087890 */ /* 0x010fe2000fffe00a */
[----:B------:R-:W-:-:S02]  /*2190*/  UMOV UR9, UR49 ;  /* 0x0000003100097c82 */ /* 0x000fc40008000000 */
[----:B------:R-:W-:-:S06]  /*21a0*/  UMOV UR10, URZ ;  /* 0x000000ff000a7c82 */ /* 0x000fcc0008000000 */
[----:B------:R1:W-:Y:S02]  /*21b0*/  UTMALDG.4D.MULTICAST [UR8], [UR30], UR4, desc[UR58] ;  /* 0x00003a081e0073b4 */ /* 0x0003e40008019804 */
[----:B-1----:R-:W-:Y:S01]  /*21c0*/  NOP ;  /* 0x0000000000007918 */ /* 0x002fe20000000000 */
.L_x_32:
[----:B------:R-:W-:Y:S05]  /*21d0*/  BSYNC.RECONVERGENT B0 ;  /* 0x0000000000007941 */ /* 0x000fea0003800200 */
.L_x_31:
[----:B------:R-:W-:Y:S01]  /*21e0*/  UIADD3 UR6, UPT, UPT, UR6, 0x1, URZ ;  /* 0x0000000106067890 */ /* 0x000fe2000fffe0ff */
[----:B------:R-:W-:Y:S01]  /*21f0*/  UMOV UR5, UR15 ;  /* 0x0000000f00057c82 */ /* 0x000fe20008000000 */
[----:B------:R-:W-:Y:S02]  /*2200*/  UMOV UR7, UR57 ;  /* 0x0000003900077c82 */ /* 0x000fe40008000000 */
[----:B------:R-:W-:-:S09]  /*2210*/  UISETP.NE.AND UP0, UPT, UR6, UR57, UPT ;  /* 0x000000390600728c */ /* 0x000fd2000bf05270 */
[----:B------:R-:W-:Y:S05]  /*2220*/  BRA.U UP0, `(.L_x_33) ;  /* 0xfffffff900b47547 */ /* 0x000fea000b83ffff */
.L_x_25:
[----:B------:R-:W-:Y:S01]  /*2230*/  ULEA UR4, UR15, UR14, 0x3 ;  /* 0x0000000e0f047291 */ /* 0x000fe2000f8e18ff */
[----:B-1----:R-:W-:Y:S01]  /*2240*/  SHF.L.U32 R0, R12, 0x1f, RZ ;  /* 0x0000001f0c007819 */ /* 0x002fe200000006ff */
[----:B------:R-:W-:Y:S01]  /*2250*/  @!P2 SYNCS.ARRIVE.TRANS64.A1T0 RZ, [UR14+0x78], RZ ;  /* 0x000078ffffffa9a7 */ /* 0x000fe2000810000e */
[----:B------:R-:W-:-:S06]  /*2260*/  UISETP.GT.AND UP0, UPT, UR69, UR68, UPT ;  /* 0x000000444500728c */ /* 0x000fcc000bf04270 */
[----:B--23--:R1:W2:Y:S03]  /*2270*/  SYNCS.PHASECHK.TRANS64.TRYWAIT P1, [UR4+0x20], R0 ;  /* 0x00002000ff0075a7 */ /* 0x00c2a60008021104 */
[----:B------:R-:W-:Y:S05]  /*2280*/  BRA.U !UP0, `(.L_x_34) ;  /* 0x0000000508507547 */ /* 0x000fea000b800000 */
[----:B------:R-:W-:Y:S01]  /*2290*/  UIADD3 UR63, UPT, UPT, UR71, UR7, URZ ;  /* 0x00000007473f7290 */ /* 0x000fe2000fffe0ff */
[----:B------:R-:W-:-:S11]  /*22a0*/  UMOV UR5, UR15 ;  /* 0x0000000f00057c82 */ /* 0x000fd60008000000 */
.L_x_42:
[----:B------:R-:W-:Y:S01]  /*22b0*/  ULEA UR49, UR5, UR14, 0x3 ;  /* 0x0000000e05317291 */ /* 0x000fe2000f8e18ff */
[----:B--2---:R-:W-:Y:S01]  /*22c0*/  @!P4 MOV R2, 0xc800 ;  /* 0x0000c8000002c802 */ /* 0x004fe20000000f00 */
[----:B--23--:R-:W-:Y:S10]  /*22d0*/  @P1 BRA `(.L_x_35) ;  /* 0x00000000000c1947 */ /* 0x00cff40003800000 */
[----:B------:R-:W-:-:S04]  /*22e0*/  SHF.L.U32 R3, R12, 0x1f, RZ ;  /* 0x0000001f0c037819 */ /* 0x000fc800000006ff */
[----:B------:R-:W2:Y:S02]  /*22f0*/  SYNCS.PHASECHK.TRANS64.TRYWAIT P0, [UR49+0x20], R3 ;  /* 0x00002003ff0075a7 */ /* 0x000ea40008001131 */
[----:B--2---:R-:W-:Y:S05]  /*2300*/  @!P0 BRA `(.L_x_36) ;  /* 0x0000009800808947 */ /* 0x004fea0003800000 */
.L_x_35:
[----:B------:R2:W-:Y:S01]  /*2310*/  @!P4 SYNCS.ARRIVE.TRANS64 RZ, [UR49], R2 ;  /* 0x00000002ffffc9a7 */ /* 0x0005e20008000031 */
[----:B------:R-:W-:-:S04]  /*2320*/  ULOP3.LUT UR4, UR61, 0x2, URZ, 0xfc, !UPT ;  /* 0x000000023d047892 */ /* 0x000fc8000f8efcff */
[----:B------:R-:W-:-:S09]  /*2330*/  UISETP.NE.AND UP0, UPT, UR4, 0x2, UPT ;  /* 0x000000020400788c */ /* 0x000fd2000bf05270 */
[----:B------:R-:W-:Y:S05]  /*2340*/  BRA.U UP0, `(.L_x_37) ;  /* 0x0000000100047547 */ /* 0x000fea000b800000 */
[----:B------:R-:W-:Y:S05]  /*2350*/  BPT.TRAP 0x1 ;  /* 0x000000040000795c */ /* 0x000fea0000300000 */
.L_x_37:
[----:B------:R-:W-:Y:S04]  /*2360*/  BSSY.RECONVERGENT B0, `(.L_x_38) ;  /* 0x0000003000007945 */ /* 0x000fe80003800200 */
[----:B------:R-:W-:Y:S05]  /*2370*/  @P3 BRA `(.L_x_39) ;  /* 0x0000000000043947 */ /* 0x000fea0003800000 */
[----:B------:R-:W-:Y:S05]  /*2380*/  BPT.TRAP 0x1 ;  /* 0x000000040000795c */ /* 0x000fea0000300000 */
.L_x_39:
[----:B------:R-:W-:Y:S05]  /*2390*/  BSYNC.RECONVERGENT B0 ;  /* 0x0000000000007941 */ /* 0x000fea0003800200 */
.L_x_38:
        /* <DEDUP_REMOVED lines=62> */
.L_x_41:
[----:B------:R-:W-:Y:S05]  /*2780*/  BSYNC.RECONVERGENT B0 ;  /* 0x0000000000007941 */ /* 0x000fea0003800200 */
.L_x_40:
[----:B------:R-:W-:Y:S01]  /*2790*/  UIADD3 UR7, UPT, UPT, UR7, 0x1, URZ ;  /* 0x0000000107077890 */ /* 0x000fe2000fffe0ff */
[----:B------:R-:W-:-:S03]  /*27a0*/  UMOV UR5, UR15 ;  /* 0x0000000f00057c82 */ /* 0x000fc60008000000 */
[----:B------:R-:W-:-:S09]  /*27b0*/  UISETP.NE.AND UP0, UPT, UR7, UR63, UPT ;  /* 0x0000003f0700728c */ /* 0x000fd2000bf05270 */
[----:B------:R-:W-:Y:S05]  /*27c0*/  BRA.U UP0, `(.L_x_42) ;  /* 0xfffffff900b87547 */ /* 0x000fea000b83ffff */
.L_x_34:
[C---:B------:R-:W-:Y:S01]  /*27d0*/  LEA R3, R11.reuse, UR14, 0x3 ;  /* 0x0000000e0b037c11 */ /* 0x040fe2000f8e18ff */
[----:B------:R-:W-:Y:S01]  /*27e0*/  NOP ;  /* 0x0000000000007918 */ /* 0x000fe20000000000 */
[----:B-1----:R-:W-:Y:S02]  /*27f0*/  SHF.L.U32 R0, R10, 0x1f, RZ ;  /* 0x0000001f0a007819 */ /* 0x002fe400000006ff */
[----:B------:R-:W-:Y:S02]  /*2800*/  LEA R4, R11, UR14, 0x4 ;  /* 0x0000000e0b047c11 */ /* 0x000fe4000f8e20ff */
[----:B------:R-:W1:Y:S02]  /*2810*/  SYNCS.PHASECHK.TRANS64.TRYWAIT P0, [R3+URZ+0x80], R0 ;  /* 0x00008000030075a7 */ /* 0x000e6400080011ff */
[----:B-1----:R-:W-:Y:S05]  /*2820*/  @!P0 BRA `(.L_x_43) ;  /* 0x0000009400508947 */ /* 0x002fea0003800000 */
.L_x_159:
[----:B------:R-:W4:Y:S01]  /*2830*/  LDS.128 R4, [R4+0xf0] ;  /* 0x0000f00004047984 */ /* 0x000f220000000c00 */
[----:B------:R-:W-:Y:S01]  /*2840*/  UISETP.GE.AND UP0, UPT, UR39, 0x1, UPT ;  /* 0x000000012700788c */ /* 0x000fe2000bf06270 */
[----:B------:R-:W-:Y:S01]  /*2850*/  @!PT LDS RZ, [RZ] ;  /* 0x00000000fffff984 */ /* 0x000fe20000000800 */
[----:B------:R-:W-:Y:S01]  /*2860*/  @!PT LDS RZ, [RZ] ;  /* 0x00000000fffff984 */ /* 0x000fe20000000800 */
[----:B------:R-:W-:Y:S01]  /*2870*/  @!PT LDS RZ, [RZ] ;  /* 0x00000000fffff984 */ /* 0x000fe20000000800 */
[----:B------:R-:W-:Y:S01]  /*2880*/  @!PT LDS RZ, [RZ] ;  /* 0x00000000fffff984 */ /* 0x000fe20000000800 */
[----:B------:R1:W-:Y:S06]  /*2890*/  MEMBAR.ALL.CTA ;  /* 0x0000000000007992 */ /* 0x0003ec0000008000 */
[----:B-1----:R-:W1:Y:S01]  /*28a0*/  FENCE.VIEW.ASYNC.S ;  /* 0x00000000000073c6 */ /* 0x002e620000000000 */
[----:B----4-:R-:W-:-:S13]  /*28b0*/  LOP3.LUT P0, RZ, R6, 0x1, RZ, 0xc0, !PT ;  /* 0x0000000106ff7812 */ /* 0x010fda000780c0ff */
[----:B-1----:R-:W-:Y:S01]  /*28c0*/  VOTEU.ANY UP1, P0 ;  /* 0x0000000000ff7886 */ /* 0x002fe20000020100 */
[----:B------:R-:W-:-:S13]  /*28d0*/  PLOP3.LUT P0, PT, PT, PT, UP1, 0x80, 0x8 ;  /* 0x000000000008781c */ /* 0x000fda0003f0f018 */
[----:B------:R-:W-:Y:S02]  /*28e0*/  @P0 LOP3.LUT R0, R5, 0xffff, RZ, 0xc0, !PT ;  /* 0x0000ffff05000812 */ /* 0x000fe400078ec0ff */
[----:B--2---:R-:W-:Y:S02]  /*28f0*/  @P0 MOV R2, R4 ;  /* 0x0000000400020202 */ /* 0x004fe40000000f00 */
[----:B------:R-:W-:Y:S01]  /*2900*/  @P0 R2UR UR5, R0 ;  /* 0x00000000000502ca */ /* 0x000fe200000e0000 */
[----:B------:R-:W-:Y:S01]  /*2910*/  VIADD R0, R3, 0x90 ;  /* 0x0000009003007836 */ /* 0x000fe20000000000 */
[----:B------:R-:W-:Y:S02]  /*2920*/  @P0 SHF.R.U32.HI R4, RZ, 0x10, R5 ;  /* 0x00000010ff040819 */ /* 0x000fe40000011605 */
[----:B------:R-:W-:Y:S02]  /*2930*/  @P0 R2UR UR6, R2 ;  /* 0x00000000020602ca */ /* 0x000fe400000e0000 */
[----:B------:R-:W-:-:S02]  /*2940*/  PRMT R0, RZ, 0x654, R0 ;  /* 0x00000654ff007816 */ /* 0x000fc40000000000 */
[----:B------:R-:W-:Y:S02]  /*2950*/  @P0 R2UR UR4, R4 ;  /* 0x00000000040402ca */ /* 0x000fe400000e0000 */
[----:B------:R1:W-:Y:S03]  /*2960*/  SYNCS.ARRIVE.TRANS64.RED.A1T0 RZ, [R0+URZ], RZ ;  /* 0x000000ff00ff79a7 */ /* 0x0003e600081004ff */
[----:B------:R-:W-:-:S04]  /*2970*/  @UP1 UMOV UR64, UR5 ;  /* 0x0000000500401c82 */ /* 0x000fc80008000000 */
[----:B------:R-:W-:-:S04]  /*2980*/  @UP1 UMOV UR65, UR6 ;  /* 0x0000000600411c82 */ /* 0x000fc80008000000 */
[----:B------:R-:W-:Y:S01]  /*2990*/  @UP1 UMOV UR52, UR4 ;  /* 0x0000000400341c82 */ /* 0x000fe20008000000 */
[----:B------:R-:W-:Y:S05]  /*29a0*/  BRA.U !UP0, `(.L_x_44) ;  /* 0x0000000108d47547 */ /* 0x000fea000b800000 */
[----:B------:R-:W2:Y:S01]  /*29b0*/  LDCU.128 UR20, c[0x0][0xf10] ;  /* 0x0001e200ff1477ac */ /* 0x000ea20008000c00 */
[----:B------:R-:W4:Y:S01]  /*29c0*/  LDCU UR24, c[0x0][0xf20] ;  /* 0x0001e400ff1877ac */ /* 0x000f220008000800 */
[----:B------:R-:W3:Y:S01]  /*29d0*/  LDCU UR19, c[0x0][0xf0c] ;  /* 0x0001e180ff1377ac */ /* 0x000ee20008000800 */
[----:B------:R-:W1:Y:S01]  /*29e0*/  LDCU.64 UR8, c[0x0][0xf28] ;  /* 0x0001e500ff0877ac */ /* 0x000e620008000a00 */
[----:B------:R-:W-:Y:S02]  /*29f0*/  UISETP.NE.AND UP3, UPT, UR39, 0x1, UPT ;  /* 0x000000012700788c */ /* 0x000fe4000bf65270 */
[----:B--2---:R-:W-:Y:S02]  /*2a00*/  UIMAD.WIDE.U32 UR6, UR66, UR23, URZ ;  /* 0x00000017420672a5 */ /* 0x004fe4000f8e00ff */
[----:B------:R-:W-:Y:S02]  /*2a10*/  UIMAD.WIDE.U32 UR4, UR67, UR20, URZ ;  /* 0x00000014430472a5 */ /* 0x000fe4000f8e00ff */
[----:B------:R-:W-:-:S02]  /*2a20*/  UISETP.NE.AND UP0, UPT, UR22, 0x1, UPT ;  /* 0x000000011600788c */ /* 0x000fc4000bf05270 */
[----:B------:R-:W-:Y:S01]  /*2a30*/  UIMAD.WIDE.U32 UR16, UR64, UR23, URZ ;  /* 0x00000017401072a5 */ /* 0x000fe2000f8e00ff */
[----:B------:R-:W-:Y:S02]  /*2a40*/  UMOV UR6, UR7 ;  /* 0x0000000700067c82 */ /* 0x000fe40008000000 */
[----:B------:R-:W-:Y:S01]  /*2a50*/  UMOV UR4, UR5 ;  /* 0x0000000500047c82 */ /* 0x000fe20008000000 */
[----:B----4-:R-:W-:Y:S02]  /*2a60*/  USHF.R.U32.HI UR6, URZ, UR24, UR6 ;  /* 0x00000018ff067299 */ /* 0x010fe40008011606 */
[----:B---3--:R-:W-:Y:S02]  /*2a70*/  UISETP.NE.AND UP2, UPT, UR19, 0x1, UPT ;  /* 0x000000011300788c */ /* 0x008fe4000bf45270 */
[----:B------:R-:W-:Y:S02]  /*2a80*/  USHF.R.U32.HI UR4, URZ, UR21, UR4 ;  /* 0x00000015ff047299 */ /* 0x000fe40008011604 */
[----:B------:R-:W-:-:S02]  /*2a90*/  USEL UR5, UR66, UR6, !UP0 ;  /* 0x0000000642057287 */ /* 0x000fc4000c000000 */
[----:B------:R-:W-:Y:S02]  /*2aa0*/  USEL UR6, UR67, UR4, !UP2 ;  /* 0x0000000443067287 */ /* 0x000fe4000d000000 */
[----:B-1----:R-:W-:Y:S01]  /*2ab0*/  UIMAD.WIDE.U32 UR10, UR5, UR8, URZ ;  /* 0x00000008050a72a5 */ /* 0x002fe2000f8e00ff */
[----:B------:R-:W-:Y:S01]  /*2ac0*/  UMOV UR4, UR17 ;  /* 0x0000001100047c82 */ /* 0x000fe20008000000 */
[----:B------:R-:W-:Y:S02]  /*2ad0*/  UIMAD.WIDE.U32 UR12, UR65, UR20, URZ ;  /* 0x00000014410c72a5 */ /* 0x000fe4000f8e00ff */
[----:B------:R-:W-:-:S03]  /*2ae0*/  UIMAD.WIDE.U32 UR16, UR6, UR8, URZ ;  /* 0x00000008061072a5 */ /* 0x000fc6000f8e00ff */
[----:B------:R-:W-:Y:S01]  /*2af0*/  UMOV UR10, UR11 ;  /* 0x0000000b000a7c82 */ /* 0x000fe20008000000 */
[----:B------:R-:W-:Y:S02]  /*2b00*/  USHF.R.U32.HI UR4, URZ, UR24, UR4 ;  /* 0x00000018ff047299 */ /* 0x000fe40008011604 */
[----:B------:R-:W-:Y:S01]  /*2b10*/  @UP3 USHF.R.U32.HI UR5, URZ, UR9, UR10 ;  /* 0x00000009ff053299 */ /* 0x000fe2000801160a */
[----:B------:R-:W-:Y:S01]  /*2b20*/  UMOV UR12, UR13 ;  /* 0x0000000d000c7c82 */ /* 0x000fe20008000000 */
[----:B------:R-:W-:Y:S01]  /*2b30*/  UMOV UR16, UR17 ;  /* 0x0000001100107c82 */ /* 0x000fe20008000000 */
[----:B------:R-:W-:Y:S02]  /*2b40*/  USHF.R.U32.HI UR21, URZ, UR21, UR12 ;  /* 0x00000015ff157299 */ /* 0x000fe4000801160c */
[----:B------:R-:W-:Y:S02]  /*2b50*/  USEL UR4, UR64, UR4, !UP0 ;  /* 0x0000000440047287 */ /* 0x000fe4000c000000 */
[----:B------:R-:W-:-:S02]  /*2b60*/  @UP3 USHF.R.U32.HI UR6, URZ, UR9, UR16 ;  /* 0x00000009ff063299 */ /* 0x000fc40008011610 */
[----:B------:R-:W-:Y:S02]  /*2b70*/  UIMAD UR7, UR39, UR5, URZ ;  /* 0x00000005270772a4 */ /* 0x000fe4000f8e02ff */
[----:B------:R-:W-:Y:S02]  /*2b80*/  USEL UR5, UR65, UR21, !UP2 ;  /* 0x0000001541057287 */ /* 0x000fe4000d000000 */
[----:B------:R-:W-:Y:S02]  /*2b90*/  UIMAD UR10, UR39, UR6, URZ ;  /* 0x00000006270a72a4 */ /* 0x000fe4000f8e02ff */
[----:B------:R-:W-:Y:S02]  /*2ba0*/  UISETP.GE.AND UP0, UPT, UR4, UR7, UPT ;  /* 0x000000070400728c */ /* 0x000fe4000bf06270 */
[----:B------:R-:W-:Y:S02]  /*2bb0*/  UIMAD.WIDE.U32 UR12, UR4, UR8, URZ ;  /* 0x00000008040c72a5 */ /* 0x000fe4000f8e00ff */
[----:B------:R-:W-:-:S02]  /*2bc0*/  UISETP.GE.OR UP0, UPT, UR5, UR10, UP0 ;  /* 0x0000000a0500728c */ /* 0x000fc40008706670 */
        /* <DEDUP_REMOVED lines=19> */
.L_x_44:
[----:B------:R-:W2:Y:S02]  /*2d00*/  LDCU UR4, c[0x0][0xf30] ;  /* 0x0001e600ff0477ac */ /* 0x000ea40008000800 */
[----:B--2---:R-:W-:-:S09]  /*2d10*/  UISETP.NE.AND UP0, UPT, UR4, 0x1, UPT ;  /* 0x000000010400788c */ /* 0x004fd2000bf05270 */
[----:B------:R-:W-:Y:S05]  /*2d20*/  BRA.U UP0, `(.L_x_45) ;  /* 0x0000000100447547 */ /* 0x000fea000b800000 */
[----:B------:R-:W2:Y:S01]  /*2d30*/  LDCU.128 UR8, c[0x0][0xf10] ;  /* 0x0001e200ff0877ac */ /* 0x000ea20008000c00 */
[----:B------:R-:W4:Y:S01]  /*2d40*/  LDCU UR12, c[0x0][0xf0c] ;  /* 0x0001e180ff0c77ac */ /* 0x000f220008000800 */
[----:B------:R-:W1:Y:S01]  /*2d50*/  LDCU UR13, c[0x0][0xf20] ;  /* 0x0001e400ff0d77ac */ /* 0x000e620008000800 */
[----:B--2---:R-:W-:Y:S02]  /*2d60*/  UIMAD.WIDE.U32 UR6, UR65, UR8, URZ ;  /* 0x00000008410672a5 */ /* 0x004fe4000f8e00ff */
[----:B------:R-:W-:Y:S02]  /*2d70*/  UIMAD.WIDE.U32 UR4, UR64, UR11, URZ ;  /* 0x0000000b400472a5 */ /* 0x000fe4000f8e00ff */
[----:B----4-:R-:W-:Y:S02]  /*2d80*/  UISETP.NE.AND UP2, UPT, UR12, 0x1, UPT ;  /* 0x000000010c00788c */ /* 0x010fe4000bf45270 */
[----:B------:R-:W-:Y:S01]  /*2d90*/  UISETP.NE.AND UP0, UPT, UR10, 0x1, UPT ;  /* 0x000000010a00788c */ /* 0x000fe2000bf05270 */
[----:B------:R-:W-:-:S02]  /*2da0*/  UMOV UR6, UR7 ;  /* 0x0000000700067c82 */ /* 0x000fc40008000000 */
[----:B------:R-:W-:Y:S01]  /*2db0*/  UMOV UR4, UR5 ;  /* 0x0000000500047c82 */ /* 0x000fe20008000000 */
[----:B------:R-:W-:Y:S02]  /*2dc0*/  USHF.R.U32.HI UR9, URZ, UR9, UR6 ;  /* 0x00000009ff097299 */ /* 0x000fe40008011606 */
[----:B-1----:R-:W-:Y:S02]  /*2dd0*/  USHF.R.U32.HI UR4, URZ, UR13, UR4 ;  /* 0x0000000dff047299 */ /* 0x002fe40008011604 */
[----:B------:R-:W-:Y:S02]  /*2de0*/  USEL UR5, UR65, UR9, !UP2 ;  /* 0x0000000941057287 */ /* 0x000fe4000d000000 */
[----:B------:R-:W-:-:S04]  /*2df0*/  USEL UR4, UR64, UR4, !UP0 ;  /* 0x0000000440047287 */ /* 0x000fc8000c000000 */
[----:B------:R-:W-:Y:S02]  /*2e00*/  UIADD3 UR6, UPT, UPT, UR5, -UR4, URZ ;  /* 0x8000000405067290 */ /* 0x000fe4000fffe0ff */
[----:B------:R-:W-:Y:S02]  /*2e10*/  UIADD3 UR4, UPT, UPT, -UR5, UR4, URZ ;  /* 0x0000000405047290 */ /* 0x000fe4000fffe1ff */
[----:B------:R-:W-:Y:S02]  /*2e20*/  UIMAD UR64, UR6, UR10, UR64 ;  /* 0x0000000a064072a4 */ /* 0x000fe4000f8e0240 */
[----:B------:R-:W-:-:S12]  /*2e30*/  UIMAD UR65, UR4, UR12, UR65 ;  /* 0x0000000c044172a4 */ /* 0x000fd8000f8e0241 */
.L_x_45:
[----:B------:R-:W-:Y:S01]  /*2e40*/  VIADD R11, R11, 0x1 ;  /* 0x000000010b0b7836 */ /* 0x000fe20000000000 */
[----:B------:R-:W-:Y:S02]  /*2e50*/  R2UR UR5, R95 ;  /* 0x000000005f0572ca */ /* 0x000fe400000e0000 */
[----:B------:R-:W-:Y:S02]  /*2e60*/  R2UR UR4, R100 ;  /* 0x00000000640472ca */ /* 0x000fe400000e0000 */
[C---:B------:R-:W-:Y:S02]  /*2e70*/  ISETP.NE.AND P0, PT, R11.reuse, 0x2, PT ;  /* 0x000000020b00780c */ /* 0x040fe40003f05270 */
[----:B------:R-:W-:Y:S02]  /*2e80*/  PLOP3.LUT P2, PT, PT, PT, PT, 0x80, 0x8 ;  /* 0x000000000008781c */ /* 0x000fe40003f4f070 */
[----:B-1----:R-:W-:Y:S02]  /*2e90*/  SEL R0, RZ, 0x1, P0 ;  /* 0x00000001ff007807 */ /* 0x002fe40000000000 */
[----:B------:R-:W-:-:S02]  /*2ea0*/  SEL R11, R11, RZ, P0 ;  /* 0x000000ff0b0b7207 */ /* 0x000fc40000000000 */
[----:B------:R-:W-:Y:S01]  /*2eb0*/  LOP3.LUT R10, R10, R0, RZ, 0x3c, !PT ;  /* 0x000000000a0a7212 */ /* 0x000fe200078e3cff */
[----:B------:R-:W-:Y:S02]  /*2ec0*/  UIADD3 UR21, UPT, UPT, UR64, UR5, URZ ;  /* 0x0000000540157290 */ /* 0x000fe4000fffe0ff */
[----:B------:R-:W-:Y:S01]  /*2ed0*/  UIADD3 UR20, UPT, UPT, UR65, UR4, URZ ;  /* 0x0000000441147290 */ /* 0x000fe2000fffe0ff */
[----:B------:R-:W-:Y:S11]  /*2ee0*/  BRA.U UP1, `(.L_x_46) ;  /* 0xffffffe901f87547 */ /* 0x000ff6000b83ffff */
[----:B------:R-:W-:Y:S01]  /*2ef0*/  UIADD3 UR14, UPT, UPT, UR14, 0x20, URZ ;  /* 0x000000200e0e7890 */ /* 0x000fe2000fffe0ff */
[----:B------:R-:W-:-:S03]  /*2f00*/  SHF.L.U32 R2, R12, 0x1f, RZ ;  /* 0x0000001f0c027819 */ /* 0x000fc600000006ff */
[----:B------:R-:W-:-:S09]  /*2f10*/  ULEA UR4, UR15, UR14, 0x3 ;  /* 0x0000000e0f047291 */ /* 0x000fd2000f8e18ff */
[----:B------:R-:W1:Y:S02]  /*2f20*/  SYNCS.PHASECHK.TRANS64.TRYWAIT P0, [UR4], R2 ;  /* 0x00000002ff0075a7 */ /* 0x000e640008001104 */
[----:B-1----:R-:W-:Y:S05]  /*2f30*/  @!P0 BRA `(.L_x_47) ;  /* 0x0000008c00a08947 */ /* 0x002fea0003800000 */
.L_x_161:
[----:B------:R-:W-:-:S04]  /*2f40*/  UIADD3 UR4, UPT, UPT, UR15, 0x1, URZ ;  /* 0x000000010f047890 */ /* 0x000fc8000fffe0ff */
[----:B------:R-:W-:-:S04]  /*2f50*/  UISETP.NE.AND UP0, UPT, UR4, 0x4, UPT ;  /* 0x000000040400788c */ /* 0x000fc8000bf05270 */
[----:B------:R-:W-:Y:S02]  /*2f60*/  USEL UR6, URZ, 0x1, UP0 ;  /* 0x00000001ff067887 */ /* 0x000fe40008000000 */
[----:B------:R-:W-:-:S04]  /*2f70*/  USEL UR4, UR4, URZ, UP0 ;  /* 0x000000ff04047287 */ /* 0x000fc80008000000 */
[----:B------:R-:W-:Y:S01]  /*2f80*/  ULEA UR5, UR4, UR14, 0x3 ;  /* 0x0000000e04057291 */ /* 0x000fe2000f8e18ff */
[----:B-1----:R-:W-:-:S04]  /*2f90*/  LOP3.LUT R2, R12, UR6, RZ, 0x3c, !PT ;  /* 0x000000060c027c12 */ /* 0x002fc8000f8e3cff */
[----:B------:R-:W-:-:S04]  /*2fa0*/  SHF.L.U32 R3, R2, 0x1f, RZ ;  /* 0x0000001f02037819 */ /* 0x000fc800000006ff */
[----:B------:R-:W1:Y:S02]  /*2fb0*/  SYNCS.PHASECHK.TRANS64.TRYWAIT P0, [UR5], R3 ;  /* 0x00000003ff0075a7 */ /* 0x000e640008001105 */
[----:B-1----:R-:W-:Y:S05]  /*2fc0*/  @!P0 BRA `(.L_x_48) ;  /* 0x0000008c00948947 */ /* 0x002fea0003800000 */
.L_x_163:
[----:B------:R-:W-:-:S04]  /*2fd0*/  UIADD3 UR4, UPT, UPT, UR4, 0x1, URZ ;  /* 0x0000000104047890 */ /* 0x000fc8000fffe0ff */
[----:B------:R-:W-:-:S04]  /*2fe0*/  UISETP.NE.AND UP0, UPT, UR4, 0x4, UPT ;  /* 0x000000040400788c */ /* 0x000fc8000bf05270 */
[----:B------:R-:W-:Y:S02]  /*2ff0*/  USEL UR6, URZ, 0x1, UP0 ;  /* 0x00000001ff067887 */ /* 0x000fe40008000000 */
[----:B------:R-:W-:-:S04]  /*3000*/  USEL UR4, UR4, URZ, UP0 ;  /* 0x000000ff04047287 */ /* 0x000fc80008000000 */
[----:B------:R-:W-:Y:S01]  /*3010*/  ULEA UR5, UR4, UR14, 0x3 ;  /* 0x0000000e04057291 */ /* 0x000fe2000f8e18ff */
[----:B------:R-:W-:-:S04]  /*3020*/  LOP3.LUT R2, R2, UR6, RZ, 0x3c, !PT ;  /* 0x0000000602027c12 */ /* 0x000fc8000f8e3cff */
[----:B-1----:R-:W-:-:S04]  /*3030*/  SHF.L.U32 R3, R2, 0x1f, RZ ;  /* 0x0000001f02037819 */ /* 0x002fc800000006ff */
[----:B------:R-:W1:Y:S02]  /*3040*/  SYNCS.PHASECHK.TRANS64.TRYWAIT P0, [UR5], R3 ;  /* 0x00000003ff0075a7 */ /* 0x000e640008001105 */
[----:B-1----:R-:W-:Y:S05]  /*3050*/  @!P0 BRA `(.L_x_49) ;  /* 0x0000008c00888947 */ /* 0x002fea0003800000 */
.L_x_165:
[----:B------:R-:W-:-:S04]  /*3060*/  UIADD3 UR4, UPT, UPT, UR4, 0x1, URZ ;  /* 0x0000000104047890 */ /* 0x000fc8000fffe0ff */
[----:B------:R-:W-:-:S04]  /*3070*/  UISETP.NE.AND UP0, UPT, UR4, 0x4, UPT ;  /* 0x000000040400788c */ /* 0x000fc8000bf05270 */
[----:B------:R-:W-:Y:S02]  /*3080*/  USEL UR5, URZ, 0x1, UP0 ;  /* 0x00000001ff057887 */ /* 0x000fe40008000000 */
[----:B------:R-:W-:-:S04]  /*3090*/  USEL UR4, UR4, URZ, UP0 ;  /* 0x000000ff04047287 */ /* 0x000fc80008000000 */
[----:B------:R-:W-:Y:S01]  /*30a0*/  ULEA UR4, UR4, UR14, 0x3 ;  /* 0x0000000e04047291 */ /* 0x000fe2000f8e18ff */
[----:B------:R-:W-:-:S04]  /*30b0*/  LOP3.LUT R2, R2, UR5, RZ, 0x3c, !PT ;  /* 0x0000000502027c12 */ /* 0x000fc8000f8e3cff */
[----:B------:R-:W-:Y:S01]  /*30c0*/  SHF.L.U32 R2, R2, 0x1f, RZ ;  /* 0x0000001f02027819 */ /* 0x000fe200000006ff */
[----:B-1----:R-:W-:-:S07]  /*30d0*/  IMAD.U32 R0, RZ, RZ, UR4 ;  /* 0x00000004ff007e24 */ /* 0x002fce000f8e00ff */
.L_x_50:
[----:B-1----:R1:W2:Y:S02]  /*30e0*/  SYNCS.PHASECHK.TRANS64.TRYWAIT P0, [R0+URZ], R2 ;  /* 0x00000002000075a7 */ /* 0x0022a400080011ff */
[----:B--2---:R-:W-:Y:S05]  /*30f0*/  @!P0 NANOSLEEP.SYNCS 0x989680 ;  /* 0x009896800000895d */ /* 0x004fea0003900000 */
[----:B------:R-:W2:Y:S02]  /*3100*/  @!P0 SYNCS.PHASECHK.TRANS64 P0, [R0+URZ], R2 ;  /* 0x00000002000085a7 */ /* 0x000ea400080010ff */
[----:B--2---:R-:W-:Y:S05]  /*3110*/  @P0 EXIT ;  /* 0x000000000000094d */ /* 0x004fea0003800000 */
[----:B------:R-:W-:Y:S05]  /*3120*/  BRA `(.L_x_50) ;  /* 0xfffffffc00ec7947 */ /* 0x000fea000383ffff */
.L_x_22:
[----:B------:R-:W-:-:S13]  /*3130*/  R2UR UR4, R93 ;  /* 0x000000005d0472ca */ /* 0x000fda00000e0000 */
[----:B------:R-:W-:-:S04]  /*3140*/  UISETP.NE.AND UP0, UPT, UR4, URZ, UPT ;  /* 0x000000ff0400728c */ /* 0x000fc8000bf05270 */
[----:B------:R-:W-:-:S09]  /*3150*/  UISETP.NE.OR UP0, UPT, UR19, 0x1, UP0 ;  /* 0x000000011300788c */ /* 0x000fd20008705670 */
[----:B------:R-:W-:Y:S05]  /*3160*/  BRA.U UP0, `(.L_x_51) ;  /* 0x00000005004c7547 */ /* 0x000fea000b800000 */
[----:B------:R-:W-:Y:S01]  /*3170*/  R2UR UR4, R93 ;  /* 0x000000005d0472ca */ /* 0x000fe200000e0000 */
[----:B------:R-:W-:Y:S01]  /*3180*/  IMAD.MOV.U32 R12, RZ, RZ, 0x1 ;  /* 0x00000001ff0c7424 */ /* 0x000fe200078e00ff */
[----:B------:R-:W-:Y:S02]  /*3190*/  ISETP.GE.U32.AND P2, PT, R2, 0x8, PT ;  /* 0x000000080200780c */ /* 0x000fe40003f46070 */
[----:B------:R-:W-:Y:S02]  /*31a0*/  CS2R R10, SRZ ;  /* 0x00000000000a7805 */ /* 0x000fe4000001ff00 */
[----:B------:R-:W-:Y:S01]  /*31b0*/  CS2R R8, SRZ ;  /* 0x0000000000087805 */ /* 0x000fe2000001ff00 */
[----:B------:R-:W-:Y:S01]  /*31c0*/  UMOV UR6, 0x400 ;  /* 0x0000040000067882 */ /* 0x000fe20000000000 */
[----:B------:R-:W-:-:S05]  /*31d0*/  UMOV UR5, URZ ;  /* 0x000000ff00057c82 */ /* 0x000fca0008000000 */
[----:B------:R-:W-:-:S12]  /*31e0*/  ULEA UR6, UR4, UR6, 0x18 ;  /* 0x0000000604067291 */ /* 0x000fd8000f8ec0ff */
.L_x_55:
[----:B------:R-:W-:Y:S02]  /*31f0*/  LEA R0, R8, UR6, 0x3 ;  /* 0x0000000608007c11 */ /* 0x000fe4000f8e18ff */
[----:B------:R-:W-:-:S03]  /*3200*/  SHF.L.U32 R4, R9, 0x1f, RZ ;  /* 0x0000001f09047819 */ /* 0x000fc600000006ff */
[----:B------:R-:W-:Y:S01]  /*3210*/  VIADD R5, R0, 0xd0 ;  /* 0x000000d000057836 */ /* 0x000fe20000000000 */
[----:B------:R-:W1:Y:S02]  /*3220*/  SYNCS.PHASECHK.TRANS64.TRYWAIT P0, [R0+URZ+0xc0], R4 ;  /* 0x0000c004000075a7 */ /* 0x000e6400080011ff */
[----:B-1----:R-:W-:Y:S05]  /*3230*/  @!P0 BRA `(.L_x_52) ;  /* 0x0000008c00288947 */ /* 0x002fea0003800000 */
.L_x_166:
[----:B------:R-:W-:Y:S01]  /*3240*/  ULEA UR4, UR5, UR6, 0x3 ;  /* 0x0000000605047291 */ /* 0x000fe2000f8e18ff */
[----:B-1----:R-:W-:Y:S01]  /*3250*/  PRMT R0, RZ, 0x654, R5 ;  /* 0x00000654ff007816 */ /* 0x002fe20000000005 */
[----:B------:R-:W-:Y:S01]  /*3260*/  @!P2 IMAD.MOV.U32 R4, RZ, RZ, 0x10 ;  /* 0x00000010ff04a424 */ /* 0x000fe200078e00ff */
[----:B------:R-:W-:Y:S01]  /*3270*/  SHF.L.U32 R5, R12, 0x1f, RZ ;  /* 0x0000001f0c057819 */ /* 0x000fe200000006ff */
[----:B------:R-:W-:Y:S01]  /*3280*/  UIADD3 UR7, UPT, UPT, UR4, 0x80, URZ ;  /* 0x0000008004077890 */ /* 0x000fe2000fffe0ff */
[----:B------:R1:W-:Y:S05]  /*3290*/  SYNCS.ARRIVE.TRANS64.RED.A1T0 RZ, [R0+URZ], RZ ;  /* 0x000000ff00ff79a7 */ /* 0x0003ea00081004ff */
[----:B------:R-:W-:Y:S01]  /*32a0*/  IMAD.U32 R6, RZ, RZ, UR7 ;  /* 0x00000007ff067e24 */ /* 0x000fe2000f8e00ff */
[----:B------:R-:W2:Y:S04]  /*32b0*/  SYNCS.PHASECHK.TRANS64.TRYWAIT P0, [UR4+0x90], R5 ;  /* 0x00009005ff0075a7 */ /* 0x000ea80008001104 */
[----:B------:R-:W-:Y:S01]  /*32c0*/  PRMT R6, R2, 0x654, R6 ;  /* 0x0000065402067816 */ /* 0x000fe20000000006 */
[----:B-12---:R-:W-:Y:S06]  /*32d0*/  @!P0 BRA `(.L_x_53) ;  /* 0x0000008c00148947 */ /* 0x006fec0003800000 */
.L_x_168:
[----:B------:R-:W-:Y:S01]  /*32e0*/  ULEA UR8, UR5, UR6, 0x4 ;  /* 0x0000000605087291 */ /* 0x000fe2000f8e20ff */
[----:B------:R-:W-:Y:S01]  /*32f0*/  SEL R3, R6, R3, !P2 ;  /* 0x0000000306037207 */ /* 0x000fe20005000000 */
[----:B------:R-:W-:Y:S01]  /*3300*/  UIADD3 UR9, UPT, UPT, UR4, 0x80, URZ ;  /* 0x0000008004097890 */ /* 0x000fe2000fffe0ff */
[----:B-1----:R-:W-:Y:S01]  /*3310*/  LEA R0, R11, UR6, 0x3 ;  /* 0x000000060b007c11 */ /* 0x002fe2000f8e18ff */
[----:B------:R-:W-:Y:S01]  /*3320*/  UIADD3 UR8, UPT, UPT, UR8, 0xf0, URZ ;  /* 0x000000f008087890 */ /* 0x000fe2000fffe0ff */
[----:B------:R1:W-:Y:S01]  /*3330*/  @!P2 SYNCS.ARRIVE.TRANS64.RED RZ, [R3+URZ], R4 ;  /* 0x0000000403ffa9a7 */ /* 0x0003e200080004ff */
[----:B------:R-:W-:Y:S01]  /*3340*/  UIADD3 UR4, UPT, UPT, UR5, 0x1, URZ ;  /* 0x0000000105047890 */ /* 0x000fe2000fffe0ff */
[----:B------:R-:W-:-:S03]  /*3350*/  VIADD R8, R8, 0x1 ;  /* 0x0000000108087836 */ /* 0x000fc60000000000 */
[----:B------:R-:W-:Y:S02]  /*3360*/  UISETP.NE.AND UP0, UPT, UR4, 0x2, UPT ;  /* 0x000000020400788c */ /* 0x000fe4000bf05270 */
[----:B------:R-:W-:Y:S01]  /*3370*/  ISETP.NE.AND P0, PT, R8, 0x2, PT ;  /* 0x000000020800780c */ /* 0x000fe20003f05270 */
[----:B------:R-:W-:Y:S06]  /*3380*/  UGETNEXTWORKID.BROADCAST [UR8], [UR9] ;  /* 0x00000000080073ca */ /* 0x000fec0008000100 */
[----:B------:R-:W-:Y:S02]  /*3390*/  USEL UR7, URZ, 0x1, UP0 ;  /* 0x00000001ff077887 */ /* 0x000fe40008000000 */
[----:B------:R-:W-:-:S04]  /*33a0*/  USEL UR5, UR4, URZ, UP0 ;  /* 0x000000ff04057287 */ /* 0x000fc80008000000 */
[----:B------:R-:W-:Y:S02]  /*33b0*/  LOP3.LUT R12, R12, UR7, RZ, 0x3c, !PT ;  /* 0x000000070c0c7c12 */ /* 0x000fe4000f8e3cff */
[----:B-1----:R-:W-:-:S04]  /*33c0*/  SHF.L.U32 R4, R10, 0x1f, RZ ;  /* 0x0000001f0a047819 */ /* 0x002fc800000006ff */
[----:B------:R-:W1:Y:S02]  /*33d0*/  SYNCS.PHASECHK.TRANS64.TRYWAIT P1, [R0+URZ+0x80], R4 ;  /* 0x00008004000075a7 */ /* 0x000e6400080211ff */
[----:B-1----:R-:W-:Y:S05]  /*33e0*/  @!P1 BRA `(.L_x_54) ;  /* 0x0000008800e89947 */ /* 0x002fea0003800000 */
.L_x_169:
[C---:B-1----:R-:W-:Y:S01]  /*33f0*/  LEA R4, R11.reuse, UR6, 0x4 ;  /* 0x000000060b047c11 */ /* 0x042fe2000f8e20ff */
[----:B------:R-:W-:Y:S01]  /*3400*/  VIADD R0, R0, 0x90 ;  /* 0x0000009000007836 */ /* 0x000fe20000000000 */
[----:B------:R-:W-:Y:S01]  /*3410*/  SEL R8, R8, RZ, P0 ;  /* 0x000000ff08087207 */ /* 0x000fe20000000000 */
[----:B------:R-:W-:-:S03]  /*3420*/  VIADD R11, R11, 0x1 ;  /* 0x000000010b0b7836 */ /* 0x000fc60000000000 */
[----:B------:R-:W1:Y:S01]  /*3430*/  LDS.128 R4, [R4+0xf0] ;  /* 0x0000f00004047984 */ /* 0x000e620000000c00 */
[----:B------:R-:W-:Y:S02]  /*3440*/  PRMT R0, RZ, 0x654, R0 ;  /* 0x00000654ff007816 */ /* 0x000fe40000000000 */
[C---:B------:R-:W-:Y:S01]  /*3450*/  ISETP.NE.AND P1, PT, R11.reuse, 0x2, PT ;  /* 0x000000020b00780c */ /* 0x040fe20003f25270 */
[----:B------:R-:W-:Y:S01]  /*3460*/  @!PT LDS RZ, [RZ] ;  /* 0x00000000fffff984 */ /* 0x000fe20000000800 */
[----:B------:R-:W-:Y:S01]  /*3470*/  @!PT LDS RZ, [RZ] ;  /* 0x00000000fffff984 */ /* 0x000fe20000000800 */
[----:B------:R-:W-:Y:S01]  /*3480*/  @!PT LDS RZ, [RZ] ;  /* 0x00000000fffff984 */ /* 0x000fe20000000800 */
[----:B------:R-:W-:Y:S01]  /*3490*/  @!PT LDS RZ, [RZ] ;  /* 0x00000000fffff984 */ /* 0x000fe20000000800 */
[----:B------:R2:W-:Y:S06]  /*34a0*/  MEMBAR.ALL.CTA ;  /* 0x0000000000007992 */ /* 0x0005ec0000008000 */
[----:B--2---:R-:W2:Y:S01]  /*34b0*/  FENCE.VIEW.ASYNC.S ;  /* 0x00000000000073c6 */ /* 0x004ea20000000000 */
[----:B------:R-:W-:Y:S01]  /*34c0*/  SEL R11, R11, RZ, P1 ;  /* 0x000000ff0b0b7207 */ /* 0x000fe20000800000 */
[----:B--2---:R2:W-:Y:S01]  /*34d0*/  SYNCS.ARRIVE.TRANS64.RED.A1T0 RZ, [R0+URZ], RZ ;  /* 0x000000ff00ff79a7 */ /* 0x0045e200081004ff */
[----:B-1----:R-:W-:-:S02]  /*34e0*/  LOP3.LUT P3, RZ, R6, 0x1, RZ, 0xc0, !PT ;  /* 0x0000000106ff7812 */ /* 0x002fc4000786c0ff */
[----:B------:R-:W-:-:S04]  /*34f0*/  SEL R4, RZ, 0x1, P1 ;  /* 0x00000001ff047807 */ /* 0x000fc80000800000 */
[----:B------:R-:W-:Y:S02]  /*3500*/  LOP3.LUT R10, R10, R4, RZ, 0x3c, !PT ;  /* 0x000000040a0a7212 */ /* 0x000fe400078e3cff */
[----:B--2---:R-:W-:-:S04]  /*3510*/  SEL R0, RZ, 0x1, P0 ;  /* 0x00000001ff007807 */ /* 0x004fc80000000000 */
[----:B------:R-:W-:Y:S01]  /*3520*/  LOP3.LUT R9, R9, R0, RZ, 0x3c, !PT ;  /* 0x0000000009097212 */ /* 0x000fe200078e3cff */
[----:B------:R-:W-:Y:S06]  /*3530*/  @P3 BRA `(.L_x_55) ;  /* 0xfffffffc002c3947 */ /* 0x000fec000383ffff */
[----:B------:R-:W-:Y:S01]  /*3540*/  ULEA UR4, UR5, UR6, 0x3 ;  /* 0x0000000605047291 */ /* 0x000fe2000f8e18ff */
[----:B------:R-:W-:-:S08]  /*3550*/  SHF.L.U32 R2, R12, 0x1f, RZ ;  /* 0x0000001f0c027819 */ /* 0x000fd000000006ff */
[----:B------:R-:W1:Y:S02]  /*3560*/  SYNCS.PHASECHK.TRANS64 P0, [UR4+0x90], R2 ;  /* 0x00009002ff0075a7 */ /* 0x000e640008001004 */
[----:B-1----:R-:W-:Y:S05]  /*3570*/  @P0 BRA `(.L_x_56) ;  /* 0x0000000000080947 */ /* 0x002fea0003800000 */
[----:B------:R-:W1:Y:S02]  /*3580*/  SYNCS.PHASECHK.TRANS64.TRYWAIT P0, [UR4+0x90], R2 ;  /* 0x00009002ff0075a7 */ /* 0x000e640008001104 */
[----:B-1----:R-:W-:Y:S05]  /*3590*/  @!P0 BRA `(.L_x_57) ;  /* 0x0000008800908947 */ /* 0x002fea0003800000 */
.L_x_56:
[----:B------:R-:W-:-:S04]  /*35a0*/  UIADD3 UR7, UPT, UPT, UR5, 0x1, URZ ;  /* 0x0000000105077890 */ /* 0x000fc8000fffe0ff */
[----:B------:R-:W-:-:S04]  /*35b0*/  UISETP.NE.AND UP0, UPT, UR7, 0x2, UPT ;  /* 0x000000020700788c */ /* 0x000fc8000bf05270 */
[----:B------:R-:W-:Y:S02]  /*35c0*/  USEL UR8, URZ, 0x1, UP0 ;  /* 0x00000001ff087887 */ /* 0x000fe40008000000 */
[----:B------:R-:W-:-:S04]  /*35d0*/  USEL UR7, UR7, URZ, UP0 ;  /* 0x000000ff07077287 */ /* 0x000fc80008000000 */
[----:B------:R-:W-:Y:S01]  /*35e0*/  ULEA UR7, UR7, UR6, 0x3 ;  /* 0x0000000607077291 */ /* 0x000fe2000f8e18ff */
[----:B-1----:R-:W-:-:S04]  /*35f0*/  LOP3.LUT R2, R12, UR8, RZ, 0x3c, !PT ;  /* 0x000000080c027c12 */ /* 0x002fc8000f8e3cff */
[----:B------:R-:W-:-:S04]  /*3600*/  SHF.L.U32 R0, R2, 0x1f, RZ ;  /* 0x0000001f02007819 */ /* 0x000fc800000006ff */
[----:B------:R-:W1:Y:S02]  /*3610*/  SYNCS.PHASECHK.TRANS64 P0, [UR7+0x90], R0 ;  /* 0x00009000ff0075a7 */ /* 0x000e640008001007 */
[----:B-1----:R-:W-:Y:S05]  /*3620*/  @P0 EXIT ;  /* 0x000000000000094d */ /* 0x002fea0003800000 */
[----:B------:R-:W-:Y:S02]  /*3630*/  SHF.L.U32 R2, R2, 0x1f, RZ ;  /* 0x0000001f02027819 */ /* 0x000fe400000006ff */
[----:B------:R-:W-:-:S07]  /*3640*/  MOV R0, UR7 ;  /* 0x0000000700007c02 */ /* 0x000fce0008000f00 */
.L_x_58:
[----:B-1----:R1:W2:Y:S02]  /*3650*/  SYNCS.PHASECHK.TRANS64.TRYWAIT P0, [R0+URZ+0x90], R2 ;  /* 0x00009002000075a7 */ /* 0x0022a400080011ff */
[----:B--2---:R-:W-:Y:S05]  /*3660*/  @!P0 NANOSLEEP.SYNCS 0x989680 ;  /* 0x009896800000895d */ /* 0x004fea0003900000 */
[----:B------:R-:W2:Y:S02]  /*3670*/  @!P0 SYNCS.PHASECHK.TRANS64 P0, [R0+URZ+0x90], R2 ;  /* 0x00009002000085a7 */ /* 0x000ea400080010ff */
[----:B--2---:R-:W-:Y:S05]  /*3680*/  @P0 EXIT ;  /* 0x000000000000094d */ /* 0x004fea0003800000 */
[----:B------:R-:W-:Y:S05]  /*3690*/  BRA `(.L_x_58) ;  /* 0xfffffffc00ec7947 */ /* 0x000fea000383ffff */
.L_x_51:
[----:B------:R-:W-:Y:S05]  /*36a0*/  BRA.U UP6, `(.L_x_59) ;  /* 0x0000001d060c7547 */ /* 0x000fea000b800000 */
[----:B------:R-:W-:Y:S01]  /*36b0*/  R2UR UR4, R93 ;  /* 0x000000005d0472ca */ /* 0x000fe200000e0000 */
[----:B------:R-:W-:Y:S01]  /*36c0*/  UMOV UR5, 0x40 ;  /* 0x0000004000057882 */ /* 0x000fe20000000000 */
[----:B------:R-:W-:Y:S01]  /*36d0*/  NOP ;  /* 0x0000000000007918 */ /* 0x000fe20000000000 */
[----:B------:R-:W-:-:S10]  /*36e0*/  UMOV UR6, 0x400 ;  /* 0x0000040000067882 */ /* 0x000fd40000000000 */
[----:B------:R-:W-:Y:S02]  /*36f0*/  ULEA UR5, UR4, UR5, 0x18 ;  /* 0x0000000504057291 */ /* 0x000fe4000f8ec0ff */
[----:B------:R-:W-:-:S07]  /*3700*/  ULEA UR6, UR4, UR6, 0x18 ;  /* 0x0000000604067291 */ /* 0x000fce000f8ec0ff */
[----:B------:R-:W1:Y:S02]  /*3710*/  LDS.U8 R2, [UR5+0x1c] ;  /* 0x00001c05ff027984 */ /* 0x000e640008000000 */
[----:B-1----:R-:W-:-:S13]  /*3720*/  ISETP.NE.AND P0, PT, R2, RZ, PT ;  /* 0x000000ff0200720c */ /* 0x002fda0003f05270 */
[----:B------:R-:W-:Y:S05]  /*3730*/  @P0 BRA `(.L_x_60) ;  /* 0x0000000000580947 */ /* 0x000fea0003800000 */
[----:B------:R-:W-:-:S13]  /*3740*/  ELECT P0, URZ, PT ;  /* 0x0000000000ff782f */ /* 0x000fda0003800000 */
[----:B------:R-:W-:Y:S05]  /*3750*/  @!P0 BRA `(.L_x_61) ;  /* 0x0000000000608947 */ /* 0x000fea0003800000 */
[----:B------:R-:W-:Y:S01]  /*3760*/  UMOV UR4, 0x10 ;  /* 0x0000001000047882 */ /* 0x000fe20000000000 */
[----:B------:R-:W-:Y:S01]  /*3770*/  HFMA2 R2, -RZ, RZ, 0, 5.9604644775390625e-08 ;  /* 0x00000001ff027431 */ /* 0x000fe200000001ff */
[----:B------:R-:W-:-:S03]  /*3780*/  MOV R3, 0xffff ;  /* 0x0000ffff00037802 */ /* 0x000fc60000000f00 */
[----:B------:R-:W-:Y:S04]  /*3790*/  DEPBAR.LE SB1, 0x36 ;  /* 0x00009d800000791a */ /* 0x000fe80000000000 */
[----:B------:R-:W1:Y:S02]  /*37a0*/  UTCATOMSWS.FIND_AND_SET.ALIGN UP0, UR4, UR4 ;  /* 0x00000004000475e3 */ /* 0x000e640008000800 */
[----:B-1----:R-:W-:Y:S01]  /*37b0*/  MOV R4, UR4 ;  /* 0x0000000400047c02 */ /* 0x002fe20008000f00 */
[----:B------:R-:W-:Y:S06]  /*37c0*/  BRA.U UP0, `(.L_x_62) ;  /* 0x0000000100187547 */ /* 0x000fec000b800000 */
.L_x_63:
[----:B------:R-:W-:Y:S05]  /*37d0*/  NANOSLEEP 0x64 ;  /* 0x000000640000795d */ /* 0x000fea0003800000 */
[----:B------:R-:W-:-:S05]  /*37e0*/  UMOV UR4, 0x10 ;  /* 0x0000001000047882 */ /* 0x000fca0000000000 */
[----:B------:R-:W-:Y:S04]  /*37f0*/  DEPBAR.LE SB1, 0x36 ;  /* 0x00009d800000791a */ /* 0x000fe80000000000 */
[----:B------:R-:W1:Y:S02]  /*3800*/  UTCATOMSWS.FIND_AND_SET.ALIGN UP0, UR4, UR4 ;  /* 0x00000004000475e3 */ /* 0x000e640008000800 */
[----:B-1----:R-:W-:Y:S01]  /*3810*/  MOV R4, UR4 ;  /* 0x0000000400047c02 */ /* 0x002fe20008000f00 */
[----:B------:R-:W-:Y:S05]  /*3820*/  BRA.U !UP0, `(.L_x_63) ;  /* 0xfffffffd08e87547 */ /* 0x000fea000b83ffff */
.L_x_62:
[-C--:B------:R-:W-:Y:S02]  /*3830*/  SHF.L.U32 R3, R3, R4.reuse, RZ ;  /* 0x0000000403037219 */ /* 0x080fe400000006ff */
[----:B------:R-:W-:Y:S01]  /*3840*/  SHF.L.U32 R2, R2, R4, RZ ;  /* 0x0000000402027219 */ /* 0x000fe200000006ff */
[----:B------:R-:W-:Y:S02]  /*3850*/  IMAD.SHL.U32 R4, R4, 0x20, RZ ;  /* 0x0000002004047824 */ /* 0x000fe400078e00ff */
[----:B------:R1:W-:Y:S04]  /*3860*/  ATOMS.OR RZ, [UR5+0x14], R3 ;  /* 0x00001403ffff798c */ /* 0x0003e8000b000005 */
[----:B------:R1:W-:Y:S04]  /*3870*/  ATOMS.OR RZ, [UR5+0x18], R2 ;  /* 0x00001802ffff798c */ /* 0x0003e8000b000005 */
[----:B------:R1:W-:Y:S01]  /*3880*/  STS [UR6+0x110], R4 ;  /* 0x00011004ff007988 */ /* 0x0003e20008000806 */
[----:B------:R-:W-:Y:S05]  /*3890*/  BRA `(.L_x_61) ;  /* 0x0000000000107947 */ /* 0x000fea0003800000 */
.L_x_60:
[----:B------:R-:W-:-:S05]  /*38a0*/  MOV R2, 0xffffffff ;  /* 0xffffffff00027802 */ /* 0x000fca0000000f00 */
[----:B------:R1:W-:Y:S02]  /*38b0*/  STS [UR6+0x110], R2 ;  /* 0x00011002ff007988 */ /* 0x0003e40008000806 */
[----:B-1----:R-:W-:Y:S02]  /*38c0*/  MOV R2, 0x38e0 ;  /* 0x000038e000027802 */ /* 0x002fe40000000f00 */
[----:B-----5:R-:W-:Y:S05]  /*38d0*/  CALL.REL.NOINC `($__internal_1_$__cuda_sm10x_tcgen05_guardrail_trap_phase_invalid_during_alloc) ;  /* 0x0000008c00907944 */ /* 0x020fea0003c00000 */
.L_x_61:
[----:B------:R-:W-:Y:S05]  /*38e0*/  WARPSYNC.ALL ;  /* 0x0000000000007948 */ /* 0x000fea0003800000 */
[----:B------:R-:W2:Y:S01]  /*38f0*/  S2UR UR38, SR_CgaCtaId ;  /* 0x00000000002679c3 */ /* 0x000ea20000008800 */
[----:B------:R-:W-:Y:S01]  /*3900*/  UMOV UR4, 0x400 ;  /* 0x0000040000047882 */ /* 0x000fe20000000000 */
[----:B------:R-:W-:-:S06]  /*3910*/  NOP ;  /* 0x0000000000007918 */ /* 0x000fcc0000000000 */
[----:B------:R-:W-:Y:S06]  /*3920*/  BAR.ARV 0x6, 0xa0 ;  /* 0x0182800000007b1d */ /* 0x000fec0000002000 */
[----:B------:R-:W3:Y:S01]  /*3930*/  LDCU UR11, c[0x0][0x38c] ;  /* 0x00007180ff0b77ac */ /* 0x000ee20008000800 */
[----:B------:R-:W-:Y:S01]  /*3940*/  LOP3.LUT R0, R0, 0xffff, RZ, 0xc0, !PT ;  /* 0x0000ffff00007812 */ /* 0x000fe200078ec0ff */
[----:B------:R-:W-:Y:S01]  /*3950*/  IMAD.MOV.U32 R10, RZ, RZ, 0x1 ;  /* 0x00000001ff0a7424 */ /* 0x000fe200078e00ff */
[----:B------:R-:W-:Y:S01]  /*3960*/  CS2R R8, SRZ ;  /* 0x0000000000087805 */ /* 0x000fe2000001ff00 */
[----:B-1----:R-:W-:Y:S01]  /*3970*/  IMAD.MOV.U32 R3, RZ, RZ, RZ ;  /* 0x000000ffff037224 */ /* 0x002fe200078e00ff */
[----:B------:R-:W-:Y:S01]  /*3980*/  R2UR UR72, R0 ;  /* 0x00000000004872ca */ /* 0x000fe200000e0000 */
[----:B------:R-:W-:-:S02]  /*3990*/  UISETP.GE.AND UP5, UPT, UR39, 0x1, UPT ;  /* 0x000000012700788c */ /* 0x000fc4000bfa6270 */
[----:B------:R-:W-:Y:S02]  /*39a0*/  UISETP.NE.AND UP4, UPT, UR39, 0x1, UPT ;  /* 0x000000012700788c */ /* 0x000fe4000bf85270 */
[----:B--2---:R-:W-:Y:S01]  /*39b0*/  ULEA UR38, UR38, UR4, 0x18 ;  /* 0x0000000426267291 */ /* 0x004fe2000f8ec0ff */
[----:B------:R-:W1:Y:S03]  /*39c0*/  LDCU UR4, c[0x0][0x370] ;  /* 0x00006e00ff0477ac */ /* 0x000e660008000800 */
[----:B------:R-:W-:Y:S02]  /*39d0*/  UIADD3 UR6, UPT, UPT, UR38, 0x3300, URZ ;  /* 0x0000330026067890 */ /* 0x000fe4000fffe0ff */
[----:B---3--:R-:W-:-:S03]  /*39e0*/  UIADD3 UR11, UPT, UPT, UR11, 0xff, URZ ;  /* 0x000000ff0b0b7890 */ /* 0x008fc6000fffe0ff */
[----:B------:R-:W2:Y:S01]  /*39f0*/  LDS R2, [UR38+0x110] ;  /* 0x00011026ff027984 */ /* 0x000ea20008000800 */
[----:B------:R-:W-:Y:S02]  /*3a00*/  USHF.R.U32.HI UR10, URZ, 0x4, UR6 ;  /* 0x00000004ff0a7899 */ /* 0x000fe40008011606 */
[----:B------:R-:W-:Y:S02]  /*3a10*/  USHF.R.S32.HI UR9, URZ, 0x1f, UR11 ;  /* 0x0000001fff097899 */ /* 0x000fe4000801140b */
[----:B------:R-:W-:Y:S02]  /*3a20*/  UIADD3 UR5, UPT, UPT, UR38, 0x23300, URZ ;  /* 0x0002330026057890 */ /* 0x000fe4000fffe0ff */
[----:B------:R-:W-:Y:S02]  /*3a30*/  UIADD3 UR7, UPT, UPT, UR38, 0x34300, URZ ;  /* 0x0003430026077890 */ /* 0x000fe4000fffe0ff */
[----:B------:R-:W-:Y:S01]  /*3a40*/  USHF.R.U32.HI UR8, URZ, 0x4, UR5 ;  /* 0x00000004ff087899 */ /* 0x000fe20008011605 */
[----:B-1----:R-:W-:Y:S01]  /*3a50*/  IMAD.U32 R14, RZ, RZ, UR4 ;  /* 0x00000004ff0e7e24 */ /* 0x002fe2000f8e00ff */
[----:B------:R-:W1:Y:S01]  /*3a60*/  LDCU UR4, c[0x0][0x374] ;  /* 0x00006e80ff0477ac */ /* 0x000e620008000800 */
[----:B------:R-:W-:-:S02]  /*3a70*/  USHF.R.U32.HI UR5, URZ, 0x4, UR7 ;  /* 0x00000004ff057899 */ /* 0x000fc40008011607 */
[----:B------:R-:W-:Y:S02]  /*3a80*/  ULOP3.LUT UR10, UR10, 0x3fff, URZ, 0xc0, !UPT ;  /* 0x00003fff0a0a7892 */ /* 0x000fe4000f8ec0ff */
[----:B------:R-:W-:Y:S02]  /*3a90*/  ULOP3.LUT UR8, UR8, 0x3fff, URZ, 0xc0, !UPT ;  /* 0x00003fff08087892 */ /* 0x000fe4000f8ec0ff */
[----:B------:R-:W-:Y:S02]  /*3aa0*/  ULOP3.LUT UR5, UR5, 0x3fff, URZ, 0xc0, !UPT ;  /* 0x00003fff05057892 */ /* 0x000fe4000f8ec0ff */
[----:B------:R-:W-:Y:S02]  /*3ab0*/  ULOP3.LUT UR73, UR10, 0x10000, URZ, 0xfc, !UPT ;  /* 0x000100000a497892 */ /* 0x000fe4000f8efcff */
[----:B------:R-:W-:Y:S02]  /*3ac0*/  ULOP3.LUT UR74, UR8, 0x10000, URZ, 0xfc, !UPT ;  /* 0x00010000084a7892 */ /* 0x000fe4000f8efcff */
[----:B------:R-:W-:Y:S01]  /*3ad0*/  ULOP3.LUT UR76, UR5, 0x10000, URZ, 0xfc, !UPT ;  /* 0x00010000054c7892 */ /* 0x000fe2000f8efcff */
[----:B-1----:R-:W-:Y:S01]  /*3ae0*/  IMAD.U32 R13, RZ, RZ, UR4 ;  /* 0x00000004ff0d7e24 */ /* 0x002fe2000f8e00ff */
[----:B------:R-:W-:Y:S01]  /*3af0*/  UIADD3 UR4, UPT, UPT, UR38, 0x33300, URZ ;  /* 0x0003330026047890 */ /* 0x000fe2000fffe0ff */
[----:B------:R-:W-:-:S03]  /*3b00*/  UMOV UR36, URZ ;  /* 0x000000ff00247c82 */ /* 0x000fc60008000000 */
[----:B------:R-:W-:Y:S02]  /*3b10*/  USHF.R.U32.HI UR6, URZ, 0x4, UR4 ;  /* 0x00000004ff067899 */ /* 0x000fe40008011604 */
[----:B------:R-:W-:Y:S02]  /*3b20*/  ULEA.HI UR4, UR9, UR11, URZ, 0x8 ;  /* 0x0000000b09047291 */ /* 0x000fe4000f8f40ff */
[----:B------:R-:W-:Y:S01]  /*3b30*/  ULOP3.LUT UR6, UR6, 0x3fff, URZ, 0xc0, !UPT ;  /* 0x00003fff06067892 */ /* 0x000fe2000f8ec0ff */
[----:B--2---:R-:W-:Y:S01]  /*3b40*/  R2UR UR33, R2 ;  /* 0x00000000022172ca */ /* 0x004fe200000e0000 */
[----:B------:R-:W-:Y:S02]  /*3b50*/  USHF.R.S32.HI UR12, URZ, 0x8, UR4 ;  /* 0x00000008ff0c7899 */ /* 0x000fe40008011404 */
[----:B------:R-:W-:Y:S02]  /*3b60*/  ULOP3.LUT UR75, UR6, 0x10000, URZ, 0xfc, !UPT ;  /* 0x00010000064b7892 */ /* 0x000fe4000f8efcff */
[----:B------:R-:W-:-:S02]  /*3b70*/  UISETP.LT.AND UP0, UPT, UR12, 0x1, UPT ;  /* 0x000000010c00788c */ /* 0x000fc4000bf01270 */
[----:B------:R-:W-:Y:S02]  /*3b80*/  IMAD.U32 R11, RZ, RZ, UR12 ;  /* 0x0000000cff0b7e24 */ /* 0x000fe4000f8e00ff */
[----:B------:R-:W-:-:S04]  /*3b90*/  USEL UR12, UR12, 0x1, !UP0 ;  /* 0x000000010c0c7887 */ /* 0x000fc8000c000000 */
[----:B------:R-:W-:Y:S02]  /*3ba0*/  UIADD3 UR4, UPT, UPT, UR33, 0x88, URZ ;  /* 0x0000008821047890 */ /* 0x000fe4000fffe0ff */
[----:B------:R-:W-:Y:S02]  /*3bb0*/  UIADD3 UR58, UPT, UPT, UR33, -0x3fffff7c, URZ ;  /* 0xc0000084213a7890 */ /* 0x000fe4000fffe0ff */
[----:B------:R-:W-:Y:S02]  /*3bc0*/  UIADD3 UR56, UPT, UPT, UR33, 0x80, URZ ;  /* 0x0000008021387890 */ /* 0x000fe4000fffe0ff */
[----:B------:R-:W-:Y:S01]  /*3bd0*/  UIADD3 UR70, UPT, UPT, UR33, 0x84, URZ ;  /* 0x0000008421467890 */ /* 0x000fe2000fffe0ff */
[----:B------:R-:W-:Y:S01]  /*3be0*/  MOV R24, UR4 ;  /* 0x0000000400187c02 */ /* 0x000fe20008000f00 */
[----:B------:R-:W-:Y:S02]  /*3bf0*/  UIADD3 UR68, UPT, UPT, UR33, 0x40000080, URZ ;  /* 0x4000008021447890 */ /* 0x000fe4000fffe0ff */
[----:B------:R-:W-:-:S02]  /*3c00*/  UIADD3 UR66, UPT, UPT, UR33, -0x7fffff80, URZ ;  /* 0x8000008021427890 */ /* 0x000fc4000fffe0ff */
[----:B------:R-:W-:Y:S02]  /*3c10*/  UIADD3 UR64, UPT, UPT, UR33, -0x3fffff80, URZ ;  /* 0xc000008021407890 */ /* 0x000fe4000fffe0ff */
[----:B------:R-:W-:Y:S02]  /*3c20*/  UIADD3 UR62, UPT, UPT, UR33, 0x40000084, URZ ;  /* 0x40000084213e7890 */ /* 0x000fe4000fffe0ff */
[----:B------:R-:W-:Y:S02]  /*3c30*/  UIADD3 UR60, UPT, UPT, UR33, -0x7fffff7c, URZ ;  /* 0x80000084213c7890 */ /* 0x000fe4000fffe0ff */
[----:B------:R-:W-:Y:S02]  /*3c40*/  USHF.R.U32.HI UR4, URZ, 0x11, UR58 ;  /* 0x00000011ff047899 */ /* 0x000fe4000801163a */
[----:B------:R-:W-:Y:S02]  /*3c50*/  USHF.R.U32.HI UR11, URZ, 0x11, UR56 ;  /* 0x00000011ff0b7899 */ /* 0x000fe40008011638 */
[----:B------:R-:W-:-:S02]  /*3c60*/  USHF.R.U32.HI UR10, URZ, 0x11, UR68 ;  /* 0x00000011ff0a7899 */ /* 0x000fc40008011644 */
[----:B------:R-:W-:Y:S02]  /*3c70*/  USHF.R.U32.HI UR9, URZ, 0x11, UR66 ;  /* 0x00000011ff097899 */ /* 0x000fe40008011642 */
[----:B------:R-:W-:Y:S02]  /*3c80*/  USHF.R.U32.HI UR8, URZ, 0x11, UR64 ;  /* 0x00000011ff087899 */ /* 0x000fe40008011640 */
[----:B------:R-:W-:Y:S02]  /*3c90*/  USHF.R.U32.HI UR7, URZ, 0x11, UR70 ;  /* 0x00000011ff077899 */ /* 0x000fe40008011646 */
[----:B------:R-:W-:Y:S02]  /*3ca0*/  USHF.R.U32.HI UR6, URZ, 0x11, UR62 ;  /* 0x00000011ff067899 */ /* 0x000fe4000801163e */
[----:B------:R-:W-:Y:S02]  /*3cb0*/  USHF.R.U32.HI UR5, URZ, 0x11, UR60 ;  /* 0x00000011ff057899 */ /* 0x000fe4000801163c */
[----:B------:R-:W-:-:S02]  /*3cc0*/  ULOP3.LUT UR4, UR4, 0x6000, URZ, 0xc0, !UPT ;  /* 0x0000600004047892 */ /* 0x000fc4000f8ec0ff */
[----:B------:R-:W-:Y:S02]  /*3cd0*/  ULOP3.LUT UR11, UR11, 0x6000, URZ, 0xc0, !UPT ;  /* 0x000060000b0b7892 */ /* 0x000fe4000f8ec0ff */
[----:B------:R-:W-:Y:S02]  /*3ce0*/  ULOP3.LUT UR10, UR10, 0x6000, URZ, 0xc0, !UPT ;  /* 0x000060000a0a7892 */ /* 0x000fe4000f8ec0ff */
[----:B------:R-:W-:Y:S02]  /*3cf0*/  ULOP3.LUT UR9, UR9, 0x6000, URZ, 0xc0, !UPT ;  /* 0x0000600009097892 */ /* 0x000fe4000f8ec0ff */
[----:B------:R-:W-:Y:S02]  /*3d00*/  ULOP3.LUT UR8, UR8, 0x6000, URZ, 0xc0, !UPT ;  /* 0x0000600008087892 */ /* 0x000fe4000f8ec0ff */
[----:B------:R-:W-:Y:S02]  /*3d10*/  ULOP3.LUT UR7, UR7, 0x6000, URZ, 0xc0, !UPT ;  /* 0x0000600007077892 */ /* 0x000fe4000f8ec0ff */
[----:B------:R-:W-:-:S02]  /*3d20*/  ULOP3.LUT UR6, UR6, 0x6000, URZ, 0xc0, !UPT ;  /* 0x0000600006067892 */ /* 0x000fc4000f8ec0ff */
[----:B------:R-:W-:Y:S02]  /*3d30*/  ULOP3.LUT UR5, UR5, 0x6000, URZ, 0xc0, !UPT ;  /* 0x0000600005057892 */ /* 0x000fe4000f8ec0ff */
[----:B------:R-:W-:Y:S02]  /*3d40*/  ULOP3.LUT UR4, UR4, 0x890, URZ, 0xfc, !UPT ;  /* 0x0000089004047892 */ /* 0x000fe4000f8efcff */
[----:B------:R-:W-:Y:S02]  /*3d50*/  UIADD3 UR12, UPT, UPT, -UR12, URZ, URZ ;  /* 0x000000ff0c0c7290 */ /* 0x000fe4000fffe1ff */
[----:B------:R-:W-:Y:S02]  /*3d60*/  ULOP3.LUT UR11, UR11, 0x890, URZ, 0xfc, !UPT ;  /* 0x000008900b0b7892 */ /* 0x000fe4000f8efcff */
[----:B------:R-:W-:Y:S01]  /*3d70*/  ULOP3.LUT UR10, UR10, 0x890, URZ, 0xfc, !UPT ;  /* 0x000008900a0a7892 */ /* 0x000fe2000f8efcff */
[----:B------:R-:W-:Y:S01]  /*3d80*/  MOV R16, UR4 ;  /* 0x0000000400107c02 */ /* 0x000fe20008000f00 */
[----:B------:R-:W-:Y:S01]  /*3d90*/  ULOP3.LUT UR9, UR9, 0x890, URZ, 0xfc, !UPT ;  /* 0x0000089009097892 */ /* 0x000fe2000f8efcff */
[----:B------:R-:W-:Y:S01]  /*3da0*/  IMAD.U32 R12, RZ, RZ, UR12 ;  /* 0x0000000cff0c7e24 */ /* 0x000fe2000f8e00ff */
        /* <DEDUP_REMOVED lines=8> */
[----:B------:R-:W-:Y:S01]  /*3e30*/  UMOV UR4, URZ ;  /* 0x000000ff00047c82 */ /* 0x000fe20008000000 */
[----:B------:R-:W-:Y:S01]  /*3e40*/  MOV R19, UR7 ;  /* 0x0000000700137c02 */ /* 0x000fe20008000f00 */
[----:B------:R-:W-:Y:S01]  /*3e50*/  IMAD.U32 R18, RZ, RZ, UR6 ;  /* 0x00000006ff127e24 */ /* 0x000fe2000f8e00ff */
[----:B------:R-:W-:-:S02]  /*3e60*/  MOV R15, UR4 ;  /* 0x00000004000f7c02 */ /* 0x000fc40008000f00 */
[----:B------:R-:W-:-:S07]  /*3e70*/  MOV R17, UR5 ;  /* 0x0000000500117c02 */ /* 0x000fce0008000f00 */
.L_x_72:
[C---:B------:R-:W-:Y:S02]  /*3e80*/  LEA R2, R9.reuse, UR38, 0x3 ;  /* 0x0000002609027c11 */ /* 0x040fe4000f8e18ff */
[----:B-1----:R-:W-:Y:S02]  /*3e90*/  SHF.L.U32 R4, R8, 0x1f, RZ ;  /* 0x0000001f08047819 */ /* 0x002fe400000006ff */
[----:B------:R-:W-:Y:S02]  /*3ea0*/  LEA R5, R9, UR38, 0x4 ;  /* 0x0000002609057c11 */ /* 0x000fe4000f8e20ff */
[----:B------:R-:W1:Y:S02]  /*3eb0*/  SYNCS.PHASECHK.TRANS64.TRYWAIT P0, [R2+URZ+0x80], R4 ;  /* 0x00008004020075a7 */ /* 0x000e6400080011ff */
[----:B-123--:R-:W-:Y:S05]  /*3ec0*/  @!P0 BRA `(.L_x_64) ;  /* 0x00000080005c8947 */ /* 0x00efea0003800000 */
.L_x_171:
[----:B-1----:R-:W1:Y:S01]  /*3ed0*/  LDS.128 R4, [R5+0xf0] ;  /* 0x0000f00005047984 */ /* 0x002e620000000c00 */
[----:B------:R-:W-:Y:S01]  /*3ee0*/  R2UR UR6, R0 ;  /* 0x00000000000672ca */ /* 0x000fe200000e0000 */
[----:B------:R-:W-:Y:S01]  /*3ef0*/  @!PT LDS RZ, [RZ] ;  /* 0x00000000fffff984 */ /* 0x000fe20000000800 */
[----:B------:R-:W-:Y:S01]  /*3f00*/  @!PT LDS RZ, [RZ] ;  /* 0x00000000fffff984 */ /* 0x000fe20000000800 */
[----:B------:R-:W-:Y:S01]  /*3f10*/  @!PT LDS RZ, [RZ] ;  /* 0x00000000fffff984 */ /* 0x000fe20000000800 */
[----:B------:R-:W-:Y:S01]  /*3f20*/  @!PT LDS RZ, [RZ] ;  /* 0x00000000fffff984 */ /* 0x000fe20000000800 */
[----:B------:R2:W-:Y:S06]  /*3f30*/  MEMBAR.ALL.CTA ;  /* 0x0000000000007992 */ /* 0x0005ec0000008000 */
[----:B--2---:R-:W2:Y:S01]  /*3f40*/  FENCE.VIEW.ASYNC.S ;  /* 0x00000000000073c6 */ /* 0x004ea20000000000 */
[----:B-1----:R-:W-:-:S13]  /*3f50*/  LOP3.LUT P0, RZ, R6, 0x1, RZ, 0xc0, !PT ;  /* 0x0000000106ff7812 */ /* 0x002fda000780c0ff */
[----:B--2---:R-:W-:Y:S01]  /*3f60*/  VOTEU.ANY UP3, P0 ;  /* 0x0000000000ff7886 */ /* 0x004fe20000060100 */
[----:B------:R-:W-:-:S13]  /*3f70*/  PLOP3.LUT P0, PT, PT, PT, UP3, 0x80, 0x8 ;  /* 0x000000000008781c */ /* 0x000fda0003f0f038 */
[----:B------:R-:W-:Y:S02]  /*3f80*/  @P0 MOV R0, R4 ;  /* 0x0000000400000202 */ /* 0x000fe40000000f00 */
[----:B------:R-:W-:Y:S02]  /*3f90*/  @P0 LOP3.LUT R4, R5, 0xffff, RZ, 0xc0, !PT ;  /* 0x0000ffff05040812 */ /* 0x000fe400078ec0ff */
[----:B------:R-:W-:Y:S01]  /*3fa0*/  @P0 R2UR UR5, R0 ;  /* 0x00000000000502ca */ /* 0x000fe200000e0000 */
[----:B------:R-:W-:Y:S01]  /*3fb0*/  VIADD R0, R2, 0x90 ;  /* 0x0000009002007836 */ /* 0x000fe20000000000 */
[----:B------:R-:W-:-:S04]  /*3fc0*/  @P0 R2UR UR4, R4 ;  /* 0x00000000040402ca */ /* 0x000fc800000e0000 */
[----:B------:R-:W-:-:S04]  /*3fd0*/  PRMT R0, RZ, 0x654, R0 ;  /* 0x00000654ff007816 */ /* 0x000fc80000000000 */
[----:B------:R1:W-:Y:S03]  /*3fe0*/  SYNCS.ARRIVE.TRANS64.RED.A1T0 RZ, [R0+URZ], RZ ;  /* 0x000000ff00ff79a7 */ /* 0x0003e600081004ff */
[----:B------:R-:W-:Y:S02]  /*3ff0*/  @UP3 UMOV UR6, UR5 ;  /* 0x0000000500063c82 */ /* 0x000fe40008000000 */
[----:B------:R-:W-:Y:S01]  /*4000*/  @UP3 UMOV UR77, UR4 ;  /* 0x00000004004d3c82 */ /* 0x000fe20008000000 */
[----:B-1----:R-:W-:Y:S01]  /*4010*/  IMAD.U32 R0, RZ, RZ, UR6 ;  /* 0x00000006ff007e24 */ /* 0x002fe2000f8e00ff */
[----:B------:R-:W-:Y:S06]  /*4020*/  BRA.U !UP5, `(.L_x_65) ;  /* 0x000000010de07547 */ /* 0x000fec000b800000 */
[----:B------:R-:W1:Y:S01]  /*4030*/  LDCU.128 UR12, c[0x0][0xf10] ;  /* 0x0001e200ff0c77ac */ /* 0x000e620008000c00 */
[----:B------:R-:W-:Y:S02]  /*4040*/  R2UR UR11, R13 ;  /* 0x000000000d0b72ca */ /* 0x000fe400000e0000 */
[----:B------:R-:W-:Y:S01]  /*4050*/  R2UR UR10, R14 ;  /* 0x000000000e0a72ca */ /* 0x000fe200000e0000 */
[----:B------:R-:W2:Y:S01]  /*4060*/  LDCU UR22, c[0x0][0xf20] ;  /* 0x0001e400ff1677ac */ /* 0x000ea20008000800 */
[----:B------:R-:W-:Y:S01]  /*4070*/  R2UR UR23, R0 ;  /* 0x00000000001772ca */ /* 0x000fe200000e0000 */
[----:B------:R-:W3:Y:S01]  /*4080*/  LDCU UR20, c[0x0][0xf0c] ;  /* 0x0001e180ff1477ac */ /* 0x000ee20008000800 */
[----:B------:R-:W4:Y:S07]  /*4090*/  LDCU.64 UR8, c[0x0][0xf28] ;  /* 0x0001e500ff0877ac */ /* 0x000f2e0008000a00 */
[----:B-1----:R-:W-:-:S02]  /*40a0*/  UIMAD.WIDE.U32 UR6, UR11, UR15, URZ ;  /* 0x0000000f0b0672a5 */ /* 0x002fc4000f8e00ff */
[----:B------:R-:W-:Y:S02]  /*40b0*/  UIMAD.WIDE.U32 UR4, UR10, UR12, URZ ;  /* 0x0000000c0a0472a5 */ /* 0x000fe4000f8e00ff */
[----:B------:R-:W-:Y:S02]  /*40c0*/  UISETP.NE.AND UP0, UPT, UR14, 0x1, UPT ;  /* 0x000000010e00788c */ /* 0x000fe4000bf05270 */
[----:B------:R-:W-:Y:S01]  /*40d0*/  UIMAD.WIDE.U32 UR18, UR77, UR15, URZ ;  /* 0x0000000f4d1272a5 */ /* 0x000fe2000f8e00ff */
[----:B------:R-:W-:Y:S02]  /*40e0*/  UMOV UR6, UR7 ;  /* 0x0000000700067c82 */ /* 0x000fe40008000000 */
[----:B------:R-:W-:Y:S01]  /*40f0*/  UMOV UR4, UR5 ;  /* 0x0000000500047c82 */ /* 0x000fe20008000000 */
[----:B--2---:R-:W-:Y:S02]  /*4100*/  USHF.R.U32.HI UR6, URZ, UR22, UR6 ;  /* 0x00000016ff067299 */ /* 0x004fe40008011606 */
[----:B---3--:R-:W-:-:S02]  /*4110*/  UISETP.NE.AND UP1, UPT, UR20, 0x1, UPT ;  /* 0x000000011400788c */ /* 0x008fc4000bf25270 */
[----:B------:R-:W-:Y:S02]  /*4120*/  USHF.R.U32.HI UR4, URZ, UR13, UR4 ;  /* 0x0000000dff047299 */ /* 0x000fe40008011604 */
[----:B------:R-:W-:Y:S02]  /*4130*/  USEL UR5, UR11, UR6, !UP0 ;  /* 0x000000060b057287 */ /* 0x000fe4000c000000 */
[----:B------:R-:W-:Y:S02]  /*4140*/  USEL UR6, UR10, UR4, !UP1 ;  /* 0x000000040a067287 */ /* 0x000fe4000c800000 */
[----:B----4-:R-:W-:Y:S01]  /*4150*/  UIMAD.WIDE.U32 UR10, UR5, UR8, URZ ;  /* 0x00000008050a72a5 */ /* 0x010fe2000f8e00ff */
        /* <DEDUP_REMOVED lines=35> */
[----:B------:R-:W-:-:S06]  /*4390*/  UIMAD UR4, UR5, UR20, UR6 ;  /* 0x00000014050472a4 */ /* 0x000fcc000f8e0206 */
[----:B------:R-:W-:-:S07]  /*43a0*/  IMAD.U32 R0, RZ, RZ, UR4 ;  /* 0x00000004ff007e24 */ /* 0x000fce000f8e00ff */
.L_x_65:
[----:B------:R-:W1:Y:S02]  /*43b0*/  LDCU UR4, c[0x0][0xf30] ;  /* 0x0001e600ff0477ac */ /* 0x000e640008000800 */
[----:B-1----:R-:W-:-:S09]  /*43c0*/  UISETP.NE.AND UP0, UPT, UR4, 0x1, UPT ;  /* 0x000000010400788c */ /* 0x002fd2000bf05270 */
[----:B------:R-:W-:Y:S05]  /*43d0*/  BRA.U UP0, `(.L_x_66) ;  /* 0x0000000100407547 */ /* 0x000fea000b800000 */
[----:B------:R-:W1:Y:S01]  /*43e0*/  LDCU.128 UR4, c[0x0][0xf10] ;  /* 0x0001e200ff0477ac */ /* 0x000e620008000c00 */
[----:B------:R-:W-:Y:S01]  /*43f0*/  R2UR UR14, R0 ;  /* 0x00000000000e72ca */ /* 0x000fe200000e0000 */
[----:B------:R-:W2:Y:S01]  /*4400*/  LDCU UR12, c[0x0][0xf0c] ;  /* 0x0001e180ff0c77ac */ /* 0x000ea20008000800 */
[----:B------:R-:W3:Y:S11]  /*4410*/  LDCU UR13, c[0x0][0xf20] ;  /* 0x0001e400ff0d77ac */ /* 0x000ef60008000800 */
[----:B-1----:R-:W-:-:S02]  /*4420*/  UIMAD.WIDE.U32 UR10, UR14, UR4, URZ ;  /* 0x000000040e0a72a5 */ /* 0x002fc4000f8e00ff */
[----:B------:R-:W-:Y:S02]  /*4430*/  UIMAD.WIDE.U32 UR8, UR77, UR7, URZ ;  /* 0x000000074d0872a5 */ /* 0x000fe4000f8e00ff */
[----:B--2---:R-:W-:Y:S02]  /*4440*/  UISETP.NE.AND UP0, UPT, UR12, 0x1, UPT ;  /* 0x000000010c00788c */ /* 0x004fe4000bf05270 */
[----:B------:R-:W-:Y:S01]  /*4450*/  UISETP.NE.AND UP1, UPT, UR6, 0x1, UPT ;  /* 0x000000010600788c */ /* 0x000fe2000bf25270 */
[----:B------:R-:W-:Y:S02]  /*4460*/  UMOV UR10, UR11 ;  /* 0x0000000b000a7c82 */ /* 0x000fe40008000000 */
[----:B------:R-:W-:Y:S01]  /*4470*/  UMOV UR4, UR9 ;  /* 0x0000000900047c82 */ /* 0x000fe20008000000 */
[----:B------:R-:W-:Y:S02]  /*4480*/  USHF.R.U32.HI UR5, URZ, UR5, UR10 ;  /* 0x00000005ff057299 */ /* 0x000fe4000801160a */
[----:B---3--:R-:W-:-:S02]  /*4490*/  USHF.R.U32.HI UR4, URZ, UR13, UR4 ;  /* 0x0000000dff047299 */ /* 0x008fc40008011604 */
[----:B------:R-:W-:Y:S02]  /*44a0*/  USEL UR5, UR14, UR5, !UP0 ;  /* 0x000000050e057287 */ /* 0x000fe4000c000000 */
[----:B------:R-:W-:-:S04]  /*44b0*/  USEL UR4, UR77, UR4, !UP1 ;  /* 0x000000044d047287 */ /* 0x000fc8000c800000 */
[----:B------:R-:W-:-:S04]  /*44c0*/  UIADD3 UR4, UPT, UPT, UR5, -UR4, URZ ;  /* 0x8000000405047290 */ /* 0x000fc8000fffe0ff */
[----:B------:R-:W-:-:S12]  /*44d0*/  UIMAD UR77, UR4, UR6, UR77 ;  /* 0x00000006044d72a4 */ /* 0x000fd8000f8e024d */
.L_x_66:
[----:B------:R-:W1:Y:S01]  /*44e0*/  LDCU UR4, c[0x0][0x38c] ;  /* 0x00007180ff0477ac */ /* 0x000e620008000800 */
[----:B------:R-:W-:Y:S02]  /*44f0*/  R2UR UR6, R15 ;  /* 0x000000000f0672ca */ /* 0x000fe400000e0000 */
[----:B------:R-:W-:Y:S02]  /*4500*/  PLOP3.LUT P1, PT, PT, PT, PT, 0x80, 0x8 ;  /* 0x000000000008781c */ /* 0x000fe40003f2f070 */
[----:B------:R-:W-:Y:S02]  /*4510*/  SHF.L.U32 R5, R10, 0x1f, RZ ;  /* 0x0000001f0a057819 */ /* 0x000fe400000006ff */
[----:B------:R-:W-:-:S07]  /*4520*/  R2UR UR5, R24 ;  /* 0x00000000180572ca */ /* 0x000fce00000e0000 */
[----:B------:R-:W-:Y:S02]  /*4530*/  ULEA UR7, UR6, UR38, 0x3 ;  /* 0x0000002606077291 */ /* 0x000fe4000f8e18ff */
[----:B------:R-:W-:Y:S02]  /*4540*/  ULEA UR32, UR6, UR33, 0x6 ;  /* 0x0000002106207291 */ /* 0x000fe4000f8e30ff */
[----:B-1----:R-:W-:Y:S02]  /*4550*/  UISETP.GE.AND UP0, UPT, UR4, 0x1, UPT ;  /* 0x000000010400788c */ /* 0x002fe4000bf06270 */
[----:B------:R-:W-:-:S04]  /*4560*/  IMAD.U32 R2, RZ, RZ, UR7 ;  /* 0x00000007ff027e24 */ /* 0x000fc8000f8e00ff */
[----:B------:R-:W-:-:S05]  /*4570*/  PLOP3.LUT P0, PT, PT, PT, UP0, 0x80, 0x8 ;  /* 0x000000000008781c */ /* 0x000fca0003f0f008 */
[----:B------:R-:W-:-:S08]  /*4580*/  @UP0 ULEA UR4, UR36, UR38, 0x3 ;  /* 0x0000002624040291 */ /* 0x000fd0000f8e18ff */
[----:B------:R-:W-:-:S04]  /*4590*/  @P0 SHF.L.U32 R4, R3, 0x1f, RZ ;  /* 0x0000001f03040819 */ /* 0x000fc800000006ff */
[----:B------:R1:W2:Y:S01]  /*45a0*/  @P0 SYNCS.PHASECHK.TRANS64.TRYWAIT P1, [UR4], R4 ;  /* 0x00000004ff0005a7 */ /* 0x0002a20008021104 */
[----:B------:R-:W-:-:S04]  /*45b0*/  ULEA.HI UR4, UR21, UR21, URZ, 0x1 ;  /* 0x0000001515047291 */ /* 0x000fc8000f8f08ff */
[----:B------:R-:W-:-:S04]  /*45c0*/  ULOP3.LUT UR4, UR4, 0x7ffffffe, URZ, 0xc0, !UPT ;  /* 0x7ffffffe04047892 */ /* 0x000fc8000f8ec0ff */
[----:B------:R-:W-:-:S04]  /*45d0*/  UIADD3 UR4, UPT, UPT, -UR4, UR21, URZ ;  /* 0x0000001504047290 */ /* 0x000fc8000fffe1ff */
[----:B------:R-:W-:Y:S01]  /*45e0*/  ULEA UR57, UR4, UR5, 0x1 ;  /* 0x0000000504397291 */ /* 0x000fe2000f8e08ff */
[----:B------:R-:W3:Y:S02]  /*45f0*/  SYNCS.PHASECHK.TRANS64.TRYWAIT P0, [UR7+0xb0], R5 ;  /* 0x0000b005ff0075a7 */ /* 0x000ee40008001107 */
[----:B-123--:R-:W-:Y:S09]  /*4600*/  @!P0 BRA `(.L_x_67) ;  /* 0x0000007800a08947 */ /* 0x00eff20003800000 */
.L_x_173:
[----:B------:R-:W-:Y:S01]  /*4610*/  IADD3 R9, PT, PT, R9, 0x1, RZ ;  /* 0x0000000109097810 */ /* 0x000fe20007ffe0ff */
[----:B------:R-:W-:Y:S06]  /*4620*/  BRA.U !UP0, `(.L_x_68) ;  /* 0x0000000508f87547 */ /* 0x000fec000b800000 */
[----:B------:R-:W-:Y:S01]  /*4630*/  R2UR UR20, R23 ;  /* 0x00000000171472ca */ /* 0x000fe200000e0000 */
[----:B------:R-:W-:Y:S01]  /*4640*/  USHF.R.U32.HI UR4, URZ, 0x1a, UR57 ;  /* 0x0000001aff047899 */ /* 0x000fe20008011639 */
[----:B------:R-:W-:Y:S01]  /*4650*/  R2UR UR19, R22 ;  /* 0x00000000161372ca */ /* 0x000fe200000e0000 */
[----:B------:R-:W-:Y:S01]  /*4660*/  UIADD3 UR69, UPT, UPT, UR57, 0x40000000, URZ ;  /* 0x4000000039457890 */ /* 0x000fe2000fffe0ff */
[----:B------:R-:W-:Y:S01]  /*4670*/  R2UR UR18, R21 ;  /* 0x00000000151272ca */ /* 0x000fe200000e0000 */
[----:B------:R-:W-:Y:S01]  /*4680*/  ULOP3.LUT UR67, UR57, 0x80000000, URZ, 0x3c, !UPT ;  /* 0x8000000039437892 */ /* 0x000fe2000f8e3cff */
[----:B------:R-:W-:Y:S01]  /*4690*/  R2UR UR17, R20 ;  /* 0x00000000141172ca */ /* 0x000fe200000e0000 */
[----:B------:R-:W-:Y:S01]  /*46a0*/  UIADD3 UR65, UPT, UPT, UR57, -0x40000000, URZ ;  /* 0xc000000039417890 */ /* 0x000fe2000fffe0ff */
[----:B------:R-:W-:Y:S01]  /*46b0*/  R2UR UR16, R19 ;  /* 0x00000000131072ca */ /* 0x000fe200000e0000 */
[----:B------:R-:W-:Y:S01]  /*46c0*/  UIADD3 UR71, UPT, UPT, UR57, 0x4, URZ ;  /* 0x0000000439477890 */ /* 0x000fe2000fffe0ff */
[----:B------:R-:W-:Y:S01]  /*46d0*/  R2UR UR15, R18 ;  /* 0x00000000120f72ca */ /* 0x000fe200000e0000 */
[----:B------:R-:W-:Y:S01]  /*46e0*/  UIADD3 UR63, UPT, UPT, UR57, 0x40000004, URZ ;  /* 0x40000004393f7890 */ /* 0x000fe2000fffe0ff */
[----:B------:R-:W-:Y:S01]  /*46f0*/  R2UR UR14, R17 ;  /* 0x00000000110e72ca */ /* 0x000fe200000e0000 */
[----:B------:R-:W-:Y:S01]  /*4700*/  UIADD3 UR61, UPT, UPT, UR57, -0x7ffffffc, URZ ;  /* 0x80000004393d7890 */ /* 0x000fe2000fffe0ff */
[----:B------:R-:W-:Y:S01]  /*4710*/  R2UR UR13, R16 ;  /* 0x00000000100d72ca */ /* 0x000fe200000e0000 */
[----:B------:R-:W-:Y:S01]  /*4720*/  UIADD3 UR59, UPT, UPT, UR57, -0x3ffffffc, URZ ;  /* 0xc0000004393b7890 */ /* 0x000fe2000fffe0ff */
[----:B------:R-:W-:Y:S01]  /*4730*/  R2UR UR35, R12 ;  /* 0x000000000c2372ca */ /* 0x000fe200000e0000 */
[----:B------:R-:W-:Y:S01]  /*4740*/  ULOP3.LUT UR54, UR4, 0x30, URZ, 0xc0, !UPT ;  /* 0x0000003004367892 */ /* 0x000fe2000f8ec0ff */
[----:B------:R-:W-:Y:S01]  /*4750*/  R2UR UR34, R11 ;  /* 0x000000000b2272ca */ /* 0x000fe200000e0000 */
[----:B------:R-:W-:-:S02]  /*4760*/  USHF.R.U32.HI UR10, URZ, 0x1a, UR69 ;  /* 0x0000001aff0a7899 */ /* 0x000fc40008011645 */
[----:B------:R-:W-:Y:S02]  /*4770*/  USHF.R.U32.HI UR8, URZ, 0x1a, UR67 ;  /* 0x0000001aff087899 */ /* 0x000fe40008011643 */
[----:B------:R-:W-:Y:S02]  /*4780*/  USHF.R.U32.HI UR7, URZ, 0x1a, UR65 ;  /* 0x0000001aff077899 */ /* 0x000fe40008011641 */
[----:B------:R-:W-:Y:S02]  /*4790*/  USHF.R.U32.HI UR6, URZ, 0x1a, UR71 ;  /* 0x0000001aff067899 */ /* 0x000fe40008011647 */
[----:B------:R-:W-:Y:S02]  /*47a0*/  USHF.R.U32.HI UR5, URZ, 0x1a, UR63 ;  /* 0x0000001aff057899 */ /* 0x000fe4000801163f */
[----:B------:R-:W-:Y:S02]  /*47b0*/  USHF.R.U32.HI UR4, URZ, 0x1a, UR61 ;  /* 0x0000001aff047899 */ /* 0x000fe4000801163d */
[----:B------:R-:W-:-:S02]  /*47c0*/  USHF.R.U32.HI UR12, URZ, 0x1a, UR59 ;  /* 0x0000001aff0c7899 */ /* 0x000fc4000801163b */
[----:B------:R-:W-:Y:S02]  /*47d0*/  ULOP3.LUT UR10, UR10, 0x30, URZ, 0xc0, !UPT ;  /* 0x000000300a0a7892 */ /* 0x000fe4000f8ec0ff */
[----:B------:R-:W-:Y:S02]  /*47e0*/  ULOP3.LUT UR8, UR8, 0x30, URZ, 0xc0, !UPT ;  /* 0x0000003008087892 */ /* 0x000fe4000f8ec0ff */
[----:B------:R-:W-:Y:S02]  /*47f0*/  ULOP3.LUT UR7, UR7, 0x30, URZ, 0xc0, !UPT ;  /* 0x0000003007077892 */ /* 0x000fe4000f8ec0ff */
[----:B------:R-:W-:Y:S02]  /*4800*/  ULOP3.LUT UR6, UR6, 0x30, URZ, 0xc0, !UPT ;  /* 0x0000003006067892 */ /* 0x000fe4000f8ec0ff */
[----:B------:R-:W-:Y:S02]  /*4810*/  ULOP3.LUT UR5, UR5, 0x30, URZ, 0xc0, !UPT ;  /* 0x0000003005057892 */ /* 0x000fe4000f8ec0ff */
[----:B------:R-:W-:-:S02]  /*4820*/  ULOP3.LUT UR4, UR4, 0x30, URZ, 0xc0, !UPT ;  /* 0x0000003004047892 */ /* 0x000fc4000f8ec0ff */
[----:B------:R-:W-:Y:S02]  /*4830*/  ULOP3.LUT UR12, UR12, 0x30, URZ, 0xc0, !UPT ;  /* 0x000000300c0c7892 */ /* 0x000fe4000f8ec0ff */
[----:B------:R-:W-:Y:S01]  /*4840*/  UPRMT UR55, UR54, 0x5410, UR20 ;  /* 0x0000541036377896 */ /* 0x000fe20008000014 */
[----:B------:R-:W-:Y:S01]  /*4850*/  UMOV UR11, URZ ;  /* 0x000000ff000b7c82 */ /* 0x000fe20008000000 */
[----:B------:R-:W-:Y:S01]  /*4860*/  UMOV UR9, UR36 ;  /* 0x0000002400097c82 */ /* 0x000fe20008000000 */
[----:B------:R-:W-:Y:S02]  /*4870*/  UPRMT UR53, UR10, 0x5410, UR19 ;  /* 0x000054100a357896 */ /* 0x000fe40008000013 */
[----:B------:R-:W-:Y:S02]  /*4880*/  UPRMT UR51, UR8, 0x5410, UR18 ;  /* 0x0000541008337896 */ /* 0x000fe40008000012 */
[----:B------:R-:W-:Y:S02]  /*4890*/  UPRMT UR49, UR7, 0x5410, UR17 ;  /* 0x0000541007317896 */ /* 0x000fe40008000011 */
[----:B------:R-:W-:-:S02]  /*48a0*/  UPRMT UR47, UR6, 0x5410, UR16 ;  /* 0x00005410062f7896 */ /* 0x000fc40008000010 */
[----:B------:R-:W-:Y:S02]  /*48b0*/  UPRMT UR45, UR5, 0x5410, UR15 ;  /* 0x00005410052d7896 */ /* 0x000fe4000800000f */
[----:B------:R-:W-:Y:S02]  /*48c0*/  UPRMT UR43, UR4, 0x5410, UR14 ;  /* 0x00005410042b7896 */ /* 0x000fe4000800000e */
[----:B------:R-:W-:Y:S01]  /*48d0*/  UPRMT UR41, UR12, 0x5410, UR13 ;  /* 0x000054100c297896 */ /* 0x000fe2000800000d */
[----:B------:R-:W-:Y:S01]  /*48e0*/  UMOV UR54, URZ ;  /* 0x000000ff00367c82 */ /* 0x000fe20008000000 */
[----:B------:R-:W-:Y:S01]  /*48f0*/  UMOV UR52, URZ ;  /* 0x000000ff00347c82 */ /* 0x000fe20008000000 */
[----:B------:R-:W-:Y:S01]  /*4900*/  UMOV UR50, URZ ;  /* 0x000000ff00327c82 */ /* 0x000fe20008000000 */
[----:B------:R-:W-:Y:S01]  /*4910*/  UMOV UR48, URZ ;  /* 0x000000ff00307c82 */ /* 0x000fe20008000000 */
[----:B------:R-:W-:Y:S01]  /*4920*/  UMOV UR46, URZ ;  /* 0x000000ff002e7c82 */ /* 0x000fe20008000000 */
[----:B------:R-:W-:Y:S01]  /*4930*/  UMOV UR44, URZ ;  /* 0x000000ff002c7c82 */ /* 0x000fe20008000000 */
[----:B------:R-:W-:Y:S01]  /*4940*/  UMOV UR42, URZ ;  /* 0x000000ff002a7c82 */ /* 0x000fe20008000000 */
[----:B------:R-:W-:-:S05]  /*4950*/  UMOV UR40, URZ ;  /* 0x000000ff00287c82 */ /* 0x000fca0008000000 */
.L_x_71:
[----:B------:R-:W-:Y:S02]  /*4960*/  UIADD3 UR35, UPT, UPT, UR35, 0x1, URZ ;  /* 0x0000000123237890 */ /* 0x000fe4000fffe0ff */
[----:B----4-:R-:W-:Y:S02]  /*4970*/  ULEA UR7, UR9, UR38, 0x3 ;  /* 0x0000002609077291 */ /* 0x010fe4000f8e18ff */
[----:B------:R-:W-:Y:S01]  /*4980*/  UISETP.NE.AND UP2, UPT, UR35, URZ, UPT ;  /* 0x000000ff2300728c */ /* 0x000fe2000bf45270 */
[----:B---3--:R-:W-:Y:S10]  /*4990*/  @P1 BRA `(.L_x_69) ;  /* 0x00000000000c1947 */ /* 0x008ff40003800000 */
[----:B-1----:R-:W-:Y:S04]  /*49a0*/  SHF.L.U32 R5, R3, 0x1f, RZ ;  /* 0x0000001f03057819 */ /* 0x002fe800000006ff */
[----:B------:R-:W1:Y:S02]  /*49b0*/  SYNCS.PHASECHK.TRANS64.TRYWAIT P0, [UR7], R5 ;  /* 0x00000005ff0075a7 */ /* 0x000e640008001107 */
[----:B-1----:R-:W-:Y:S05]  /*49c0*/  @!P0 BRA `(.L_x_70) ;  /* 0x0000007400cc8947 */ /* 0x002fea0003800000 */
.L_x_69:
[----:B------:R-:W-:Y:S01]  /*49d0*/  UISETP.NE.AND UP0, UPT, UR34, 0x1, UPT ;  /* 0x000000012200788c */ /* 0x000fe2000bf05270 */
[----:B------:R-:W-:Y:S01]  /*49e0*/  PLOP3.LUT P1, PT, PT, PT, PT, 0x80, 0x8 ;  /* 0x000000000008781c */ /* 0x000fe20003f2f070 */
[----:B------:R-:W-:Y:S02]  /*49f0*/  UIADD3 UR4, UPT, UPT, UR9, 0x1, URZ ;  /* 0x0000000109047890 */ /* 0x000fe4000fffe0ff */
[----:B------:R-:W-:Y:S02]  /*4a00*/  ULEA UR10, UR9, UR75, 0x6 ;  /* 0x0000004b090a7291 */ /* 0x000fe4000f8e30ff */
[----:B------:R-:W-:Y:S01]  /*4a10*/  UISETP.NE.AND UP1, UPT, UR4, 0x4, UPT ;  /* 0x000000040400788c */ /* 0x000fe2000bf25270 */
[----:B------:R-:W-:Y:S01]  /*4a20*/  PLOP3.LUT P0, PT, PT, PT, UP0, 0x80, 0x8 ;  /* 0x000000000008781c */ /* 0x000fe20003f0f008 */
[----:B------:R-:W-:Y:S02]  /*4a30*/  ULEA UR8, UR9, UR76, 0x6 ;  /* 0x0000004c09087291 */ /* 0x000fe4000f8e30ff */
[----:B------:R-:W-:Y:S02]  /*4a40*/  USEL UR5, URZ, 0x1, UP1 ;  /* 0x00000001ff057887 */ /* 0x000fe40008800000 */
[----:B------:R-:W-:Y:S02]  /*4a50*/  USEL UR36, UR4, URZ, UP1 ;  /* 0x000000ff04247287 */ /* 0x000fe40008800000 */
[----:B------:R-:W-:Y:S02]  /*4a60*/  UIADD3 UR14, UPT, UPT, UR10, 0x20, URZ ;  /* 0x000000200a0e7890 */ /* 0x000fe4000fffe0ff */
[----:B------:R-:W-:Y:S01]  /*4a70*/  @UP0 ULEA UR4, UR36, UR38, 0x3 ;  /* 0x0000002624040291 */ /* 0x000fe2000f8e18ff */
[----:B------:R-:W-:Y:S01]  /*4a80*/  LOP3.LUT R3, R3, UR5, RZ, 0x3c, !PT ;  /* 0x0000000503037c12 */ /* 0x000fe2000f8e3cff */
[----:B------:R-:W-:Y:S02]  /*4a90*/  UISETP.NE.U32.AND UP0, UPT, UR11, URZ, UPT ;  /* 0x000000ff0b00728c */ /* 0x000fe4000bf05070 */
[----:B------:R-:W-:Y:S01]  /*4aa0*/  UIADD3 UR18, UPT, UPT, UR8, 0x20, URZ ;  /* 0x0000002008127890 */ /* 0x000fe2000fffe0ff */
[----:B-1----:R-:W-:Y:S01]  /*4ab0*/  @P0 SHF.L.U32 R4, R3, 0x1f, RZ ;  /* 0x0000001f03040819 */ /* 0x002fe200000006ff */
[----:B------:R-:W-:Y:S02]  /*4ac0*/  ULEA UR6, UR9, UR74, 0xa ;  /* 0x0000004a09067291 */ /* 0x000fe4000f8e50ff */
[----:B------:R-:W-:Y:S01]  /*4ad0*/  UIADD3 UR37, UPT, UPT, UR7, 0x20, URZ ;  /* 0x0000002007257890 */ /* 0x000fe2000fffe0ff */
[----:B------:R2:W3:Y:S01]  /*4ae0*/  @P0 SYNCS.PHASECHK.TRANS64.TRYWAIT P1, [UR4], R4 ;  /* 0x00000004ff0005a7 */ /* 0x0004e20008021104 */
[----:B------:R-:W-:Y:S02]  /*4af0*/  ULEA UR4, UR9, UR73, 0xb ;  /* 0x0000004909047291 */ /* 0x000fe4000f8e58ff */
[----:B------:R-:W-:Y:S02]  /*4b00*/  UIADD3 UR26, UPT, UPT, UR6, 0x2, URZ ;  /* 0x00000002061a7890 */ /* 0x000fe4000fffe0ff */
[----:B------:R-:W-:Y:S02]  /*4b10*/  UIADD3 UR22, UPT, UPT, UR4, 0x2, URZ ;  /* 0x0000000204167890 */ /* 0x000fe4000fffe0ff */
[----:B------:R-:W-:Y:S02]  /*4b20*/  UIADD3 UR28, UPT, UPT, UR6, 0x4, URZ ;  /* 0x00000004061c7890 */ /* 0x000fe4000fffe0ff */
[----:B------:R-:W-:Y:S02]  /*4b30*/  UIADD3 UR16, UPT, UPT, UR4, 0x4, URZ ;  /* 0x0000000404107890 */ /* 0x000fe4000fffe0ff */
[----:B------:R-:W-:Y:S02]  /*4b40*/  UIADD3 UR12, UPT, UPT, UR6, 0x6, URZ ;  /* 0x00000006060c7890 */ /* 0x000fe4000fffe0ff */
[----:B------:R-:W-:Y:S02]  /*4b50*/  UIADD3 UR30, UPT, UPT, UR6, 0x200, URZ ;  /* 0x00000200061e7890 */ /* 0x000fe4000fffe0ff */
[----:B------:R-:W-:Y:S02]  /*4b60*/  UIADD3 UR24, UPT, UPT, UR6, 0x202, URZ ;  /* 0x0000020206187890 */ /* 0x000fe4000fffe0ff */
[----:B------:R-:W-:Y:S02]  /*4b70*/  UIADD3 UR20, UPT, UPT, UR4, 0x402, URZ ;  /* 0x0000040204147890 */ /* 0x000fe4000fffe0ff */
[----:B------:R-:W-:Y:S01]  /*4b80*/  UIADD3 UR34, UPT, UPT, UR34, -0x1, URZ ;  /* 0xffffffff22227890 */ /* 0x000fe2000fffe0ff */
[----:B------:R-:W-:Y:S01]  /*4b90*/  UMOV UR11, 0x4008 ;  /* 0x00004008000b7882 */ /* 0x000fe20000000000 */
[----:B------:R-:W-:Y:S01]  /*4ba0*/  UMOV UR15, 0x4008 ;  /* 0x00004008000f7882 */ /* 0x000fe20000000000 */
[----:B------:R1:W-:Y:S01]  /*4bb0*/  UTCCP.T.S.4x32dp128bit tmem[UR33+0x80], gdesc[UR10] ;  /* 0x0000800a210079e7 */ /* 0x0003e20009100000 */
[----:B------:R4:W-:Y:S01]  /*4bc0*/  UTCCP.T.S.4x32dp128bit tmem[UR33+0x84], gdesc[UR14] ;  /* 0x0000840e210079e7 */ /* 0x0009e20009100000 */
[----:B------:R-:W-:Y:S01]  /*4bd0*/  UMOV UR9, 0x4008 ;  /* 0x0000400800097882 */ /* 0x000fe20000000000 */
[----:B------:R-:W-:Y:S01]  /*4be0*/  UMOV UR19, 0x4008 ;  /* 0x0000400800137882 */ /* 0x000fe20000000000 */
[----:B------:R2:W-:Y:S01]  /*4bf0*/  UTCCP.T.S.4x32dp128bit tmem[UR33+0x88], gdesc[UR8] ;  /* 0x00008808210079e7 */ /* 0x0005e20009100000 */
[----:B------:R2:W-:Y:S01]  /*4c00*/  UTCCP.T.S.4x32dp128bit tmem[UR33+0x8c], gdesc[UR18] ;  /* 0x00008c12210079e7 */ /* 0x0005e20009100000 */
[----:B------:R-:W-:Y:S01]  /*4c10*/  UMOV UR7, 0x40004040 ;  /* 0x4000404000077882 */ /* 0x000fe20000000000 */
[----:B------:R-:W-:Y:S01]  /*4c20*/  UMOV UR5, 0x40004040 ;  /* 0x4000404000057882 */ /* 0x000fe20000000000 */
[----:B------:R-:W-:Y:S01]  /*4c30*/  UMOV UR27, 0x40004040 ;  /* 0x40004040001b7882 */ /* 0x000fe20000000000 */
[----:B------:R2:W-:Y:S01]  /*4c40*/  UTCQMMA gdesc[UR4], gdesc[UR6], tmem[UR32], tmem[UR54], idesc[UR55], tmem[UR56], UP0 ;  /* 0x0038360604007dea */ /* 0x0005e20008000320 */
[----:B------:R-:W-:Y:S01]  /*4c50*/  UMOV UR23, 0x40004040 ;  /* 0x4000404000177882 */ /* 0x000fe20000000000 */
[----:B------:R-:W-:Y:S01]  /*4c60*/  UMOV UR29, 0x40004040 ;  /* 0x40004040001d7882 */ /* 0x000fe20000000000 */
[----:B------:R-:W-:Y:S01]  /*4c70*/  UTCQMMA gdesc[UR22], gdesc[UR26], tmem[UR32], tmem[UR52], idesc[UR53], tmem[UR68], UPT ;  /* 0x0044341a16007dea */ /* 0x000fe2000b800320 */
[----:B------:R-:W-:Y:S01]  /*4c80*/  UMOV UR17, 0x40004040 ;  /* 0x4000404000117882 */ /* 0x000fe20000000000 */
[----:B------:R-:W-:Y:S01]  /*4c90*/  UMOV UR13, 0x40004040 ;  /* 0x40004040000d7882 */ /* 0x000fe20000000000 */
[----:B------:R-:W-:Y:S01]  /*4ca0*/  UTCQMMA gdesc[UR16], gdesc[UR28], tmem[UR32], tmem[UR50], idesc[UR51], tmem[UR66], UPT ;  /* 0x0042321c10007dea */ /* 0x000fe2000b800320 */
[----:B------:R-:W-:Y:S01]  /*4cb0*/  UMOV UR31, 0x40004040 ;  /* 0x40004040001f7882 */ /* 0x000fe20000000000 */
[----:B------:R-:W-:Y:S01]  /*4cc0*/  UMOV UR25, 0x40004040 ;  /* 0x4000404000197882 */ /* 0x000fe20000000000 */
[----:B------:R-:W-:Y:S01]  /*4cd0*/  UMOV UR21, 0x40004040 ;  /* 0x4000404000157882 */ /* 0x000fe20000000000 */
[----:B-1----:R-:W-:Y:S02]  /*4ce0*/  UIADD3 UR10, UPT, UPT, UR4, 0x6, URZ ;  /* 0x00000006040a7890 */ /* 0x002fe4000fffe0ff */
[----:B----4-:R-:W-:Y:S02]  /*4cf0*/  UIADD3 UR14, UPT, UPT, UR4, 0x404, URZ ;  /* 0x00000404040e7890 */ /* 0x010fe4000fffe0ff */
[----:B--2---:R-:W-:Y:S02]  /*4d00*/  UIADD3 UR8, UPT, UPT, UR4, 0x400, URZ ;  /* 0x0000040004087890 */ /* 0x004fe4000fffe0ff */
[----:B------:R-:W-:Y:S01]  /*4d10*/  UIADD3 UR18, UPT, UPT, UR6, 0x204, URZ ;  /* 0x0000020406127890 */ /* 0x000fe2000fffe0ff */
[----:B------:R-:W-:Y:S01]  /*4d20*/  UMOV UR11, 0x40004040 ;  /* 0x40004040000b7882 */ /* 0x000fe20000000000 */
[----:B------:R-:W-:Y:S01]  /*4d30*/  UMOV UR9, 0x40004040 ;  /* 0x4000404000097882 */ /* 0x000fe20000000000 */
[----:B------:R1:W-:Y:S01]  /*4d40*/  UTCQMMA gdesc[UR10], gdesc[UR12], tmem[UR32], tmem[UR48], idesc[UR49], tmem[UR64], UPT ;  /* 0x0040300c0a007dea */ /* 0x0003e2000b800320 */
[----:B------:R-:W-:Y:S02]  /*4d50*/  UIADD3 UR6, UPT, UPT, UR6, 0x206, URZ ;  /* 0x0000020606067890 */ /* 0x000fe4000fffe0ff */
[----:B------:R-:W-:Y:S01]  /*4d60*/  UIADD3 UR4, UPT, UPT, UR4, 0x406, URZ ;  /* 0x0000040604047890 */ /* 0x000fe2000fffe0ff */
[----:B------:R2:W-:Y:S01]  /*4d70*/  UTCQMMA gdesc[UR8], gdesc[UR30], tmem[UR32], tmem[UR46], idesc[UR47], tmem[UR70], UPT ;  /* 0x00462e1e08007dea */ /* 0x0005e2000b800320 */
[----:B------:R4:W-:Y:S01]  /*4d80*/  UTCQMMA gdesc[UR20], gdesc[UR24], tmem[UR32], tmem[UR44], idesc[UR45], tmem[UR62], UPT ;  /* 0x003e2c1814007dea */ /* 0x0009e2000b800320 */
[----:B------:R-:W-:Y:S01]  /*4d90*/  UMOV UR19, 0x40004040 ;  /* 0x4000404000137882 */ /* 0x000fe20000000000 */
[----:B------:R-:W-:Y:S02]  /*4da0*/  UMOV UR15, 0x40004040 ;  /* 0x40004040000f7882 */ /* 0x000fe40000000000 */
[----:B------:R4:W-:Y:S03]  /*4db0*/  UTCQMMA gdesc[UR14], gdesc[UR18], tmem[UR32], tmem[UR42], idesc[UR43], tmem[UR60], UPT ;  /* 0x003c2a120e007dea */ /* 0x0009e6000b800320 */
[----:B------:R4:W-:Y:S01]  /*4dc0*/  UTCQMMA gdesc[UR4], gdesc[UR6], tmem[UR32], tmem[UR40], idesc[UR41], tmem[UR58], UPT ;  /* 0x003a280604007dea */ /* 0x0009e2000b800320 */
[----:B------:R4:W-:Y:S01]  /*4dd0*/  UTCBAR.MULTICAST [UR37], URZ, UR72 ;  /* 0x000000ff250073e9 */ /* 0x0009e20008000848 */
[----:B-1----:R-:W-:Y:S01]  /*4de0*/  UMOV UR11, 0x1 ;  /* 0x00000001000b7882 */ /* 0x002fe20000000000 */
[----:B--2---:R-:W-:Y:S01]  /*4df0*/  UMOV UR9, UR36 ;  /* 0x0000002400097c82 */ /* 0x004fe20008000000 */
[----:B------:R-:W-:Y:S05]  /*4e00*/  BRA.U UP2, `(.L_x_71) ;  /* 0xfffffff902d47547 */ /* 0x000fea000b83ffff */
.L_x_68:
[----:B----4-:R-:W-:Y:S02]  /*4e10*/  R2UR UR5, R2 ;  /* 0x00000000020572ca */ /* 0x010fe400000e0000 */
[----:B------:R-:W-:Y:S02]  /*4e20*/  R2UR UR4, R15 ;  /* 0x000000000f0472ca */ /* 0x000fe400000e0000 */
[----:B------:R-:W-:Y:S02]  /*4e30*/  R2UR UR6, R95 ;  /* 0x000000005f0672ca */ /* 0x000fe400000e0000 */
[----:B------:R-:W-:-:S04]  /*4e40*/  ISETP.NE.AND P0, PT, R9, 0x2, PT ;  /* 0x000000020900780c */ /* 0x000fc80003f05270 */
[----:B------:R-:W-:Y:S02]  /*4e50*/  SEL R2, RZ, 0x1, P0 ;  /* 0x00000001ff027807 */ /* 0x000fe40000000000 */
[----:B------:R-:W-:Y:S01]  /*4e60*/  SEL R9, R9, RZ, P0 ;  /* 0x000000ff09097207 */ /* 0x000fe20000000000 */
[----:B------:R-:W-:Y:S01]  /*4e70*/  UIADD3 UR5, UPT, UPT, UR5, 0xa0, URZ ;  /* 0x000000a005057890 */ /* 0x000fe2000fffe0ff */
[----:B------:R-:W-:Y:S01]  /*4e80*/  LOP3.LUT R8, R8, R2, RZ, 0x3c, !PT ;  /* 0x0000000208087212 */ /* 0x000fe200078e3cff */
[----:B------:R-:W-:Y:S02]  /*4e90*/  UIADD3 UR4, UPT, UPT, UR4, 0x1, URZ ;  /* 0x0000000104047890 */ /* 0x000fe4000fffe0ff */
[----:B------:R-:W-:Y:S02]  /*4ea0*/  UIADD3 UR21, UPT, UPT, UR77, UR6, URZ ;  /* 0x000000064d157290 */ /* 0x000fe4000fffe0ff */
[----:B------:R-:W-:-:S03]  /*4eb0*/  UISETP.NE.AND UP0, UPT, UR4, 0x2, UPT ;  /* 0x000000020400788c */ /* 0x000fc6000bf05270 */
[----:B------:R2:W-:Y:S01]  /*4ec0*/  UTCBAR [UR5], URZ ;  /* 0x000000ff050073e9 */ /* 0x0005e200080000ff */
[----:B------:R-:W-:Y:S02]  /*4ed0*/  USEL UR6, URZ, 0x1, UP0 ;  /* 0x00000001ff067887 */ /* 0x000fe40008000000 */
[----:B------:R-:W-:-:S04]  /*4ee0*/  USEL UR4, UR4, URZ, UP0 ;  /* 0x000000ff04047287 */ /* 0x000fc80008000000 */
[----:B------:R-:W-:Y:S02]  /*4ef0*/  LOP3.LUT R10, R10, UR6, RZ, 0x3c, !PT ;  /* 0x000000060a0a7c12 */ /* 0x000fe4000f8e3cff */
[----:B------:R-:W-:Y:S01]  /*4f00*/  IMAD.U32 R15, RZ, RZ, UR4 ;  /* 0x00000004ff0f7e24 */ /* 0x000fe2000f8e00ff */
[----:B------:R-:W-:Y:S06]  /*4f10*/  BRA.U UP3, `(.L_x_72) ;  /* 0xffffffed03d87547 */ /* 0x000fec000b83ffff */
[----:B------:R-:W4:Y:S01]  /*4f20*/  S2UR UR7, SR_CgaCtaId ;  /* 0x00000000000779c3 */ /* 0x000f220000008800 */
[----:B--2---:R-:W-:Y:S02]  /*4f30*/  R2UR UR5, R15 ;  /* 0x000000000f0572ca */ /* 0x004fe400000e0000 */
[----:B------:R-:W-:Y:S01]  /*4f40*/  ELECT P0, URZ, PT ;  /* 0x0000000000ff782f */ /* 0x000fe20003800000 */
[----:B------:R-:W-:Y:S01]  /*4f50*/  IMAD.MOV.U32 R0, RZ, RZ, 0x1 ;  /* 0x00000001ff007424 */ /* 0x000fe200078e00ff */
[----:B------:R-:W-:Y:S01]  /*4f60*/  UIADD3 UR38, UPT, UPT, UR38, 0xb0, URZ ;  /* 0x000000b026267890 */ /* 0x000fe2000fffe0ff */
[----:B------:R-:W-:Y:S01]  /*4f70*/  SHF.L.U32 R2, R10, 0x1f, RZ ;  /* 0x0000001f0a027819 */ /* 0x000fe200000006ff */
[----:B------:R-:W-:Y:S01]  /*4f80*/  UMOV UR4, 0x40 ;  /* 0x0000004000047882 */ /* 0x000fe20000000000 */
[----:B------:R-:W-:Y:S01]  /*4f90*/  UVIRTCOUNT.DEALLOC.SMPOOL 0x80 ;  /* 0x000000800000784c */ /* 0x000fe20000000000 */
[----:B----4-:R-:W-:-:S05]  /*4fa0*/  ULEA UR7, UR7, UR4, 0x18 ;  /* 0x0000000407077291 */ /* 0x010fca000f8ec0ff */
[----:B------:R-:W-:-:S04]  /*4fb0*/  ULEA UR4, UR5, UR38, 0x3 ;  /* 0x0000002605047291 */ /* 0x000fc8000f8e18ff */
[----:B------:R2:W-:Y:S05]  /*4fc0*/  @P0 STS.U8 [UR7+0x1c], R0 ;  /* 0x00001c00ff000988 */ /* 0x0005ea0008000007 */
[----:B------:R-:W4:Y:S02]  /*4fd0*/  SYNCS.PHASECHK.TRANS64.TRYWAIT P0, [UR4], R2 ;  /* 0x00000002ff0075a7 */ /* 0x000f240008001104 */
[----:B--2-4-:R-:W-:Y:S05]  /*4fe0*/  @!P0 BRA `(.L_x_73) ;  /* 0x00000070005c8947 */ /* 0x014fea0003800000 */
.L_x_176:
[----:B------:R-:W-:-:S13]  /*4ff0*/  R2UR UR4, R15 ;  /* 0x000000000f0472ca */ /* 0x000fda00000e0000 */
[----:B------:R-:W-:-:S04]  /*5000*/  UIADD3 UR4, UPT, UPT, UR4, 0x1, URZ ;  /* 0x0000000104047890 */ /* 0x000fc8000fffe0ff */
[----:B------:R-:W-:-:S04]  /*5010*/  UISETP.NE.AND UP0, UPT, UR4, 0x2, UPT ;  /* 0x000000020400788c */ /* 0x000fc8000bf05270 */
[----:B------:R-:W-:Y:S02]  /*5020*/  USEL UR5, URZ, 0x1, UP0 ;  /* 0x00000001ff057887 */ /* 0x000fe40008000000 */
[----:B------:R-:W-:-:S04]  /*5030*/  USEL UR4, UR4, URZ, UP0 ;  /* 0x000000ff04047287 */ /* 0x000fc80008000000 */
[----:B------:R-:W-:Y:S01]  /*5040*/  ULEA UR4, UR4, UR38, 0x3 ;  /* 0x0000002604047291 */ /* 0x000fe2000f8e18ff */
[----:B--2---:R-:W-:-:S04]  /*5050*/  LOP3.LUT R2, R10, UR5, RZ, 0x3c, !PT ;  /* 0x000000050a027c12 */ /* 0x004fc8000f8e3cff */
[----:B------:R-:W-:-:S04]  /*5060*/  SHF.L.U32 R2, R2, 0x1f, RZ ;  /* 0x0000001f02027819 */ /* 0x000fc800000006ff */
[----:B------:R-:W2:Y:S02]  /*5070*/  SYNCS.PHASECHK.TRANS64.TRYWAIT P0, [UR4], R2 ;  /* 0x00000002ff0075a7 */ /* 0x000ea40008001104 */
[----:B--2---:R-:W-:Y:S05]  /*5080*/  @!P0 BRA `(.L_x_74) ;  /* 0x00000070004c8947 */ /* 0x004fea0003800000 */
.L_x_178:
[----:B------:R-:W-:Y:S01]  /*5090*/  NOP ;  /* 0x0000000000007918 */ /* 0x000fe20000000000 */
[----:B--2---:R-:W2:Y:S01]  /*50a0*/  LDS R0, [UR7+0x14] ;  /* 0x00001407ff007984 */ /* 0x004ea20008000800 */
[----:B------:R-:W-:Y:S01]  /*50b0*/  ULOP3.LUT UR4, UR33, 0xffff, URZ, 0xc0, !UPT ;  /* 0x0000ffff21047892 */ /* 0x000fe2000f8ec0ff */
[----:B------:R-:W-:Y:S01]  /*50c0*/  UMOV UR5, 0xffff ;  /* 0x0000ffff00057882 */ /* 0x000fe20000000000 */
[----:B------:R-:W-:Y:S02]  /*50d0*/  UMOV UR6, 0x1 ;  /* 0x0000000100067882 */ /* 0x000fe40000000000 */
[----:B------:R-:W-:-:S04]  /*50e0*/  USHF.R.U32.HI UR4, URZ, 0x5, UR4 ;  /* 0x00000005ff047899 */ /* 0x000fc80008011604 */
[----:B------:R-:W-:Y:S02]  /*50f0*/  USHF.L.U32 UR5, UR5, UR4, URZ ;  /* 0x0000000405057299 */ /* 0x000fe400080006ff */
[----:B------:R-:W-:-:S04]  /*5100*/  USHF.L.U32 UR4, UR6, UR4, URZ ;  /* 0x0000000406047299 */ /* 0x000fc800080006ff */
[----:B--2---:R-:W-:-:S04]  /*5110*/  LOP3.LUT R0, R0, UR5, RZ, 0xc0, !PT ;  /* 0x0000000500007c12 */ /* 0x004fc8000f8ec0ff */
[----:B------:R-:W-:-:S13]  /*5120*/  ISETP.NE.AND P0, PT, R0, UR5, PT ;  /* 0x0000000500007c0c */ /* 0x000fda000bf05270 */
[----:B------:R-:W-:Y:S05]  /*5130*/  @P0 BRA `(.L_x_75) ;  /* 0x0000000000580947 */ /* 0x000fea0003800000 */
[----:B------:R-:W2:Y:S02]  /*5140*/  LDS R0, [UR7+0x18] ;  /* 0x00001807ff007984 */ /* 0x000ea40008000800 */
[----:B--2---:R-:W-:-:S04]  /*5150*/  LOP3.LUT R0, R0, UR4, RZ, 0xc0, !PT ;  /* 0x0000000400007c12 */ /* 0x004fc8000f8ec0ff */
[----:B------:R-:W-:-:S13]  /*5160*/  ISETP.NE.AND P0, PT, R0, UR4, PT ;  /* 0x0000000400007c0c */ /* 0x000fda000bf05270 */
[----:B------:R-:W-:Y:S05]  /*5170*/  @P0 BRA `(.L_x_76) ;  /* 0x00000000003c0947 */ /* 0x000fea0003800000 */
[----:B------:R-:W2:Y:S01]  /*5180*/  S2R R2, SR_LANEID ;  /* 0x0000000000027919 */ /* 0x000ea20000000000 */
[----:B------:R-:W-:-:S06]  /*5190*/  ULOP3.LUT UR5, URZ, UR5, URZ, 0x33, !UPT ;  /* 0x00000005ff057292 */ /* 0x000fcc000f8e33ff */
[----:B------:R-:W-:-:S04]  /*51a0*/  IMAD.U32 R0, RZ, RZ, UR5 ;  /* 0x00000005ff007e24 */ /* 0x000fc8000f8e00ff */
[----:B------:R4:W1:Y:S02]  /*51b0*/  REDUX UR8, R0 ;  /* 0x00000000000873c4 */ /* 0x0008640000000000 */
[----:B------:R1:W-:Y:S01]  /*51c0*/  UTCATOMSWS.AND URZ, UR5 ;  /* 0x0000000500ff79e3 */ /* 0x0003e20008000000 */
[----:B----4-:R-:W-:Y:S01]  /*51d0*/  LOP3.LUT R0, RZ, UR4, RZ, 0x33, !PT ;  /* 0x00000004ff007c12 */ /* 0x010fe2000f8e33ff */
[----:B------:R-:W-:Y:S02]  /*51e0*/  VOTEU.ANY UR4, UPT, PT ;  /* 0x0000000000047886 */ /* 0x000fe400038e0100 */
[----:B------:R-:W-:Y:S02]  /*51f0*/  UFLO.U32 UR4, UR4 ;  /* 0x00000004000472bd */ /* 0x000fe400080e0000 */
[----:B------:R-:W4:Y:S04]  /*5200*/  REDUX UR6, R0 ;  /* 0x00000000000673c4 */ /* 0x000f280000000000 */
[----:B--2---:R-:W-:-:S02]  /*5210*/  ISETP.EQ.U32.AND P0, PT, R2, UR4, PT ;  /* 0x0000000402007c0c */ /* 0x004fc4000bf02070 */
[----:B-1----:R-:W-:-:S11]  /*5220*/  MOV R2, UR8 ;  /* 0x0000000800027c02 */ /* 0x002fd60008000f00 */
[----:B------:R1:W-:Y:S01]  /*5230*/  @P0 ATOMS.AND RZ, [UR7+0x14], R2 ;  /* 0x00001402ffff098c */ /* 0x0003e2000a800007 */
[----:B----4-:R-:W-:-:S05]  /*5240*/  IMAD.U32 R0, RZ, RZ, UR6 ;  /* 0x00000006ff007e24 */ /* 0x010fca000f8e00ff */
[----:B------:R1:W-:Y:S01]  /*5250*/  @P0 ATOMS.AND RZ, [UR7+0x18], R0 ;  /* 0x00001800ffff098c */ /* 0x0003e2000a800007 */
[----:B------:R-:W-:Y:S05]  /*5260*/  BRA `(.L_x_77) ;  /* 0x0000000000147947 */ /* 0x000fea0003800000 */
.L_x_76:
[----:B------:R-:W-:Y:S02]  /*5270*/  MOV R2, 0x5290 ;  /* 0x0000529000027802 */ /* 0x000fe40000000f00 */
[----:B-1-3-5:R-:W-:Y:S05]  /*5280*/  CALL.REL.NOINC `($__internal_0_$__cuda_sm10x_tcgen05_guardrail_trap_col_being_dealloced_not_returned_by_alloc) ;  /* 0x0000007400187944 */ /* 0x02afea0003c00000 */
[----:B------:R-:W-:Y:S05]  /*5290*/  BRA `(.L_x_77) ;  /* 0x0000000000087947 */ /* 0x000fea0003800000 */
.L_x_75:
[----:B------:R-:W-:Y:S02]  /*52a0*/  MOV R2, 0x52c0 ;  /* 0x000052c000027802 */ /* 0x000fe40000000f00 */
[----:B-1-3-5:R-:W-:Y:S05]  /*52b0*/  CALL.REL.NOINC `($__internal_2_$__cuda_sm10x_tcgen05_guardrail_trap_unallocated_columns_being_dealloced) ;  /* 0x0000007400247944 */ /* 0x02afea0003c00000 */
.L_x_77:
[----:B------:R-:W-:Y:S01]  /*52c0*/  NOP ;  /* 0x0000000000007918 */ /* 0x000fe20000000000 */
[----:B------:R-:W-:Y:S05]  /*52d0*/  EXIT ;  /* 0x000000000000794d */ /* 0x000fea0003800000 */
.L_x_59:
[----:B------:R-:W-:-:S09]  /*52e0*/  UISETP.NE.OR UP0, UPT, UR19, 0x3, !UP5 ;  /* 0x000000031300788c */ /* 0x000fd2000ef05670 */
[----:B------:R-:W-:Y:S05]  /*52f0*/  BRA.U UP0, `(.L_x_78) ;  /* 0x0000001500747547 */ /* 0x000fea000b800000 */
[----:B------:R-:W1:Y:S01]  /*5300*/  LDCU UR38, c[0x0][0x370] ;  /* 0x00006e00ff2677ac */ /* 0x000e620008000800 */
[----:B------:R-:W-:Y:S01]  /*5310*/  R2UR UR6, R93 ;  /* 0x000000005d0672ca */ /* 0x000fe200000e0000 */
[----:B------:R-:W2:Y:S01]  /*5320*/  LDC.64 R16, c[0x0][0x348] ;  /* 0x0000d200ff107b82 */ /* 0x000ea20000000a00 */
[----:B------:R-:W-:Y:S01]  /*5330*/  HFMA2 R13, -RZ, RZ, 0, 0 ;  /* 0x00000000ff0d7431 */ /* 0x000fe200000001ff */
[----:B------:R-:W1:Y:S01]  /*5340*/  LDCU.128 UR32, c[0x0][0xf10] ;  /* 0x0001e200ff2077ac */ /* 0x000e620008000c00 */
[----:B------:R-:W-:Y:S01]  /*5350*/  IMAD.MOV.U32 R15, RZ, RZ, 0x1 ;  /* 0x00000001ff0f7424 */ /* 0x000fe200078e00ff */
[----:B------:R-:W-:Y:S01]  /*5360*/  MOV R7, 0x1000 ;  /* 0x0000100000077802 */ /* 0x000fe20000000f00 */
[----:B------:R-:W-:Y:S01]  /*5370*/  IMAD.MOV.U32 R14, RZ, RZ, RZ ;  /* 0x000000ffff0e7224 */ /* 0x000fe200078e00ff */
[----:B------:R-:W3:Y:S02]  /*5380*/  LDCU UR31, c[0x0][0x374] ;  /* 0x00006e80ff1f77ac */ /* 0x000ee40008000800 */
[----:B------:R-:W4:Y:S01]  /*5390*/  LDC.64 R2, c[0x0][0xc88] ;  /* 0x00032200ff027b82 */ /* 0x000f220000000a00 */
[----:B------:R-:W3:Y:S01]  /*53a0*/  LDCU UR15, c[0x0][0xf0c] ;  /* 0x0001e180ff0f77ac */ /* 0x000ee20008000800 */
[----:B------:R-:W3:Y:S06]  /*53b0*/  LDCU UR42, c[0x0][0xf20] ;  /* 0x0001e400ff2a77ac */ /* 0x000eec0008000800 */
[----:B------:R-:W2:Y:S01]  /*53c0*/  LDC.64 R4, c[0x0][0xc90] ;  /* 0x00032400ff047b82 */ /* 0x000ea20000000a00 */
[----:B------:R-:W3:Y:S01]  /*53d0*/  LDCU UR4, c[0x0][0xf30] ;  /* 0x0001e600ff0477ac */ /* 0x000ee20008000800 */
[----:B------:R-:W-:Y:S01]  /*53e0*/  UMOV UR29, 0x400 ;  /* 0x00000400001d7882 */ /* 0x000fe20000000000 */
[----:B-1----:R-:W-:-:S02]  /*53f0*/  UIMAD.WIDE.U32 UR8, UR38, UR32, URZ ;  /* 0x00000020260872a5 */ /* 0x002fc4000f8e00ff */
[----:B------:R-:W-:Y:S02]  /*5400*/  ULEA UR29, UR6, UR29, 0x18 ;  /* 0x0000001d061d7291 */ /* 0x000fe4000f8ec0ff */
[----:B---3--:R-:W-:Y:S02]  /*5410*/  UIMAD.WIDE.U32 UR6, UR31, UR35, URZ ;  /* 0x000000231f0672a5 */ /* 0x008fe4000f8e00ff */
[----:B------:R-:W-:Y:S01]  /*5420*/  UPLOP3.LUT UP1, UPT, UPT, UPT, UPT, 0x40, 0x4 ;  /* 0x000000000004789c */ /* 0x000fe20003f2e870 */
[----:B------:R-:W-:Y:S01]  /*5430*/  UMOV UR8, UR9 ;  /* 0x0000000900087c82 */ /* 0x000fe20008000000 */
[----:B------:R-:W-:-:S03]  /*5440*/  UISETP.GE.AND UP0, UPT, UR39, 0x1, UPT ;  /* 0x000000012700788c */ /* 0x000fc6000bf06270 */
[----:B------:R-:W-:Y:S01]  /*5450*/  UMOV UR6, UR7 ;  /* 0x0000000700067c82 */ /* 0x000fe20008000000 */
[----:B------:R-:W-:Y:S01]  /*5460*/  UISETP.NE.AND UP4, UPT, UR39, 0x1, UPT ;  /* 0x000000012700788c */ /* 0x000fe2000bf85270 */
[----:B------:R-:W1:Y:S01]  /*5470*/  LDCU.64 UR22, c[0x0][0xf28] ;  /* 0x0001e500ff1677ac */ /* 0x000e620008000a00 */
[----:B------:R-:W-:Y:S02]  /*5480*/  UISETP.NE.AND UP6, UPT, UR15, 0x1, UPT ;  /* 0x000000010f00788c */ /* 0x000fe4000bfc5270 */
[----:B------:R-:W-:Y:S02]  /*5490*/  UISETP.NE.AND UP5, UPT, UR34, 0x1, UPT ;  /* 0x000000012200788c */ /* 0x000fe4000bfa5270 */
[----:B------:R-:W-:Y:S02]  /*54a0*/  USHF.R.U32.HI UR41, URZ, UR33, UR8 ;  /* 0x00000021ff297299 */ /* 0x000fe40008011608 */
[----:B------:R-:W-:Y:S02]  /*54b0*/  USHF.R.U32.HI UR40, URZ, UR42, UR6 ;  /* 0x0000002aff287299 */ /* 0x000fe40008011606 */
[----:B------:R-:W-:Y:S01]  /*54c0*/  UISETP.NE.AND UP3, UPT, UR4, 0x1, UPT ;  /* 0x000000010400788c */ /* 0x000fe2000bf65270 */
[----:B------:R-:W-:-:S10]  /*54d0*/  UMOV UR12, URZ ;  /* 0x000000ff000c7c82 */ /* 0x000fd40008000000 */
.L_x_89:
[C---:B------:R-:W-:Y:S02]  /*54e0*/  LEA R12, R14.reuse, UR29, 0x3 ;  /* 0x0000001d0e0c7c11 */ /* 0x040fe4000f8e18ff */
[----:B------:R-:W-:Y:S02]  /*54f0*/  SHF.L.U32 R0, R13, 0x1f, RZ ;  /* 0x0000001f0d007819 */ /* 0x000fe400000006ff */
[----:B------:R-:W-:Y:S02]  /*5500*/  LEA R8, R14, UR29, 0x4 ;  /* 0x0000001d0e087c11 */ /* 0x000fe4000f8e20ff */
[----:B---3--:R-:W3:Y:S02]  /*5510*/  SYNCS.PHASECHK.TRANS64.TRYWAIT P0, [R12+URZ+0x80], R0 ;  /* 0x000080000c0075a7 */ /* 0x008ee400080011ff */
[----:B---3--:R-:W-:Y:S05]  /*5520*/  @!P0 BRA `(.L_x_79) ;  /* 0x0000006c003c8947 */ /* 0x008fea0003800000 */
.L_x_179:
[----:B------:R-:W1:Y:S01]  /*5530*/  LDS.128 R8, [R8+0xf0] ;  /* 0x0000f00008087984 */ /* 0x000e620000000c00 */
[----:B------:R-:W-:Y:S01]  /*5540*/  UISETP.GE.AND UP0, UPT, UR39, 0x1, UPT ;  /* 0x000000012700788c */ /* 0x000fe2000bf06270 */
[----:B------:R-:W-:Y:S01]  /*5550*/  @!PT LDS RZ, [RZ] ;  /* 0x00000000fffff984 */ /* 0x000fe20000000800 */
[----:B------:R-:W-:Y:S01]  /*5560*/  @!PT LDS RZ, [RZ] ;  /* 0x00000000fffff984 */ /* 0x000fe20000000800 */
[----:B------:R-:W-:Y:S01]  /*5570*/  @!PT LDS RZ, [RZ] ;  /* 0x00000000fffff984 */ /* 0x000fe20000000800 */
[----:B------:R-:W-:Y:S01]  /*5580*/  @!PT LDS RZ, [RZ] ;  /* 0x00000000fffff984 */ /* 0x000fe20000000800 */
[----:B------:R2:W-:Y:S06]  /*5590*/  MEMBAR.ALL.CTA ;  /* 0x0000000000007992 */ /* 0x0005ec0000008000 */
[----:B--2---:R-:W2:Y:S01]  /*55a0*/  FENCE.VIEW.ASYNC.S ;  /* 0x00000000000073c6 */ /* 0x004ea20000000000 */
[----:B-1----:R-:W-:Y:S11]  /*55b0*/  LOP3.LUT P0, RZ, R10, 0x1, RZ, 0xc0, !PT ;  /* 0x000000010aff7812 */ /* 0x002ff6000780c0ff */
[----:B------:R-:W-:Y:S02]  /*55c0*/  @!UPT UIADD3 URZ, UPT, UPT, URZ, URZ, URZ ;  /* 0x000000fffffff290 */ /* 0x000fe4000fffe0ff */
[----:B--2---:R-:W-:Y:S01]  /*55d0*/  VOTEU.ANY UP2, P0 ;  /* 0x0000000000ff7886 */ /* 0x004fe20000040100 */
[----:B------:R-:W-:Y:S11]  /*55e0*/  PLOP3.LUT P0, PT, PT, PT, UP2, 0x80, 0x8 ;  /* 0x000000000008781c */ /* 0x000ff60003f0f028 */
[----:B------:R-:W-:Y:S02]  /*55f0*/  @!UPT UIADD3 URZ, UPT, UPT, URZ, URZ, URZ ;  /* 0x000000fffffff290 */ /* 0x000fe4000fffe0ff */
[----:B---3--:R-:W-:Y:S02]  /*5600*/  @P0 SHF.R.U32.HI R0, RZ, 0x10, R9 ;  /* 0x00000010ff000819 */ /* 0x008fe40000011609 */
[----:B------:R-:W-:Y:S02]  /*5610*/  @P0 MOV R6, R8 ;  /* 0x0000000800060202 */ /* 0x000fe40000000f00 */
[----:B------:R-:W-:Y:S01]  /*5620*/  @P0 R2UR UR4, R0 ;  /* 0x00000000000402ca */ /* 0x000fe200000e0000 */
[----:B------:R-:W-:Y:S01]  /*5630*/  VIADD R0, R12, 0x90 ;  /* 0x000000900c007836 */ /* 0x000fe20000000000 */
[----:B------:R-:W-:Y:S02]  /*5640*/  @P0 LOP3.LUT R8, R9, 0xffff, RZ, 0xc0, !PT ;  /* 0x0000ffff09080812 */ /* 0x000fe400078ec0ff */
[----:B------:R-:W-:Y:S02]  /*5650*/  @P0 R2UR UR6, R6 ;  /* 0x00000000060602ca */ /* 0x000fe400000e0000 */
[----:B------:R-:W-:Y:S02]  /*5660*/  PRMT R0, RZ, 0x654, R0 ;  /* 0x00000654ff007816 */ /* 0x000fe40000000000 */
[----:B------:R-:W-:Y:S02]  /*5670*/  @P0 R2UR UR5, R8 ;  /* 0x00000000080502ca */ /* 0x000fe400000e0000 */
[----:B------:R1:W-:Y:S03]  /*5680*/  SYNCS.ARRIVE.TRANS64.RED.A1T0 RZ, [R0+URZ], RZ ;  /* 0x000000ff00ff79a7 */ /* 0x0003e600081004ff */
[----:B------:R-:W-:Y:S04]  /*5690*/  @UP2 UMOV UR30, UR4 ;  /* 0x00000004001e2c82 */ /* 0x000fe80008000000 */
[----:B------:R-:W-:Y:S04]  /*56a0*/  @UP2 UMOV UR14, UR6 ;  /* 0x00000006000e2c82 */ /* 0x000fe80008000000 */
[----:B------:R-:W-:Y:S01]  /*56b0*/  @UP2 UMOV UR13, UR5 ;  /* 0x00000005000d2c82 */ /* 0x000fe20008000000 */
[----:B------:R-:W-:Y:S05]  /*56c0*/  BRA.U !UP0, `(.L_x_80) ;  /* 0x0000000108a47547 */ /* 0x000fea000b800000 */
[----:B------:R-:W-:Y:S02]  /*56d0*/  UIMAD.WIDE.U32 UR8, UR13, UR35, URZ ;  /* 0x000000230d0872a5 */ /* 0x000fe4000f8e00ff */
[----:B------:R-:W-:Y:S02]  /*56e0*/  UIMAD.WIDE.U32 UR10, UR14, UR32, URZ ;  /* 0x000000200e0a72a5 */ /* 0x000fe4000f8e00ff */
[----:B------:R-:W-:Y:S02]  /*56f0*/  USEL UR4, UR31, UR40, !UP5 ;  /* 0x000000281f047287 */ /* 0x000fe4000e800000 */
[----:B------:R-:W-:Y:S02]  /*5700*/  USEL UR7, UR38, UR41, !UP6 ;  /* 0x0000002926077287 */ /* 0x000fe4000f000000 */
[----:B------:R-:W-:Y:S02]  /*5710*/  UIMAD.WIDE.U32 UR16, UR4, UR22, URZ ;  /* 0x00000016041072a5 */ /* 0x000fe4000f8e00ff */
[----:B------:R-:W-:Y:S01]  /*5720*/  UIMAD.WIDE.U32 UR18, UR7, UR22, URZ ;  /* 0x00000016071272a5 */ /* 0x000fe2000f8e00ff */
[----:B------:R-:W-:Y:S02]  /*5730*/  UMOV UR5, UR9 ;  /* 0x0000000900057c82 */ /* 0x000fe40008000000 */
[----:B------:R-:W-:Y:S03]  /*5740*/  USHF.R.U32.HI UR6, URZ, UR42, UR5 ;  /* 0x0000002aff067299 */ /* 0x000fe60008011605 */
[----:B------:R-:W-:Y:S01]  /*5750*/  UMOV UR5, UR11 ;  /* 0x0000000b00057c82 */ /* 0x000fe20008000000 */
[----:B------:R-:W-:Y:S02]  /*5760*/  USEL UR6, UR13, UR6, !UP5 ;  /* 0x000000060d067287 */ /* 0x000fe4000e800000 */
[----:B------:R-:W-:Y:S02]  /*5770*/  USHF.R.U32.HI UR8, URZ, UR33, UR5 ;  /* 0x00000021ff087299 */ /* 0x000fe40008011605 */
[----:B------:R-:W-:Y:S01]  /*5780*/  UIMAD.WIDE.U32 UR10, UR6, UR22, URZ ;  /* 0x00000016060a72a5 */ /* 0x000fe2000f8e00ff */
[----:B------:R-:W-:Y:S02]  /*5790*/  UMOV UR5, UR17 ;  /* 0x0000001100057c82 */ /* 0x000fe40008000000 */
[----:B------:R-:W-:Y:S03]  /*57a0*/  @UP4 USHF.R.U32.HI UR4, URZ, UR23, UR5 ;  /* 0x00000017ff044299 */ /* 0x000fe60008011605 */
[----:B------:R-:W-:Y:S01]  /*57b0*/  UMOV UR5, UR19 ;  /* 0x0000001300057c82 */ /* 0x000fe20008000000 */
[----:B------:R-:W-:Y:S02]  /*57c0*/  UIMAD UR4, UR39, UR4, URZ ;  /* 0x00000004270472a4 */ /* 0x000fe4000f8e02ff */
[----:B------:R-:W-:Y:S02]  /*57d0*/  @UP4 USHF.R.U32.HI UR7, URZ, UR23, UR5 ;  /* 0x00000017ff074299 */ /* 0x000fe40008011605 */
[----:B------:R-:W-:Y:S02]  /*57e0*/  USEL UR5, UR14, UR8, !UP6 ;  /* 0x000000080e057287 */ /* 0x000fe4000f000000 */
[----:B------:R-:W-:Y:S02]  /*57f0*/  UIMAD UR8, UR39, UR7, URZ ;  /* 0x00000007270872a4 */ /* 0x000fe4000f8e02ff */
[----:B------:R-:W-:Y:S03]  /*5800*/  UISETP.GE.AND UP0, UPT, UR6, UR4, UPT ;  /* 0x000000040600728c */ /* 0x000fe6000bf06270 */
[----:B------:R-:W-:Y:S01]  /*5810*/  UMOV UR4, UR11 ;  /* 0x0000000b00047c82 */ /* 0x000fe20008000000 */
[----:B------:R-:W-:Y:S02]  /*5820*/  UISETP.GE.OR UP0, UPT, UR5, UR8, UP0 ;  /* 0x000000080500728c */ /* 0x000fe40008706670 */
[----:B------:R-:W-:Y:S02]  /*5830*/  USHF.R.U32.HI UR4, URZ, UR23, UR4 ;  /* 0x00000017ff047299 */ /* 0x000fe40008011604 */
[----:B------:R-:W-:Y:S02]  /*5840*/  UIMAD.WIDE.U32 UR8, UR5, UR22, URZ ;  /* 0x00000016050872a5 */ /* 0x000fe4000f8e00ff */
[----:B------:R-:W-:Y:S04]  /*5850*/  USEL UR10, UR6, UR4, !UP4 ;  /* 0x00000004060a7287 */ /* 0x000fe8000e000000 */
[----:B------:R-:W-:Y:S01]  /*5860*/  UIADD3 UR11, UPT, UPT, -UR10, URZ, URZ ;  /* 0x000000ff0a0b7290 */ /* 0x000fe2000fffe1ff */
[----:B------:R-:W-:Y:S02]  /*5870*/  @!UP0 UMOV UR4, UR9 ;  /* 0x0000000900048c82 */ /* 0x000fe40008000000 */
[----:B------:R-:W-:Y:S02]  /*5880*/  @!UP0 USHF.R.U32.HI UR4, URZ, UR23, UR4 ;  /* 0x00000017ff048299 */ /* 0x000fe40008011604 */
[----:B------:R-:W-:Y:S02]  /*5890*/  UIMAD UR8, UR39, UR11, UR6 ;  /* 0x0000000b270872a4 */ /* 0x000fe4000f8e0206 */
[----:B------:R-:W-:Y:S04]  /*58a0*/  @!UP0 USEL UR4, UR5, UR4, !UP4 ;  /* 0x0000000405048287 */ /* 0x000fe8000e000000 */
[----:B------:R-:W-:Y:S02]  /*58b0*/  @!UP0 UIMAD UR7, UR7, UR8, UR4 ;  /* 0x00000008070782a4 */ /* 0x000fe4000f8e0204 */
[----:B------:R-:W-:Y:S02]  /*58c0*/  @!UP0 UIADD3 UR9, UPT, UPT, UR10, -UR4, URZ ;  /* 0x800000040a098290 */ /* 0x000fe4000fffe0ff */
[----:B------:R-:W-:Y:S02]  /*58d0*/  UIADD3 UR8, UPT, UPT, -UR6, URZ, URZ ;  /* 0x000000ff06087290 */ /* 0x000fe4000fffe1ff */
[----:B------:R-:W-:Y:S02]  /*58e0*/  UIADD3 UR4, UPT, UPT, -UR5, URZ, URZ ;  /* 0x000000ff05047290 */ /* 0x000fe4000fffe1ff */
[----:B------:R-:W-:Y:S03]  /*58f0*/  @!UP0 UIMAD UR6, UR9, UR39, UR5 ;  /* 0x00000027090682a4 */ /* 0x000fe6000f8e0205 */
[----:B------:R-:W-:Y:S01]  /*5900*/  @!UP0 UMOV UR5, UR7 ;  /* 0x0000000700058c82 */ /* 0x000fe20008000000 */
[----:B------:R-:W-:Y:S02]  /*5910*/  UIMAD UR7, UR15, UR4, UR14 ;  /* 0x000000040f0772a4 */ /* 0x000fe4000f8e020e */
[----:B------:R-:W-:Y:S02]  /*5920*/  UIMAD UR4, UR34, UR8, UR13 ;  /* 0x00000008220472a4 */ /* 0x000fe4000f8e020d */
[----:B------:R-:W-:Y:S02]  /*5930*/  UIMAD UR14, UR5, UR15, UR7 ;  /* 0x0000000f050e72a4 */ /* 0x000fe4000f8e0207 */
[----:B------:R-:W-:Y:S11]  /*5940*/  UIMAD UR13, UR6, UR34, UR4 ;  /* 0x00000022060d72a4 */ /* 0x000ff6000f8e0204 */
[----:B------:R-:W-:Y:S01]  /*5950*/  @!UPT UIADD3 URZ, UPT, UPT, URZ, URZ, URZ ;  /* 0x000000fffffff290 */ /* 0x000fe2000fffe0ff */
.L_x_80:
[----:B------:R-:W2:Y:S01]  /*5960*/  @!UP3 LDCU.128 UR8, c[0x0][0xf10] ;  /* 0x0001e200ff08b7ac */ /* 0x000ea20008000c00 */
[C---:B------:R-:W-:Y:S02]  /*5970*/  ISETP.NE.U32.AND P1, PT, R4.reuse, RZ, PT ;  /* 0x000000ff0400720c */ /* 0x040fe40003f25070 */
[----:B------:R-:W-:Y:S02]  /*5980*/  ISETP.NE.U32.AND P0, PT, R4, RZ, PT ;  /* 0x000000ff0400720c */ /* 0x000fe40003f05070 */
[C---:B------:R-:W-:Y:S02]  /*5990*/  ISETP.NE.AND.EX P1, PT, R5.reuse, RZ, PT, P1 ;  /* 0x000000ff0500720c */ /* 0x040fe40003f25310 */
[----:B------:R-:W-:Y:S01]  /*59a0*/  ISETP.NE.AND.EX P0, PT, R5, RZ, PT, P0 ;  /* 0x000000ff0500720c */ /* 0x000fe20003f05300 */
[----:B------:R-:W3:Y:S01]  /*59b0*/  @!UP3 LDCU UR5, c[0x0][0xf0c] ;  /* 0x0001e180ff05b7ac */ /* 0x000ee20008000800 */
[----:B------:R-:W-:Y:S02]  /*59c0*/  USHF.L.U32 UR26, UR21, 0x6, URZ ;  /* 0x00000006151a7899 */ /* 0x000fe400080006ff */
[----:B------:R-:W-:Y:S02]  /*59d0*/  USHF.L.U32 UR27, UR20, 0x7, URZ ;  /* 0x00000007141b7899 */ /* 0x000fe400080006ff */
[----:B--2---:R-:W-:Y:S07]  /*59e0*/  UIMAD.WIDE.U32 UR6, UR14, UR8, URZ ;  /* 0x000000080e0672a5 */ /* 0x004fee000f8e00ff */
[----:B------:R-:W-:Y:S01]  /*59f0*/  @!UP3 UMOV UR4, UR7 ;  /* 0x000000070004bc82 */ /* 0x000fe20008000000 */
[----:B---3--:R-:W-:Y:S02]  /*5a00*/  @!UP3 UISETP.NE.AND UP0, UPT, UR5, 0x1, UPT ;  /* 0x000000010500b88c */ /* 0x008fe4000bf05270 */
[----:B------:R-:W-:Y:S02]  /*5a10*/  @!UP3 USHF.R.U32.HI UR4, URZ, UR9, UR4 ;  /* 0x00000009ff04b299 */ /* 0x000fe40008011604 */
[----:B------:R-:W-:Y:S02]  /*5a20*/  UIMAD.WIDE.U32 UR6, UR13, UR11, URZ ;  /* 0x0000000b0d0672a5 */ /* 0x000fe4000f8e00ff */
[----:B------:R-:W-:Y:S02]  /*5a30*/  @!UP3 USEL UR8, UR14, UR4, !UP0 ;  /* 0x000000040e08b287 */ /* 0x000fe4000c000000 */
[----:B------:R-:W-:Y:S03]  /*5a40*/  @!UP3 UISETP.NE.AND UP0, UPT, UR10, 0x1, UPT ;  /* 0x000000010a00b88c */ /* 0x000fe6000bf05270 */
[----:B------:R-:W-:Y:S02]  /*5a50*/  @!UP3 UMOV UR6, UR7 ;  /* 0x000000070006bc82 */ /* 0x000fe40008000000 */
[----:B------:R-:W2:Y:S02]  /*5a60*/  @!UP3 LDCU UR4, c[0x0][0xf20] ;  /* 0x0001e400ff04b7ac */ /* 0x000ea40008000800 */
[----:B--2---:R-:W-:Y:S04]  /*5a70*/  @!UP3 USHF.R.U32.HI UR6, URZ, UR4, UR6 ;  /* 0x00000004ff06b299 */ /* 0x004fe80008011606 */
[----:B------:R-:W-:Y:S04]  /*5a80*/  @!UP3 USEL UR6, UR13, UR6, !UP0 ;  /* 0x000000060d06b287 */ /* 0x000fe8000c000000 */
[----:B------:R-:W-:Y:S02]  /*5a90*/  @!UP3 UIADD3 UR4, UPT, UPT, -UR8, UR6, URZ ;  /* 0x000000060804b290 */ /* 0x000fe4000fffe1ff */
[----:B------:R-:W-:Y:S02]  /*5aa0*/  @!UP3 UIADD3 UR6, UPT, UPT, UR8, -UR6, URZ ;  /* 0x800000060806b290 */ /* 0x000fe4000fffe0ff */
[----:B------:R-:W-:Y:S02]  /*5ab0*/  @!UP3 UIMAD UR14, UR4, UR5, UR14 ;  /* 0x00000005040eb2a4 */ /* 0x000fe4000f8e020e */
[----:B------:R-:W-:Y:S01]  /*5ac0*/  @!UP3 UIMAD UR13, UR6, UR10, UR13 ;  /* 0x0000000a060db2a4 */ /* 0x000fe2000f8e020d */
[----:B------:R-:W-:Y:S11]  /*5ad0*/  BRA.U UP1, `(.L_x_81) ;  /* 0x0000000101107547 */ /* 0x000ff6000b800000 */
[----:B------:R-:W-:Y:S04]  /*5ae0*/  MOV R6, UR61 ;  /* 0x0000003d00067c02 */ /* 0x000fe80008000f00 */
[----:B------:R-:W-:Y:S04]  /*5af0*/  SHF.L.U32 R6, R6, 0x1f, RZ ;  /* 0x0000001f06067819 */ /* 0x000fe800000006ff */
[----:B------:R-:W2:Y:S02]  /*5b00*/  SYNCS.PHASECHK.TRANS64.TRYWAIT P2, [UR29+0x78], R6 ;  /* 0x00007806ff0075a7 */ /* 0x000ea4000804111d */
[----:B--2---:R-:W-:Y:S05]  /*5b10*/  @!P2 BRA `(.L_x_82) ;  /* 0x0000006400d4a947 */ /* 0x004fea0003800000 */
.L_x_81:
[----:B------:R-:W-:Y:S05]  /*5b20*/  @!P1 BRA `(.L_x_83) ;  /* 0x0000000000309947 */ /* 0x000fea0003800000 */
[----:B----4-:R-:W-:Y:S01]  /*5b30*/  ISETP.NE.U32.AND P1, PT, R2, RZ, PT ;  /* 0x000000ff0200720c */ /* 0x010fe20003f25070 */
[----:B------:R-:W2:Y:S01]  /*5b40*/  LDCU.64 UR4, c[0x0][0x358] ;  /* 0x00006b00ff0477ac */ /* 0x000ea20008000a00 */
[----:B------:R-:W-:Y:S02]  /*5b50*/  IMAD.MOV.U32 R89, RZ, RZ, 0x1 ;  /* 0x00000001ff597424 */ /* 0x000fe400078e00ff */
[----:B------:R-:W-:Y:S11]  /*5b60*/  ISETP.NE.AND.EX P1, PT, R3, RZ, PT, P1 ;  /* 0x000000ff0300720c */ /* 0x000ff60003f25310 */
[----:B------:R-:W-:Y:S02]  /*5b70*/  @!UPT UIADD3 URZ, UPT, UPT, URZ, URZ, URZ ;  /* 0x000000fffffff290 */ /* 0x000fe4000fffe0ff */
[----:B------:R-:W3:Y:S01]  /*5b80*/  @P1 LDC.64 R8, c[0x0][0xc88] ;  /* 0x00032200ff081b82 */ /* 0x000ee20000000a00 */
[----:B-1----:R-:W-:Y:S04]  /*5b90*/  @P1 IMAD R0, R4, UR52, RZ ;  /* 0x0000003404001c24 */ /* 0x002fe8000f8e02ff */
[----:B---3--:R-:W-:Y:S04]  /*5ba0*/  @P1 IMAD.WIDE R8, R0, 0x4, R8 ;  /* 0x0000000400081825 */ /* 0x008fe800078e0208 */
[----:B------:R-:W-:Y:S01]  /*5bb0*/  HFMA2 R0, -RZ, RZ, 0, 5.9604644775390625e-08 ;  /* 0x00000001ff007431 */ /* 0x000fe200000001ff */
[----:B--2--5:R2:W5:Y:S04]  /*5bc0*/  @P1 LDG.E R45, desc[UR4][R8.64] ;  /* 0x00000004082d1981 */ /* 0x024568000c1e1900 */
[----:B------:R-:W-:Y:S01]  /*5bd0*/  @!P1 PRMT R89, R0, 0x7610, R89 ;  /* 0x0000761000599816 */ /* 0x000fe20000000059 */
[----:B--2---:R-:W3:Y:S06]  /*5be0*/  @!P1 LDC R45, c[0x0][0xc80] ;  /* 0x00032000ff2d9b82 */ /* 0x004eec0000000800 */
.L_x_83:
[----:B---3-5:R-:W-:Y:S01]  /*5bf0*/  @!P0 FSETP.EQ.AND P1, PT, R45, RZ, PT ;  /* 0x000000ff2d00820b */ /* 0x028fe20003f22000 */
[----:B------:R-:W-:Y:S01]  /*5c00*/  @!UPT UIADD3 URZ, UPT, UPT, URZ, URZ, URZ ;  /* 0x000000fffffff290 */ /* 0x000fe2000fffe0ff */
[----:B------:R-:W-:Y:S11]  /*5c10*/  @!P0 BRA `(.L_x_84) ;  /* 0x0000000000188947 */ /* 0x000ff60003800000 */
[----:B------:R-:W-:Y:S02]  /*5c20*/  LOP3.LUT P0, RZ, R89, 0xff, RZ, 0xc0, !PT ;  /* 0x000000ff59ff7812 */ /* 0x000fe4000780c0ff */
[----:B----4-:R-:W-:Y:S04]  /*5c30*/  ISETP.NE.U32.AND P1, PT, R2, RZ, PT ;  /* 0x000000ff0200720c */ /* 0x010fe80003f25070 */
[----:B------:R-:W-:Y:S04]  /*5c40*/  ISETP.NE.AND.EX P1, PT, R3, RZ, PT, P1 ;  /* 0x000000ff0300720c */ /* 0x000fe80003f25310 */
[----:B------:R-:W-:Y:S03]  /*5c50*/  PLOP3.LUT P1, PT, P1, PT, PT, 0x8, 0x80 ;  /* 0x000000000080781c */ /* 0x000fe60000f2e170 */
[----:B------:R-:W-:Y:S11]  /*5c60*/  @P0 FSETP.EQ.AND P1, PT, R45, RZ, PT ;  /* 0x000000ff2d00020b */ /* 0x000ff60003f22000 */
[----:B------:R-:W-:Y:S02]  /*5c70*/  @!UPT UIADD3 URZ, UPT, UPT, URZ, URZ, URZ ;  /* 0x000000fffffff290 */ /* 0x000fe4000fffe0ff */
.L_x_84:
[----:B------:R-:W-:Y:S01]  /*5c80*/  ULEA UR4, UR12, UR29, 0x3 ;  /* 0x0000001d0c047291 */ /* 0x000fe2000f8e18ff */
[----:B------:R-:W-:Y:S02]  /*5c90*/  SHF.L.U32 R9, R15, 0x1f, RZ ;  /* 0x0000001f0f097819 */ /* 0x000fe400000006ff */
[----:B------:R-:W-:Y:S04]  /*5ca0*/  ELECT P0, URZ, PT ;  /* 0x0000000000ff782f */ /* 0x000fe80003800000 */
[----:B------:R-:W-:Y:S02]  /*5cb0*/  PLOP3.LUT P1, PT, P1, P0, PT, 0xf2, 0x2f ;  /* 0x00000000002f781c */ /* 0x000fe40000f21e72 */
[----:B------:R-:W2:Y:S11]  /*5cc0*/  SYNCS.PHASECHK.TRANS64.TRYWAIT P2, [UR4+0x58], R9 ;  /* 0x00005809ff0075a7 */ /* 0x000eb60008041104 */
[----:B------:R-:W-:Y:S05]  /*5cd0*/  @!P1 IADD3 R8, P0, PT, R16, 0x980, RZ ;  /* 0x0000098010089810 */ /* 0x000fea0007f1e0ff */
[----:B-1----:R-:W-:Y:S01]  /*5ce0*/  @!P1 IMAD.X R6, RZ, RZ, R17, P0 ;  /* 0x000000ffff069224 */ /* 0x002fe200000e0611 */
[----:B--2---:R-:W-:Y:S07]  /*5cf0*/  @!P2 BRA `(.L_x_85) ;  /* 0x000000640074a947 */ /* 0x004fee0003800000 */
.L_x_182:
[----:B------:R-:W-:Y:S01]  /*5d00*/  @!P1 R2UR UR7, R6 ;  /* 0x00000000060792ca */ /* 0x000fe200000e0000 */
[----:B------:R-:W-:Y:S01]  /*5d10*/  UIADD3 UR5, UPT, UPT, UR12, 0x1, URZ ;  /* 0x000000010c057890 */ /* 0x000fe2000fffe0ff */
[----:B------:R-:W-:Y:S01]  /*5d20*/  @!P1 R2UR UR6, R8 ;  /* 0x00000000080692ca */ /* 0x000fe200000e0000 */
[----:B------:R-:W-:Y:S01]  /*5d30*/  UIADD3 UR25, UPT, UPT, UR4, 0x40, URZ ;  /* 0x0000004004197890 */ /* 0x000fe2000fffe0ff */
[----:B------:R-:W-:Y:S01]  /*5d40*/  R2UR UR11, R93 ;  /* 0x000000005d0b72ca */ /* 0x000fe200000e0000 */
[----:B------:R-:W-:Y:S01]  /*5d50*/  UISETP.NE.AND UP0, UPT, UR5, 0x3, UPT ;  /* 0x000000030500788c */ /* 0x000fe2000bf05270 */
[----:B-1----:R-:W-:Y:S01]  /*5d60*/  @!P1 IMAD.MOV.U32 R0, RZ, RZ, 0x1000 ;  /* 0x00001000ff009424 */ /* 0x002fe200078e00ff */
[----:B------:R-:W-:Y:S01]  /*5d70*/  UMOV UR18, 0x0 ;  /* 0x0000000000127882 */ /* 0x000fe20000000000 */
[----:B------:R-:W-:Y:S01]  /*5d80*/  UMOV UR19, 0x10000000 ;  /* 0x1000000000137882 */ /* 0x000fe20000000000 */
[----:B------:R-:W-:Y:S02]  /*5d90*/  USEL UR5, UR5, URZ, UP0 ;  /* 0x000000ff05057287 */ /* 0x000fe40008000000 */
[----:B------:R-:W-:Y:S02]  /*5da0*/  USEL UR9, URZ, 0x1, UP0 ;  /* 0x00000001ff097887 */ /* 0x000fe40008000000 */
[----:B------:R-:W-:Y:S01]  /*5db0*/  IMAD.U32 R9, RZ, RZ, UR7 ;  /* 0x00000007ff097e24 */ /* 0x000fe2000f8e00ff */
[----:B------:R-:W-:Y:S01]  /*5dc0*/  VOTEU.ALL UP0, P1 ;  /* 0x0000000000ff7886 */ /* 0x000fe20000800000 */
[----:B------:R-:W-:Y:S01]  /*5dd0*/  IMAD.U32 R8, RZ, RZ, UR6 ;  /* 0x00000006ff087e24 */ /* 0x000fe2000f8e00ff */
[----:B------:R-:W-:Y:S01]  /*5de0*/  UMOV UR28, UR52 ;  /* 0x00000034001c7c82 */ /* 0x000fe20008000000 */
[----:B------:R-:W-:Y:S01]  /*5df0*/  ULEA UR7, UR5, UR29, 0x3 ;  /* 0x0000001d05077291 */ /* 0x000fe2000f8e18ff */
[----:B------:R-:W-:Y:S01]  /*5e00*/  @!P1 R2UR UR17, R9 ;  /* 0x00000000091192ca */ /* 0x000fe200000e0000 */
[----:B------:R-:W-:Y:S01]  /*5e10*/  @!UP0 ULEA UR6, UR12, UR29, 0xc ;  /* 0x0000001d0c068291 */ /* 0x000fe2000f8e60ff */
[----:B------:R-:W-:Y:S01]  /*5e20*/  @!P1 R2UR UR16, R8 ;  /* 0x00000000081092ca */ /* 0x000fe200000e0000 */
[----:B------:R-:W-:Y:S01]  /*5e30*/  @!UP0 UIADD3 UR10, UPT, UPT, UR26, 0x20, URZ ;  /* 0x000000201a0a8890 */ /* 0x000fe2000fffe0ff */
[----:B------:R-:W-:Y:S01]  /*5e40*/  LOP3.LUT R9, R15, UR9, RZ, 0x3c, !PT ;  /* 0x000000090f097c12 */ /* 0x000fe2000f8e3cff */
[----:B------:R-:W-:Y:S01]  /*5e50*/  @!UP0 UIADD3 UR24, UPT, UPT, UR6, 0x200, URZ ;  /* 0x0000020006188890 */ /* 0x000fe2000fffe0ff */
[----:B------:R-:W-:Y:S01]  /*5e60*/  @!P1 IADD3 R8, P0, PT, R16, 0x980, RZ ;  /* 0x0000098010089810 */ /* 0x000fe20007f1e0ff */
[----:B------:R-:W-:Y:S01]  /*5e70*/  @!UP0 UIADD3 UR8, UPT, UPT, UR6, 0xa00, URZ ;  /* 0x00000a0006088890 */ /* 0x000fe2000fffe0ff */
[----:B------:R-:W-:Y:S01]  /*5e80*/  SHF.L.U32 R10, R9, 0x1f, RZ ;  /* 0x0000001f090a7819 */ /* 0x000fe200000006ff */
[----:B------:R-:W-:Y:S01]  /*5e90*/  VOTEU.ALL UP0, P1 ;  /* 0x0000000000ff7886 */ /* 0x000fe20000800000 */
[----:B------:R-:W-:Y:S01]  /*5ea0*/  UPRMT UR6, UR11, 0x654, UR25 ;  /* 0x000006540b067896 */ /* 0x000fe20008000019 */
[----:B------:R-:W-:Y:S01]  /*5eb0*/  @!P1 IMAD.X R6, RZ, RZ, R17, P0 ;  /* 0x000000ffff069224 */ /* 0x000fe200000e0611 */
[----:B------:R-:W-:Y:S01]  /*5ec0*/  UMOV UR12, UR52 ;  /* 0x00000034000c7c82 */ /* 0x000fe20008000000 */
[----:B------:R-:W-:Y:S01]  /*5ed0*/  UMOV UR11, UR27 ;  /* 0x0000001b000b7c82 */ /* 0x000fe20008000000 */
[----:B------:R-:W-:Y:S01]  /*5ee0*/  UMOV UR9, UR25 ;  /* 0x0000001900097c82 */ /* 0x000fe20008000000 */
[----:B------:R1:W-:Y:S01]  /*5ef0*/  @!UP0 UTMALDG.3D [UR24], [UR16], desc[UR18] ;  /* 0x00001218100085b4 */ /* 0x0003e20008011000 */
[----:B------:R-:W-:Y:S05]  /*5f00*/  VOTEU.ALL UP0, P1 ;  /* 0x0000000000ff7886 */ /* 0x000fea0000800000 */
[----:B------:R1:W-:Y:S01]  /*5f10*/  @!UP0 UTMALDG.3D [UR8], [UR16], desc[UR18] ;  /* 0x00001208100085b4 */ /* 0x0003e20008011000 */
[----:B------:R1:W-:Y:S01]  /*5f20*/  @!P1 SYNCS.ARRIVE.TRANS64.RED.A0TR RZ, [UR4+0x40], R0 ;  /* 0x00004000ffff99a7 */ /* 0x0003e20008300404 */
[----:B------:R-:W-:Y:S01]  /*5f30*/  SYNCS.ARRIVE.TRANS64.RED.A1T0 RZ, [UR6], RZ ;  /* 0x000000ffffff79a7 */ /* 0x000fe20008100406 */
[----:B------:R-:W2:Y:S02]  /*5f40*/  SYNCS.PHASECHK.TRANS64.TRYWAIT P2, [UR7+0x58], R10 ;  /* 0x0000580aff0075a7 */ /* 0x000ea40008041107 */
[----:B-12---:R-:W-:Y:S05]  /*5f50*/  @!P2 BRA `(.L_x_86) ;  /* 0x0000006000f4a947 */ /* 0x006fea0003800000 */
.L_x_184:
        /* <DEDUP_REMOVED lines=9> */
[----:B------:R-:W-:Y:S01]  /*5ff0*/  USEL UR9, URZ, 0x1, UP0 ;  /* 0x00000001ff097887 */ /* 0x000fe20008000000 */
[----:B------:R-:W-:Y:S01]  /*6000*/  @!P1 IADD3 R8, P0, PT, R16, 0x980, RZ ;  /* 0x0000098010089810 */ /* 0x000fe20007f1e0ff */
[----:B------:R-:W-:Y:S01]  /*6010*/  UMOV UR18, UR26 ;  /* 0x0000001a00127c82 */ /* 0x000fe20008000000 */
[----:B------:R-:W-:Y:S01]  /*6020*/  UMOV UR20, UR52 ;  /* 0x0000003400147c82 */ /* 0x000fe20008000000 */
[----:B------:R-:W-:Y:S01]  /*6030*/  IMAD.U32 R10, RZ, RZ, UR6 ;  /* 0x00000006ff0a7e24 */ /* 0x000fe2000f8e00ff */
[----:B------:R-:W-:Y:S01]  /*6040*/  USEL UR6, UR4, URZ, UP0 ;  /* 0x000000ff04067287 */ /* 0x000fe20008000000 */
[----:B------:R-:W-:Y:S01]  /*6050*/  IMAD.U32 R11, RZ, RZ, UR8 ;  /* 0x00000008ff0b7e24 */ /* 0x000fe2000f8e00ff */
[----:B------:R-:W-:Y:S01]  /*6060*/  VOTEU.ALL UP0, P1 ;  /* 0x0000000000ff7886 */ /* 0x000fe20000800000 */
[----:B------:R-:W-:Y:S01]  /*6070*/  UPRMT UR4, UR11, 0x654, UR17 ;  /* 0x000006540b047896 */ /* 0x000fe20008000011 */
[----:B------:R-:W-:Y:S01]  /*6080*/  @!P1 R2UR UR24, R10 ;  /* 0x000000000a1892ca */ /* 0x000fe200000e0000 */
[----:B------:R-:W-:Y:S01]  /*6090*/  UMOV UR12, UR52 ;  /* 0x00000034000c7c82 */ /* 0x000fe20008000000 */
[----:B------:R-:W-:Y:S01]  /*60a0*/  @!P1 R2UR UR25, R11 ;  /* 0x000000000b1992ca */ /* 0x000fe200000e0000 */
[----:B------:R-:W-:Y:S01]  /*60b0*/  @!UP0 ULEA UR5, UR5, UR29, 0xc ;  /* 0x0000001d05058291 */ /* 0x000fe2000f8e60ff */
[----:B------:R-:W-:Y:S01]  /*60c0*/  LOP3.LUT R9, R9, UR9, RZ, 0x3c, !PT ;  /* 0x0000000909097c12 */ /* 0x000fe2000f8e3cff */
[----:B------:R-:W-:Y:S01]  /*60d0*/  @!UP0 UIADD3 UR19, UPT, UPT, UR27, 0x40, URZ ;  /* 0x000000401b138890 */ /* 0x000fe2000fffe0ff */
[----:B------:R-:W-:Y:S01]  /*60e0*/  @!P1 IMAD.X R6, RZ, RZ, R17, P0 ;  /* 0x000000ffff069224 */ /* 0x000fe200000e0611 */
[----:B------:R-:W-:Y:S01]  /*60f0*/  @!UP0 UIADD3 UR16, UPT, UPT, UR5, 0x200, URZ ;  /* 0x0000020005108890 */ /* 0x000fe2000fffe0ff */
[----:B------:R-:W-:Y:S01]  /*6100*/  SHF.L.U32 R10, R9, 0x1f, RZ ;  /* 0x0000001f090a7819 */ /* 0x000fe200000006ff */
[----:B------:R-:W-:Y:S02]  /*6110*/  @!UP0 UIADD3 UR8, UPT, UPT, UR5, 0xa00, URZ ;  /* 0x00000a0005088890 */ /* 0x000fe4000fffe0ff */
[----:B------:R-:W-:Y:S01]  /*6120*/  @!UP0 UIADD3 UR10, UPT, UPT, UR26, 0x20, URZ ;  /* 0x000000201a0a8890 */ /* 0x000fe2000fffe0ff */
[----:B------:R-:W-:Y:S01]  /*6130*/  VOTEU.ALL UP0, P1 ;  /* 0x0000000000ff7886 */ /* 0x000fe20000800000 */
[----:B------:R-:W-:Y:S01]  /*6140*/  UMOV UR9, UR17 ;  /* 0x0000001100097c82 */ /* 0x000fe20008000000 */
[----:B------:R-:W-:Y:S01]  /*6150*/  UMOV UR11, UR19 ;  /* 0x00000013000b7c82 */ /* 0x000fe20008000000 */
[----:B------:R-:W-:Y:S02]  /*6160*/  ULEA UR5, UR6, UR29, 0x3 ;  /* 0x0000001d06057291 */ /* 0x000fe4000f8e18ff */
[----:B------:R1:W-:Y:S01]  /*6170*/  @!UP0 UTMALDG.3D [UR16], [UR24], desc[UR36] ;  /* 0x00002410180085b4 */ /* 0x0003e20008011000 */
[----:B------:R-:W-:Y:S05]  /*6180*/  VOTEU.ALL UP0, P1 ;  /* 0x0000000000ff7886 */ /* 0x000fea0000800000 */
[----:B------:R1:W-:Y:S01]  /*6190*/  @!UP0 UTMALDG.3D [UR8], [UR24], desc[UR36] ;  /* 0x00002408180085b4 */ /* 0x0003e20008011000 */
[----:B------:R1:W-:Y:S01]  /*61a0*/  @!P1 SYNCS.ARRIVE.TRANS64.RED.A0TR RZ, [UR7+0x40], R0 ;  /* 0x00004000ffff99a7 */ /* 0x0003e20008300407 */
[----:B------:R-:W-:Y:S01]  /*61b0*/  SYNCS.ARRIVE.TRANS64.RED.A1T0 RZ, [UR4], RZ ;  /* 0x000000ffffff79a7 */ /* 0x000fe20008100404 */
[----:B------:R-:W2:Y:S02]  /*61c0*/  SYNCS.PHASECHK.TRANS64.TRYWAIT P2, [UR5+0x58], R10 ;  /* 0x0000580aff0075a7 */ /* 0x000ea40008041105 */
[----:B-12---:R-:W-:Y:S05]  /*61d0*/  @!P2 BRA `(.L_x_87) ;  /* 0x00000060006ca947 */ /* 0x006fea0003800000 */
.L_x_186:
[----:B------:R-:W-:Y:S01]  /*61e0*/  @!P1 R2UR UR7, R6 ;  /* 0x00000000060792ca */ /* 0x000fe200000e0000 */
[----:B------:R-:W-:Y:S01]  /*61f0*/  UIADD3 UR4, UPT, UPT, UR6, 0x1, URZ ;  /* 0x0000000106047890 */ /* 0x000fe2000fffe0ff */
[----:B------:R-:W-:Y:S01]  /*6200*/  @!P1 R2UR UR8, R8 ;  /* 0x00000000080892ca */ /* 0x000fe200000e0000 */
[----:B------:R-:W-:Y:S01]  /*6210*/  UIADD3 UR18, UPT, UPT, UR26, 0x10, URZ ;  /* 0x000000101a127890 */ /* 0x000fe2000fffe0ff */
[----:B------:R-:W-:Y:S01]  /*6220*/  R2UR UR9, R93 ;  /* 0x000000005d0972ca */ /* 0x000fe200000e0000 */
[----:B------:R-:W-:Y:S01]  /*6230*/  UISETP.NE.AND UP0, UPT, UR4, 0x3, UPT ;  /* 0x000000030400788c */ /* 0x000fe2000bf05270 */
[----:B-1----:R-:W-:Y:S01]  /*6240*/  @!P1 IMAD.MOV.U32 R0, RZ, RZ, 0x1000 ;  /* 0x00001000ff009424 */ /* 0x002fe200078e00ff */
[----:B------:R-:W-:Y:S01]  /*6250*/  UIADD3 UR17, UPT, UPT, UR5, 0x40, URZ ;  /* 0x0000004005117890 */ /* 0x000fe2000fffe0ff */
[----:B------:R-:W-:Y:S01]  /*6260*/  VIADD R14, R14, 0x1 ;  /* 0x000000010e0e7836 */ /* 0x000fe20000000000 */
[----:B------:R-:W-:Y:S01]  /*6270*/  USEL UR21, UR4, URZ, UP0 ;  /* 0x000000ff04157287 */ /* 0x000fe20008000000 */
[----:B------:R-:W-:Y:S01]  /*6280*/  UMOV UR36, 0x0 ;  /* 0x0000000000247882 */ /* 0x000fe20000000000 */
[----:B------:R-:W-:Y:S02]  /*6290*/  UMOV UR37, 0x10000000 ;  /* 0x1000000000257882 */ /* 0x000fe40000000000 */
[----:B------:R-:W-:Y:S01]  /*62a0*/  IMAD.U32 R11, RZ, RZ, UR7 ;  /* 0x00000007ff0b7e24 */ /* 0x000fe2000f8e00ff */
[----:B------:R-:W-:Y:S01]  /*62b0*/  USEL UR7, URZ, 0x1, UP0 ;  /* 0x00000001ff077887 */ /* 0x000fe20008000000 */
[----:B------:R-:W-:Y:S01]  /*62c0*/  IMAD.U32 R10, RZ, RZ, UR8 ;  /* 0x00000008ff0a7e24 */ /* 0x000fe2000f8e00ff */
[----:B------:R-:W-:Y:S01]  /*62d0*/  VOTEU.ALL UP0, P1 ;  /* 0x0000000000ff7886 */ /* 0x000fe20000800000 */
[----:B------:R-:W-:Y:S01]  /*62e0*/  UMOV UR19, UR27 ;  /* 0x0000001b00137c82 */ /* 0x000fe20008000000 */
[----:B------:R-:W-:Y:S01]  /*62f0*/  @!P1 R2UR UR25, R11 ;  /* 0x000000000b1992ca */ /* 0x000fe200000e0000 */
[----:B------:R-:W-:Y:S01]  /*6300*/  UMOV UR20, UR52 ;  /* 0x0000003400147c82 */ /* 0x000fe20008000000 */
[----:B------:R-:W-:Y:S01]  /*6310*/  @!P1 R2UR UR24, R10 ;  /* 0x000000000a1892ca */ /* 0x000fe200000e0000 */
[----:B------:R-:W-:Y:S01]  /*6320*/  @!UP0 ULEA UR4, UR6, UR29, 0xc ;  /* 0x0000001d06048291 */ /* 0x000fe2000f8e60ff */
[----:B------:R-:W-:Y:S01]  /*6330*/  LOP3.LUT R9, R9, UR7, RZ, 0x3c, !PT ;  /* 0x0000000709097c12 */ /* 0x000fe2000f8e3cff */
[----:B------:R-:W-:Y:S02]  /*6340*/  @!UP0 UIADD3 UR10, UPT, UPT, UR26, 0x30, URZ ;  /* 0x000000301a0a8890 */ /* 0x000fe4000fffe0ff */
[----:B------:R-:W-:Y:S01]  /*6350*/  @!UP0 UIADD3 UR16, UPT, UPT, UR4, 0x200, URZ ;  /* 0x0000020004108890 */ /* 0x000fe2000fffe0ff */
[----:B------:R-:W-:Y:S01]  /*6360*/  SHF.L.U32 R6, R9, 0x1f, RZ ;  /* 0x0000001f09067819 */ /* 0x000fe200000006ff */
[----:B------:R-:W-:Y:S01]  /*6370*/  @!UP0 UIADD3 UR8, UPT, UPT, UR4, 0xa00, URZ ;  /* 0x00000a0004088890 */ /* 0x000fe2000fffe0ff */
[----:B------:R-:W-:Y:S01]  /*6380*/  VOTEU.ALL UP0, P1 ;  /* 0x0000000000ff7886 */ /* 0x000fe20000800000 */
[----:B------:R-:W-:Y:S01]  /*6390*/  UPRMT UR6, UR9, 0x654, UR17 ;  /* 0x0000065409067896 */ /* 0x000fe20008000011 */
[----:B------:R-:W-:Y:S01]  /*63a0*/  UMOV UR11, UR27 ;  /* 0x0000001b000b7c82 */ /* 0x000fe20008000000 */
[----:B------:R-:W-:Y:S03]  /*63b0*/  UMOV UR12, UR52 ;  /* 0x00000034000c7c82 */ /* 0x000fe60008000000 */
[----:B------:R1:W-:Y:S01]  /*63c0*/  @!UP0 UTMALDG.3D [UR16], [UR24], desc[UR36] ;  /* 0x00002410180085b4 */ /* 0x0003e20008011000 */
[----:B------:R-:W-:Y:S01]  /*63d0*/  VOTEU.ALL UP0, P1 ;  /* 0x0000000000ff7886 */ /* 0x000fe20000800000 */
[----:B------:R-:W-:Y:S01]  /*63e0*/  UMOV UR9, UR17 ;  /* 0x0000001100097c82 */ /* 0x000fe20008000000 */
[----:B------:R-:W-:Y:S03]  /*63f0*/  ULEA UR4, UR21, UR29, 0x3 ;  /* 0x0000001d15047291 */ /* 0x000fe6000f8e18ff */
[----:B------:R1:W-:Y:S01]  /*6400*/  @!UP0 UTMALDG.3D [UR8], [UR24], desc[UR36] ;  /* 0x00002408180085b4 */ /* 0x0003e20008011000 */
[----:B------:R1:W-:Y:S01]  /*6410*/  @!P1 SYNCS.ARRIVE.TRANS64.RED.A0TR RZ, [UR5+0x40], R0 ;  /* 0x00004000ffff99a7 */ /* 0x0003e20008300405 */
[----:B------:R-:W-:Y:S04]  /*6420*/  SYNCS.ARRIVE.TRANS64.RED.A1T0 RZ, [UR6], RZ ;  /* 0x000000ffffff79a7 */ /* 0x000fe80008100406 */
[----:B------:R-:W2:Y:S02]  /*6430*/  SYNCS.PHASECHK.TRANS64.TRYWAIT P0, [UR4+0x58], R6 ;  /* 0x00005806ff0075a7 */ /* 0x000ea40008001104 */
[----:B-12---:R-:W-:Y:S05]  /*6440*/  @!P0 BRA `(.L_x_88) ;  /* 0x0000005c00e88947 */ /* 0x006fea0003800000 */
.L_x_188:
[----:B------:R-:W-:Y:S01]  /*6450*/  UIADD3 UR17, UPT, UPT, UR4, 0x40, URZ ;  /* 0x0000004004117890 */ /* 0x000fe2000fffe0ff */
[----:B-1----:R-:W-:Y:S01]  /*6460*/  @!P1 IADD3 R6, P0, PT, R16, 0x980, RZ ;  /* 0x0000098010069810 */ /* 0x002fe20007f1e0ff */
[----:B------:R-:W-:Y:S01]  /*6470*/  UPLOP3.LUT UP1, UPT, UPT, UPT, UPT, 0x80, 0x8 ;  /* 0x000000000008789c */ /* 0x000fe20003f2f070 */
[----:B------:R-:W-:Y:S01]  /*6480*/  R2UR UR9, R93 ;  /* 0x000000005d0972ca */ /* 0x000fe200000e0000 */
[----:B------:R-:W-:Y:S01]  /*6490*/  UMOV UR24, 0x0 ;  /* 0x0000000000187882 */ /* 0x000fe20000000000 */
[----:B------:R-:W-:Y:S01]  /*64a0*/  @!P1 R2UR UR6, R6 ;  /* 0x00000000060692ca */ /* 0x000fe200000e0000 */
[----:B------:R-:W-:Y:S01]  /*64b0*/  @!P1 IMAD.X R0, RZ, RZ, R17, P0 ;  /* 0x000000ffff009224 */ /* 0x000fe200000e0611 */
[----:B------:R-:W-:Y:S01]  /*64c0*/  UMOV UR25, 0x10000000 ;  /* 0x1000000000197882 */ /* 0x000fe20000000000 */
[----:B------:R-:W-:Y:S01]  /*64d0*/  UMOV UR20, UR52 ;  /* 0x0000003400147c82 */ /* 0x000fe20008000000 */
[----:B------:R-:W-:Y:S01]  /*64e0*/  UMOV UR12, UR52 ;  /* 0x00000034000c7c82 */ /* 0x000fe20008000000 */
[----:B------:R-:W-:Y:S01]  /*64f0*/  VOTEU.ALL UP0, P1 ;  /* 0x0000000000ff7886 */ /* 0x000fe20000800000 */
[----:B------:R-:W-:Y:S01]  /*6500*/  @!P1 R2UR UR5, R0 ;  /* 0x00000000000592ca */ /* 0x000fe200000e0000 */
[----:B------:R-:W-:Y:S01]  /*6510*/  UMOV UR52, UR30 ;  /* 0x0000001e00347c82 */ /* 0x000fe20008000000 */
[----:B------:R-:W-:Y:S02]  /*6520*/  R2UR UR36, R95 ;  /* 0x000000005f2472ca */ /* 0x000fe400000e0000 */
[----:B------:R-:W-:Y:S01]  /*6530*/  @!UP0 UIADD3 UR19, UPT, UPT, UR27, 0x40, URZ ;  /* 0x000000401b138890 */ /* 0x000fe2000fffe0ff */
[----:B------:R-:W-:Y:S01]  /*6540*/  R2UR UR28, R100 ;  /* 0x00000000641c72ca */ /* 0x000fe200000e0000 */
[----:B------:R-:W-:Y:S01]  /*6550*/  @!UP0 UIADD3 UR10, UPT, UPT, UR26, 0x30, URZ ;  /* 0x000000301a0a8890 */ /* 0x000fe2000fffe0ff */
[----:B------:R-:W-:Y:S01]  /*6560*/  IMAD.U32 R10, RZ, RZ, UR6 ;  /* 0x00000006ff0a7e24 */ /* 0x000fe2000f8e00ff */
[----:B------:R-:W-:Y:S03]  /*6570*/  ISETP.NE.AND P0, PT, R14, 0x2, PT ;  /* 0x000000020e00780c */ /* 0x000fe60003f05270 */
[----:B------:R-:W-:Y:S01]  /*6580*/  UMOV UR11, UR19 ;  /* 0x00000013000b7c82 */ /* 0x000fe20008000000 */
[----:B------:R-:W-:Y:S01]  /*6590*/  @!P1 R2UR UR6, R10 ;  /* 0x000000000a0692ca */ /* 0x000fe200000e0000 */
[----:B------:R-:W-:Y:S01]  /*65a0*/  IMAD.U32 R11, RZ, RZ, UR5 ;  /* 0x00000005ff0b7e24 */ /* 0x000fe2000f8e00ff */
[----:B------:R-:W-:Y:S01]  /*65b0*/  @!UP0 ULEA UR5, UR21, UR29, 0xc ;  /* 0x0000001d15058291 */ /* 0x000fe2000f8e60ff */
[----:B------:R-:W-:Y:S02]  /*65c0*/  SEL R0, RZ, 0x1, P0 ;  /* 0x00000001ff007807 */ /* 0x000fe40000000000 */
[----:B------:R-:W-:Y:S01]  /*65d0*/  SEL R14, R14, RZ, P0 ;  /* 0x000000ff0e0e7207 */ /* 0x000fe20000000000 */
[----:B------:R-:W-:Y:S01]  /*65e0*/  @!UP0 UIADD3 UR16, UPT, UPT, UR5, 0x200, URZ ;  /* 0x0000020005108890 */ /* 0x000fe2000fffe0ff */
[----:B------:R-:W-:Y:S01]  /*65f0*/  @!P1 R2UR UR7, R11 ;  /* 0x000000000b0792ca */ /* 0x000fe200000e0000 */
[----:B------:R-:W-:Y:S01]  /*6600*/  @!UP0 UIADD3 UR8, UPT, UPT, UR5, 0xa00, URZ ;  /* 0x00000a0005088890 */ /* 0x000fe2000fffe0ff */
[----:B------:R-:W-:Y:S01]  /*6610*/  LOP3.LUT R13, R13, R0, RZ, 0x3c, !PT ;  /* 0x000000000d0d7212 */ /* 0x000fe200078e3cff */
[----:B------:R-:W-:Y:S01]  /*6620*/  VOTEU.ALL UP0, P1 ;  /* 0x0000000000ff7886 */ /* 0x000fe20000800000 */
[----:B------:R-:W-:Y:S03]  /*6630*/  UPRMT UR5, UR9, 0x654, UR17 ;  /* 0x0000065409057896 */ /* 0x000fe60008000011 */
[----:B------:R-:W-:Y:S06]  /*6640*/  UMOV UR9, UR17 ;  /* 0x0000001100097c82 */ /* 0x000fec0008000000 */
[----:B------:R1:W-:Y:S01]  /*6650*/  @!UP0 UTMALDG.3D [UR16], [UR6], desc[UR24] ;  /* 0x00001810060085b4 */ /* 0x0003e20008011000 */
[----:B------:R-:W-:Y:S05]  /*6660*/  VOTEU.ALL UP0, P1 ;  /* 0x0000000000ff7886 */ /* 0x000fea0000800000 */
[----:B------:R2:W-:Y:S01]  /*6670*/  @!UP0 UTMALDG.3D [UR8], [UR6], desc[UR24] ;  /* 0x00001808060085b4 */ /* 0x0005e20008011000 */
[----:B------:R3:W-:Y:S01]  /*6680*/  @!P1 SYNCS.ARRIVE.TRANS64.RED.A0TR RZ, [UR4+0x40], R7 ;  /* 0x00004007ffff99a7 */ /* 0x0007e20008300404 */
[----:B------:R-:W-:Y:S02]  /*6690*/  UIADD3 UR4, UPT, UPT, UR21, 0x1, URZ ;  /* 0x0000000115047890 */ /* 0x000fe4000fffe0ff */
[----:B------:R-:W-:Y:S02]  /*66a0*/  UIADD3 UR21, UPT, UPT, UR13, UR36, URZ ;  /* 0x000000240d157290 */ /* 0x000fe4000fffe0ff */
[----:B------:R-:W-:Y:S01]  /*66b0*/  UISETP.NE.AND UP0, UPT, UR4, 0x3, UPT ;  /* 0x000000030400788c */ /* 0x000fe2000bf05270 */
[----:B------:R-:W-:Y:S03]  /*66c0*/  SYNCS.ARRIVE.TRANS64.RED.A1T0 RZ, [UR5], RZ ;  /* 0x000000ffffff79a7 */ /* 0x000fe60008100405 */
[----:B------:R-:W-:Y:S06]  /*66d0*/  USEL UR5, URZ, 0x1, UP0 ;  /* 0x00000001ff057887 */ /* 0x000fec0008000000 */
[----:B------:R-:W-:Y:S01]  /*66e0*/  LOP3.LUT R15, R9, UR5, RZ, 0x3c, !PT ;  /* 0x00000005090f7c12 */ /* 0x000fe2000f8e3cff */
[----:B-1----:R-:W-:Y:S02]  /*66f0*/  UIADD3 UR20, UPT, UPT, UR14, UR28, URZ ;  /* 0x0000001c0e147290 */ /* 0x002fe4000fffe0ff */
[----:B--2---:R-:W-:Y:S01]  /*6700*/  USEL UR12, UR4, URZ, UP0 ;  /* 0x000000ff040c7287 */ /* 0x004fe20008000000 */
[----:B------:R-:W-:Y:S11]  /*6710*/  BRA.U UP2, `(.L_x_89) ;  /* 0xffffffed02707547 */ /* 0x000ff6000b83ffff */
[----:B------:R-:W-:Y:S01]  /*6720*/  UIADD3 UR29, UPT, UPT, UR29, 0x58, URZ ;  /* 0x000000581d1d7890 */ /* 0x000fe2000fffe0ff */
[----:B----4-:R-:W-:-:S03]  /*6730*/  SHF.L.U32 R2, R15, 0x1f, RZ ;  /* 0x0000001f0f027819 */ /* 0x010fc600000006ff */
[----:B------:R-:W-:-:S09]  /*6740*/  ULEA UR4, UR12, UR29, 0x3 ;  /* 0x0000001d0c047291 */ /* 0x000fd2000f8e18ff */
[----:B------:R-:W1:Y:S02]  /*6750*/  SYNCS.PHASECHK.TRANS64.TRYWAIT P0, [UR4], R2 ;  /* 0x00000002ff0075a7 */ /* 0x000e640008001104 */
[----:B-1----:R-:W-:Y:S05]  /*6760*/  @!P0 BRA `(.L_x_90) ;  /* 0x0000005c00388947 */ /* 0x002fea0003800000 */
.L_x_190:
        /* <DEDUP_REMOVED lines=9> */
.L_x_192:
[----:B------:R-:W-:-:S04]  /*6800*/  UIADD3 UR4, UPT, UPT, UR4, 0x1, URZ ;  /* 0x0000000104047890 */ /* 0x000fc8000fffe0ff */
[----:B------:R-:W-:-:S04]  /*6810*/  UISETP.NE.AND UP0, UPT, UR4, 0x3, UPT ;  /* 0x000000030400788c */ /* 0x000fc8000bf05270 */
[----:B------:R-:W-:Y:S02]  /*6820*/  USEL UR5, URZ, 0x1, UP0 ;  /* 0x00000001ff057887 */ /* 0x000fe40008000000 */
[----:B------:R-:W-:-:S04]  /*6830*/  USEL UR4, UR4, URZ, UP0 ;  /* 0x000000ff04047287 */ /* 0x000fc80008000000 */
[----:B------:R-:W-:Y:S01]  /*6840*/  ULEA UR4, UR4, UR29, 0x3 ;  /* 0x0000001d04047291 */ /* 0x000fe2000f8e18ff */
[----:B-1----:R-:W-:-:S04]  /*6850*/  LOP3.LUT R2, R15, UR5, RZ, 0x3c, !PT ;  /* 0x000000050f027c12 */ /* 0x002fc8000f8e3cff */
[----:B------:R-:W-:Y:S01]  /*6860*/  SHF.L.U32 R2, R2, 0x1f, RZ ;  /* 0x0000001f02027819 */ /* 0x000fe200000006ff */
[----:B------:R-:W-:-:S07]  /*6870*/  IMAD.U32 R0, RZ, RZ, UR4 ;  /* 0x00000004ff007e24 */ /* 0x000fce000f8e00ff */
.L_x_92:
[----:B-1----:R1:W2:Y:S02]  /*6880*/  SYNCS.PHASECHK.TRANS64.TRYWAIT P0, [R0+URZ], R2 ;  /* 0x00000002000075a7 */ /* 0x0022a400080011ff */
[----:B--2---:R-:W-:Y:S05]  /*6890*/  @!P0 NANOSLEEP.SYNCS 0x989680 ;  /* 0x009896800000895d */ /* 0x004fea0003900000 */
[----:B------:R-:W2:Y:S02]  /*68a0*/  @!P0 SYNCS.PHASECHK.TRANS64 P0, [R0+URZ], R2 ;  /* 0x00000002000085a7 */ /* 0x000ea400080010ff */
[----:B--2---:R-:W-:Y:S05]  /*68b0*/  @P0 EXIT ;  /* 0x000000000000094d */ /* 0x004fea0003800000 */
[----:B------:R-:W-:Y:S05]  /*68c0*/  BRA `(.L_x_92) ;  /* 0xfffffffc00ec7947 */ /* 0x000fea000383ffff */
.L_x_78:
[----:B------:R-:W-:-:S06]  /*68d0*/  UISETP.GE.AND UP0, UPT, UR19, 0x4, UPT ;  /* 0x000000041300788c */ /* 0x000fcc000bf06270 */
[----:B------:R-:W-:-:S13]  /*68e0*/  PLOP3.LUT P0, PT, PT, PT, UP0, 0x80, 0x8 ;  /* 0x000000000008781c */ /* 0x000fda0003f0f008 */
[----:B------:R-:W-:Y:S05]  /*68f0*/  @!P0 EXIT ;  /* 0x000000000000894d */ /* 0x000fea0003800000 */
[----:B------:R-:W-:Y:S01]  /*6900*/  BAR.SYNC.DEFER_BLOCKING 0x6, 0xa0 ;  /* 0x0182800000007b1d */ /* 0x000fe20000010000 */
[----:B------:R-:W-:Y:S01]  /*6910*/  R2UR UR4, R93 ;  /* 0x000000005d0472ca */ /* 0x000fe200000e0000 */
[C---:B------:R-:W-:Y:S01]  /*6920*/  IMAD.SHL.U32 R87, R85.reuse, 0x10, RZ ;  /* 0x0000001055577824 */ /* 0x040fe200078e00ff */
[C---:B------:R-:W-:Y:S01]  /*6930*/  LOP3.LUT R88, R90.reuse, 0x3, RZ, 0xc0, !PT ;  /* 0x000000035a587812 */ /* 0x040fe200078ec0ff */
[C---:B------:R-:W-:Y:S01]  /*6940*/  IMAD.SHL.U32 R86, R85.reuse, 0x2, RZ ;  /* 0x0000000255567824 */ /* 0x040fe200078e00ff */
[----:B------:R-:W-:Y:S01]  /*6950*/  CS2R R82, SRZ ;  /* 0x0000000000527805 */ /* 0x000fe2000001ff00 */
[----:B------:R-:W-:Y:S02]  /*6960*/  UMOV UR43, 0x400 ;  /* 0x00000400002b7882 */ /* 0x000fe40000000000 */
[----:B------:R-:W1:Y:S01]  /*6970*/  LDC.64 R76, c[0x0][0xc88] ;  /* 0x00032200ff4c7b82 */ /* 0x000e620000000a00 */
[----:B------:R-:W-:Y:S01]  /*6980*/  IMAD.U32 R85, R85, 0x10000, RZ ;  /* 0x0001000055557824 */ /* 0x000fe200078e00ff */
[C---:B------:R-:W-:Y:S01]  /*6990*/  LOP3.LUT R6, R87.reuse, 0x40, RZ, 0xc0, !PT ;  /* 0x0000004057067812 */ /* 0x040fe200078ec0ff */
[----:B------:R-:W-:Y:S01]  /*69a0*/  IMAD.SHL.U32 R2, R90, 0x200, RZ ;  /* 0x000002005a027824 */ /* 0x000fe200078e00ff */
[----:B------:R-:W-:Y:S01]  /*69b0*/  LOP3.LUT R3, R87, 0x1b0, RZ, 0xc0, !PT ;  /* 0x000001b057037812 */ /* 0x000fe200078ec0ff */
[----:B------:R-:W-:Y:S01]  /*69c0*/  IMAD.MOV.U32 R84, RZ, RZ, RZ ;  /* 0x000000ffff547224 */ /* 0x000fe200078e00ff */
[----:B------:R-:W-:Y:S01]  /*69d0*/  LOP3.LUT R85, R85, 0x200000, RZ, 0xc0, !PT ;  /* 0x0020000055557812 */ /* 0x000fe200078ec0ff */
[----:B------:R-:W-:Y:S01]  /*69e0*/  ULEA UR43, UR4, UR43, 0x18 ;  /* 0x0000002b042b7291 */ /* 0x000fe2000f8ec0ff */
[----:B------:R-:W2:Y:S01]  /*69f0*/  LDC.64 R78, c[0x0][0xc90] ;  /* 0x00032400ff4e7b82 */ /* 0x000ea20000000a00 */
[----:B------:R-:W3:Y:S01]  /*6a00*/  LDCU UR4, c[0x0][0x370] ;  /* 0x00006e00ff0477ac */ /* 0x000ee20008000800 */
[----:B------:R-:W-:Y:S01]  /*6a10*/  LOP3.LUT R86, R6, 0x8, R86, 0xf8, !PT ;  /* 0x0000000806567812 */ /* 0x000fe200078ef856 */
[----:B------:R-:W-:Y:S01]  /*6a20*/  IMAD.MOV.U32 R81, RZ, RZ, RZ ;  /* 0x000000ffff517224 */ /* 0x000fe200078e00ff */
[----:B------:R-:W-:Y:S01]  /*6a30*/  LOP3.LUT R2, R3, 0x200, R2, 0xf8, !PT ;  /* 0x0000020003027812 */ /* 0x000fe200078ef802 */
[----:B------:R-:W4:Y:S01]  /*6a40*/  LDCU UR42, c[0x0][0xf0c] ;  /* 0x0001e180ff2a77ac */ /* 0x000f220008000800 */
[----:B------:R-:W-:-:S02]  /*6a50*/  LOP3.LUT P0, RZ, R87, 0x40, RZ, 0xc0, !PT ;  /* 0x0000004057ff7812 */ /* 0x000fc4000780c0ff */
[----:B------:R-:W1:Y:S01]  /*6a60*/  LDC.64 R74, c[0x0][0xcb0] ;  /* 0x00032c00ff4a7b82 */ /* 0x000e620000000a00 */
[----:B------:R-:W4:Y:S01]  /*6a70*/  LDS R0, [UR43+0x110] ;  /* 0x0001102bff007984 */ /* 0x000f220008000800 */
[----:B------:R-:W-:Y:S01]  /*6a80*/  LOP3.LUT R86, R2, R86, RZ, 0xfc, !PT ;  /* 0x0000005602567212 */ /* 0x000fe200078efcff */
[----:B------:R-:W1:Y:S01]  /*6a90*/  LDCU UR38, c[0x0][0xf30] ;  /* 0x0001e600ff2677ac */ /* 0x000e620008000800 */
[----:B------:R-:W1:Y:S04]  /*6aa0*/  LDCU.64 UR40, c[0x0][0xf28] ;  /* 0x0001e500ff2877ac */ /* 0x000e680008000a00 */
[----:B------:R-:W1:Y:S01]  /*6ab0*/  LDC.64 R72, c[0x0][0xca8] ;  /* 0x00032a00ff487b82 */ /* 0x000e620000000a00 */
[----:B---3--:R-:W-:Y:S01]  /*6ac0*/  IMAD.U32 R94, RZ, RZ, UR4 ;  /* 0x00000004ff5e7e24 */ /* 0x008fe2000f8e00ff */
[----:B------:R-:W3:Y:S01]  /*6ad0*/  LDCU.64 UR4, c[0x0][0xc88] ;  /* 0x00019100ff0477ac */ /* 0x000ee20008000a00 */
[----:B------:R-:W1:Y:S01]  /*6ae0*/  LDCU.128 UR60, c[0x0][0xf10] ;  /* 0x0001e200ff3c77ac */ /* 0x000e620008000c00 */
[----:B------:R-:W1:Y:S01]  /*6af0*/  LDCU UR55, c[0x0][0x374] ;  /* 0x00006e80ff3777ac */ /* 0x000e620008000800 */
[----:B------:R-:W-:Y:S01]  /*6b00*/  UMOV UR54, 0x1 ;  /* 0x0000000100367882 */ /* 0x000fe20000000000 */
[----:B------:R-:W-:Y:S01]  /*6b10*/  UMOV UR44, URZ ;  /* 0x000000ff002c7c82 */ /* 0x000fe20008000000 */
[----:B------:R-:W-:Y:S01]  /*6b20*/  UMOV UR53, URZ ;  /* 0x000000ff00357c82 */ /* 0x000fe20008000000 */
[----:B------:R-:W-:Y:S01]  /*6b30*/  UMOV UR47, URZ ;  /* 0x000000ff002f7c82 */ /* 0x000fe20008000000 */
[----:B---3--:R-:W-:Y:S01]  /*6b40*/  IMAD.U32 R92, RZ, RZ, UR4 ;  /* 0x00000004ff5c7e24 */ /* 0x008fe2000f8e00ff */
[----:B------:R-:W-:Y:S01]  /*6b50*/  UIADD3 UR4, UPT, UPT, UR43, 0x200, URZ ;  /* 0x000002002b047890 */ /* 0x000fe2000fffe0ff */
[----:B------:R-:W-:-:S05]  /*6b60*/  IMAD.U32 R91, RZ, RZ, UR5 ;  /* 0x00000005ff5b7e24 */ /* 0x000fca000f8e00ff */
[----:B------:R-:W-:Y:S02]  /*6b70*/  IMAD.U32 R102, RZ, RZ, UR4 ;  /* 0x00000004ff667e24 */ /* 0x000fe4000f8e00ff */
[----:B----4-:R-:W-:Y:S01]  /*6b80*/  IMAD.IADD R85, R0, 0x1, R85 ;  /* 0x0000000100557824 */ /* 0x010fe200078e0255 */
[----:B--2---:R-:W-:-:S07]  /*6b90*/  P2R R0, PR, RZ, 0x1 ;  /* 0x00000001ff007803 */ /* 0x004fce0000000000 */
.L_x_151:
[C---:B------:R-:W-:Y:S02]  /*6ba0*/  LEA R0, R81.reuse, UR43, 0x3 ;  /* 0x0000002b51007c11 */ /* 0x040fe4000f8e18ff */
[----:B------:R-:W-:Y:S02]  /*6bb0*/  SHF.L.U32 R2, R82, 0x1f, RZ ;  /* 0x0000001f52027819 */ /* 0x000fe400000006ff */
[----:B------:R-:W-:Y:S02]  /*6bc0*/  LEA R4, R81, UR43, 0x4 ;  /* 0x0000002b51047c11 */ /* 0x000fe4000f8e20ff */
[----:B------:R-:W2:Y:S02]  /*6bd0*/  SYNCS.PHASECHK.TRANS64.TRYWAIT P0, [R0+URZ+0x80], R2 ;  /* 0x00008002000075a7 */ /* 0x000ea400080011ff */
[----:B-12---:R-:W-:Y:S05]  /*6be0*/  @!P0 BRA `(.L_x_93) ;  /* 0x0000005800488947 */ /* 0x006fea0003800000 */
.L_x_193:
[----:B------:R-:W-:Y:S01]  /*6bf0*/  R2UR UR7, R101 ;  /* 0x00000000650772ca */ /* 0x000fe200000e0000 */
[----:B------:R-:W3:Y:S01]  /*6c00*/  LDS.128 R4, [R4+0xf0] ;  /* 0x0000f00004047984 */ /* 0x000ee20000000c00 */
[----:B--2---:R-:W-:Y:S01]  /*6c10*/  VIADD R0, R0, 0x90 ;  /* 0x0000009000007836 */ /* 0x004fe20000000000 */
[----:B------:R-:W-:Y:S04]  /*6c20*/  UISETP.GE.AND UP0, UPT, UR39, 0x1, UPT ;  /* 0x000000012700788c */ /* 0x000fe8000bf06270 */
[----:B------:R-:W-:Y:S01]  /*6c30*/  PRMT R0, RZ, 0x654, R0 ;  /* 0x00000654ff007816 */ /* 0x000fe20000000000 */
[----:B------:R-:W-:Y:S01]  /*6c40*/  @!PT LDS RZ, [RZ] ;  /* 0x00000000fffff984 */ /* 0x000fe20000000800 */
[----:B------:R-:W-:Y:S01]  /*6c50*/  @!PT LDS RZ, [RZ] ;  /* 0x00000000fffff984 */ /* 0x000fe20000000800 */
[----:B------:R-:W-:Y:S01]  /*6c60*/  @!PT LDS RZ, [RZ] ;  /* 0x00000000fffff984 */ /* 0x000fe20000000800 */
[----:B------:R-:W-:Y:S01]  /*6c70*/  @!PT LDS RZ, [RZ] ;  /* 0x00000000fffff984 */ /* 0x000fe20000000800 */
[----:B------:R2:W-:Y:S06]  /*6c80*/  MEMBAR.ALL.CTA ;  /* 0x0000000000007992 */ /* 0x0005ec0000008000 */
[----:B--2---:R-:W2:Y:S02]  /*6c90*/  FENCE.VIEW.ASYNC.S ;  /* 0x00000000000073c6 */ /* 0x004ea40000000000 */
[----:B--2---:R2:W-:Y:S01]  /*6ca0*/  SYNCS.ARRIVE.TRANS64.RED.A1T0 RZ, [R0+URZ], RZ ;  /* 0x000000ff00ff79a7 */ /* 0x0045e200081004ff */
[----:B---3--:R-:W-:Y:S11]  /*6cb0*/  LOP3.LUT P0, RZ, R6, 0x1, RZ, 0xc0, !PT ;  /* 0x0000000106ff7812 */ /* 0x008ff6000780c0ff */
[----:B------:R-:W-:Y:S02]  /*6cc0*/  @!UPT UIADD3 URZ, UPT, UPT, URZ, URZ, URZ ;  /* 0x000000fffffff290 */ /* 0x000fe4000fffe0ff */
[----:B------:R-:W-:Y:S01]  /*6cd0*/  VOTEU.ANY UP1, P0 ;  /* 0x0000000000ff7886 */ /* 0x000fe20000020100 */
[----:B------:R-:W-:Y:S01]  /*6ce0*/  PLOP3.LUT P0, PT, PT, PT, UP1, 0x80, 0x8 ;  /* 0x000000000008781c */ /* 0x000fe20003f0f018 */
[----:B------:R-:W-:Y:S06]  /*6cf0*/  UP2UR UR4, UPR, URZ, 0x2 ;  /* 0x00000002ff047883 */ /* 0x000fec0008000000 */
[----:B------:R-:W-:Y:S06]  /*6d00*/  IMAD.U32 R103, RZ, RZ, UR4 ;  /* 0x00000004ff677e24 */ /* 0x000fec000f8e00ff */
[----:B------:R-:W-:Y:S02]  /*6d10*/  @P0 SHF.R.U32.HI R2, RZ, 0x10, R5 ;  /* 0x00000010ff020819 */ /* 0x000fe40000011605 */
[----:B------:R-:W-:Y:S02]  /*6d20*/  @P0 MOV R3, R4 ;  /* 0x0000000400030202 */ /* 0x000fe40000000f00 */
[----:B------:R-:W-:Y:S02]  /*6d30*/  @P0 R2UR UR4, R2 ;  /* 0x00000000020402ca */ /* 0x000fe400000e0000 */
[----:B------:R-:W-:Y:S02]  /*6d40*/  @P0 LOP3.LUT R4, R5, 0xffff, RZ, 0xc0, !PT ;  /* 0x0000ffff05040812 */ /* 0x000fe400078ec0ff */
[----:B------:R-:W-:Y:S02]  /*6d50*/  @P0 R2UR UR6, R3 ;  /* 0x00000000030602ca */ /* 0x000fe400000e0000 */
[----:B------:R-:W-:Y:S07]  /*6d60*/  @P0 R2UR UR5, R4 ;  /* 0x00000000040502ca */ /* 0x000fee00000e0000 */
[----:B------:R-:W-:Y:S02]  /*6d70*/  @UP1 UMOV UR7, UR4 ;  /* 0x0000000400071c82 */ /* 0x000fe40008000000 */
[----:B------:R-:W-:Y:S02]  /*6d80*/  IMAD.U32 R101, RZ, RZ, UR7 ;  /* 0x00000007ff657e24 */ /* 0x000fe4000f8e00ff */
[----:B------:R-:W-:Y:S02]  /*6d90*/  @UP1 UMOV UR37, UR6 ;  /* 0x0000000600251c82 */ /* 0x000fe40008000000 */
[----:B------:R-:W-:Y:S01]  /*6da0*/  @UP1 UMOV UR36, UR5 ;  /* 0x0000000500241c82 */ /* 0x000fe20008000000 */
[----:B--2---:R-:W-:Y:S05]  /*6db0*/  BRA.U !UP0, `(.L_x_94) ;  /* 0x0000000108d07547 */ /* 0x004fea000b800000 */
[----:B------:R-:W2:Y:S01]  /*6dc0*/  LDCU UR13, c[0x0][0xf20] ;  /* 0x0001e400ff0d77ac */ /* 0x000ea20008000800 */
[----:B------:R-:W-:Y:S01]  /*6dd0*/  R2UR UR12, R94 ;  /* 0x000000005e0c72ca */ /* 0x000fe200000e0000 */
[----:B-1----:R-:W-:Y:S02]  /*6de0*/  UIMAD.WIDE.U32 UR4, UR55, UR63, URZ ;  /* 0x0000003f370472a5 */ /* 0x002fe4000f8e00ff */
[----:B------:R-:W-:Y:S02]  /*6df0*/  UISETP.NE.AND UP0, UPT, UR62, 0x1, UPT ;  /* 0x000000013e00788c */ /* 0x000fe4000bf05270 */
[----:B------:R-:W-:Y:S02]  /*6e00*/  UIMAD.WIDE.U32 UR8, UR36, UR63, URZ ;  /* 0x0000003f240872a5 */ /* 0x000fe4000f8e00ff */
[----:B------:R-:W-:Y:S02]  /*6e10*/  UISETP.NE.AND UP1, UPT, UR42, 0x1, UPT ;  /* 0x000000012a00788c */ /* 0x000fe4000bf25270 */
[----:B------:R-:W-:Y:S04]  /*6e20*/  UIMAD.WIDE.U32 UR10, UR37, UR60, URZ ;  /* 0x0000003c250a72a5 */ /* 0x000fe8000f8e00ff */
[----:B------:R-:W-:Y:S02]  /*6e30*/  UIMAD.WIDE.U32 UR6, UR12, UR60, URZ ;  /* 0x0000003c0c0672a5 */ /* 0x000fe4000f8e00ff */
[----:B------:R-:W-:Y:S01]  /*6e40*/  UISETP.NE.AND UP2, UPT, UR39, 0x1, UPT ;  /* 0x000000012700788c */ /* 0x000fe2000bf45270 */
[----:B------:R-:W-:Y:S02]  /*6e50*/  UMOV UR4, UR5 ;  /* 0x0000000500047c82 */ /* 0x000fe40008000000 */
[----:B--2---:R-:W-:Y:S03]  /*6e60*/  USHF.R.U32.HI UR5, URZ, UR13, UR4 ;  /* 0x0000000dff057299 */ /* 0x004fe60008011604 */
[----:B------:R-:W-:Y:S02]  /*6e70*/  UMOV UR4, UR7 ;  /* 0x0000000700047c82 */ /* 0x000fe40008000000 */
[----:B------:R-:W-:Y:S02]  /*6e80*/  USHF.R.U32.HI UR7, URZ, UR61, UR4 ;  /* 0x0000003dff077299 */ /* 0x000fe40008011604 */
[----:B------:R-:W-:Y:S02]  /*6e90*/  USEL UR4, UR55, UR5, !UP0 ;  /* 0x0000000537047287 */ /* 0x000fe4000c000000 */
[----:B------:R-:W-:Y:S01]  /*6ea0*/  USEL UR7, UR12, UR7, !UP1 ;  /* 0x000000070c077287 */ /* 0x000fe2000c800000 */
[----:B------:R-:W-:Y:S01]  /*6eb0*/  UMOV UR5, UR9 ;  /* 0x0000000900057c82 */ /* 0x000fe20008000000 */
[----:B------:R-:W-:Y:S02]  /*6ec0*/  UIMAD.WIDE.U32 UR8, UR4, UR40, URZ ;  /* 0x00000028040872a5 */ /* 0x000fe4000f8e00ff */
[----:B------:R-:W-:Y:S03]  /*6ed0*/  USHF.R.U32.HI UR6, URZ, UR13, UR5 ;  /* 0x0000000dff067299 */ /* 0x000fe60008011605 */
[----:B------:R-:W-:Y:S01]  /*6ee0*/  UMOV UR5, UR11 ;  /* 0x0000000b00057c82 */ /* 0x000fe20008000000 */
[----:B------:R-:W-:Y:S02]  /*6ef0*/  UIMAD.WIDE.U32 UR10, UR7, UR40, URZ ;  /* 0x00000028070a72a5 */ /* 0x000fe4000f8e00ff */
[----:B------:R-:W-:Y:S02]  /*6f00*/  USEL UR6, UR36, UR6, !UP0 ;  /* 0x0000000624067287 */ /* 0x000fe4000c000000 */
[----:B------:R-:W-:Y:S01]  /*6f10*/  USHF.R.U32.HI UR5, URZ, UR61, UR5 ;  /* 0x0000003dff057299 */ /* 0x000fe20008011605 */
[----:B------:R-:W-:Y:S02]  /*6f20*/  UMOV UR8, UR9 ;  /* 0x0000000900087c82 */ /* 0x000fe40008000000 */
[----:B------:R-:W-:Y:S01]  /*6f30*/  UMOV UR10, UR11 ;  /* 0x0000000b000a7c82 */ /* 0x000fe20008000000 */
[----:B------:R-:W-:Y:S02]  /*6f40*/  @UP2 USHF.R.U32.HI UR4, URZ, UR41, UR8 ;  /* 0x00000029ff042299 */ /* 0x000fe40008011608 */
[----:B------:R-:W-:Y:S02]  /*6f50*/  @UP2 USHF.R.U32.HI UR7, URZ, UR41, UR10 ;  /* 0x00000029ff072299 */ /* 0x000fe4000801160a */
[----:B------:R-:W-:Y:S02]  /*6f60*/  UIMAD UR4, UR39, UR4, URZ ;  /* 0x00000004270472a4 */ /* 0x000fe4000f8e02ff */
[----:B------:R-:W-:Y:S02]  /*6f70*/  UIMAD.WIDE.U32 UR10, UR6, UR40, URZ ;  /* 0x00000028060a72a5 */ /* 0x000fe4000f8e00ff */
[----:B------:R-:W-:Y:S02]  /*6f80*/  USEL UR5, UR37, UR5, !UP1 ;  /* 0x0000000525057287 */ /* 0x000fe4000c800000 */
[----:B------:R-:W-:Y:S02]  /*6f90*/  UIMAD UR8, UR39, UR7, URZ ;  /* 0x00000007270872a4 */ /* 0x000fe4000f8e02ff */
[----:B------:R-:W-:Y:S03]  /*6fa0*/  UISETP.GE.AND UP0, UPT, UR6, UR4, UPT ;  /* 0x000000040600728c */ /* 0x000fe6000bf06270 */
[----:B------:R-:W-:Y:S01]  /*6fb0*/  UMOV UR4, UR11 ;  /* 0x0000000b00047c82 */ /* 0x000fe20008000000 */
[----:B------:R-:W-:Y:S02]  /*6fc0*/  UISETP.GE.OR UP0, UPT, UR5, UR8, UP0 ;  /* 0x000000080500728c */ /* 0x000fe40008706670 */
[----:B------:R-:W-:Y:S02]  /*6fd0*/  USHF.R.U32.HI UR4, URZ, UR41, UR4 ;  /* 0x00000029ff047299 */ /* 0x000fe40008011604 */
[----:B------:R-:W-:Y:S02]  /*6fe0*/  UIMAD.WIDE.U32 UR8, UR5, UR40, URZ ;  /* 0x00000028050872a5 */ /* 0x000fe4000f8e00ff */
[----:B------:R-:W-:Y:S02]  /*6ff0*/  USEL UR11, UR6, UR4, !UP2 ;  /* 0x00000004060b7287 */ /* 0x000fe4000d000000 */
[----:B------:R-:W-:Y:S02]  /*7000*/  UIADD3 UR8, UPT, UPT, -UR5, URZ, URZ ;  /* 0x000000ff05087290 */ /* 0x000fe4000fffe1ff */
[----:B------:R-:W-:Y:S01]  /*7010*/  UIADD3 UR10, UPT, UPT, -UR11, URZ, URZ ;  /* 0x000000ff0b0a7290 */ /* 0x000fe2000fffe1ff */
[----:B------:R-:W-:Y:S01]  /*7020*/  @!UP0 UMOV UR4, UR9 ;  /* 0x0000000900048c82 */ /* 0x000fe20008000000 */
[----:B------:R-:W-:Y:S02]  /*7030*/  UIADD3 UR9, UPT, UPT, -UR6, URZ, URZ ;  /* 0x000000ff06097290 */ /* 0x000fe4000fffe1ff */
[----:B------:R-:W-:Y:S02]  /*7040*/  @!UP0 USHF.R.U32.HI UR4, URZ, UR41, UR4 ;  /* 0x00000029ff048299 */ /* 0x000fe40008011604 */
[----:B------:R-:W-:Y:S02]  /*7050*/  UIMAD UR10, UR39, UR10, UR6 ;  /* 0x0000000a270a72a4 */ /* 0x000fe4000f8e0206 */
[----:B------:R-:W-:Y:S04]  /*7060*/  @!UP0 USEL UR4, UR5, UR4, !UP2 ;  /* 0x0000000405048287 */ /* 0x000fe8000d000000 */
[----:B------:R-:W-:Y:S02]  /*7070*/  @!UP0 UIMAD UR10, UR7, UR10, UR4 ;  /* 0x0000000a070a82a4 */ /* 0x000fe4000f8e0204 */
[----:B------:R-:W-:Y:S02]  /*7080*/  @!UP0 UIADD3 UR11, UPT, UPT, UR11, -UR4, URZ ;  /* 0x800000040b0b8290 */ /* 0x000fe4000fffe0ff */
[----:B------:R-:W-:Y:S02]  /*7090*/  UIMAD UR7, UR42, UR8, UR37 ;  /* 0x000000082a0772a4 */ /* 0x000fe4000f8e0225 */
[----:B------:R-:W-:Y:S02]  /*70a0*/  @!UP0 UIMAD UR6, UR11, UR39, UR5 ;  /* 0x000000270b0682a4 */ /* 0x000fe4000f8e0205 */
[----:B------:R-:W-:Y:S01]  /*70b0*/  UIMAD UR4, UR62, UR9, UR36 ;  /* 0x000000093e0472a4 */ /* 0x000fe2000f8e0224 */
[----:B------:R-:W-:Y:S02]  /*70c0*/  @!UP0 UMOV UR5, UR10 ;  /* 0x0000000a00058c82 */ /* 0x000fe40008000000 */
[----:B------:R-:W-:Y:S02]  /*70d0*/  UIMAD UR37, UR5, UR42, UR7 ;  /* 0x0000002a052572a4 */ /* 0x000fe4000f8e0207 */
[----:B------:R-:W-:Y:S11]  /*70e0*/  UIMAD UR36, UR6, UR62, UR4 ;  /* 0x0000003e062472a4 */ /* 0x000ff6000f8e0204 */
[----:B------:R-:W-:Y:S01]  /*70f0*/  @!UPT UIADD3 URZ, UPT, UPT, URZ, URZ, URZ ;  /* 0x000000fffffff290 */ /* 0x000fe2000fffe0ff */
.L_x_94:
[----:B-1----:R-:W-:Y:S01]  /*7100*/  UISETP.NE.AND UP0, UPT, UR38, 0x1, UPT ;  /* 0x000000012600788c */ /* 0x002fe2000bf05270 */
[----:B------:R-:W-:Y:S01]  /*7110*/  R2UR UR11, R102 ;  /* 0x00000000660b72ca */ /* 0x000fe200000e0000 */
[----:B------:R-:W-:Y:S01]  /*7120*/  USHF.L.U32 UR50, UR20, 0x7, URZ ;  /* 0x0000000714327899 */ /* 0x000fe200080006ff */
[----:B------:R-:W-:Y:S01]  /*7130*/  IADD3 R81, PT, PT, R81, 0x1, RZ ;  /* 0x0000000151517810 */ /* 0x000fe20007ffe0ff */
[----:B------:R-:W-:Y:S07]  /*7140*/  USHF.L.U32 UR49, UR21, 0x6, URZ ;  /* 0x0000000615317899 */ /* 0x000fee00080006ff */
[----:B------:R-:W1:Y:S01]  /*7150*/  @!UP0 LDCU.128 UR12, c[0x0][0xf10] ;  /* 0x0001e200ff0c87ac */ /* 0x000e620008000c00 */
[----:B------:R-:W2:Y:S01]  /*7160*/  @!UP0 LDCU UR5, c[0x0][0xf0c] ;  /* 0x0001e180ff0587ac */ /* 0x000ea20008000800 */
[----:B------:R-:W3:Y:S01]  /*7170*/  @!UP0 LDCU UR10, c[0x0][0xf20] ;  /* 0x0001e400ff0a87ac */ /* 0x000ee20008000800 */
[----:B-1----:R-:W-:Y:S02]  /*7180*/  UIMAD.WIDE.U32 UR8, UR37, UR12, URZ ;  /* 0x0000000c250872a5 */ /* 0x002fe4000f8e00ff */
[----:B------:R-:W-:Y:S02]  /*7190*/  UIMAD.WIDE.U32 UR6, UR36, UR15, URZ ;  /* 0x0000000f240672a5 */ /* 0x000fe4000f8e00ff */
[----:B------:R-:W-:Y:S03]  /*71a0*/  @!UP0 UISETP.NE.AND UP1, UPT, UR14, 0x1, UPT ;  /* 0x000000010e00888c */ /* 0x000fe6000bf25270 */
[----:B------:R-:W-:Y:S01]  /*71b0*/  @!UP0 UMOV UR4, UR9 ;  /* 0x0000000900048c82 */ /* 0x000fe20008000000 */
[----:B--2---:R-:W-:Y:S02]  /*71c0*/  @!UP0 UISETP.NE.AND UP2, UPT, UR5, 0x1, UPT ;  /* 0x000000010500888c */ /* 0x004fe4000bf45270 */
[----:B------:R-:W-:Y:S01]  /*71d0*/  @!UP0 USHF.R.U32.HI UR4, URZ, UR13, UR4 ;  /* 0x0000000dff048299 */ /* 0x000fe20008011604 */
[----:B------:R-:W-:Y:S02]  /*71e0*/  @!UP0 UMOV UR6, UR7 ;  /* 0x0000000700068c82 */ /* 0x000fe40008000000 */
[----:B---3--:R-:W-:Y:S02]  /*71f0*/  @!UP0 USHF.R.U32.HI UR6, URZ, UR10, UR6 ;  /* 0x0000000aff068299 */ /* 0x008fe40008011606 */
[----:B------:R-:W-:Y:S02]  /*7200*/  @!UP0 USEL UR7, UR37, UR4, !UP2 ;  /* 0x0000000425078287 */ /* 0x000fe4000d000000 */
[----:B------:R-:W-:Y:S04]  /*7210*/  @!UP0 USEL UR6, UR36, UR6, !UP1 ;  /* 0x0000000624068287 */ /* 0x000fe8000c800000 */
[----:B------:R-:W-:Y:S02]  /*7220*/  @!UP0 UIADD3 UR4, UPT, UPT, -UR7, UR6, URZ ;  /* 0x0000000607048290 */ /* 0x000fe4000fffe1ff */
[----:B------:R-:W-:Y:S02]  /*7230*/  @!UP0 UIADD3 UR6, UPT, UPT, UR7, -UR6, URZ ;  /* 0x8000000607068290 */ /* 0x000fe4000fffe0ff */
[----:B------:R-:W-:Y:S02]  /*7240*/  @!UP0 UIMAD UR37, UR4, UR5, UR37 ;  /* 0x00000005042582a4 */ /* 0x000fe4000f8e0225 */
[----:B------:R-:W-:Y:S02]  /*7250*/  @!UP0 UIMAD UR36, UR6, UR14, UR36 ;  /* 0x0000000e062482a4 */ /* 0x000fe4000f8e0224 */
[----:B------:R-:W-:Y:S09]  /*7260*/  ULOP3.LUT UP0, URZ, UR11, 0x90, URZ, 0xc0, !UPT ;  /* 0x000000900bff7892 */ /* 0x000ff2000f80c0ff */
[----:B------:R-:W-:Y:S05]  /*7270*/  BRA.U !UP0, `(.L_x_95) ;  /* 0x00000001087c7547 */ /* 0x000fea000b800000 */
[----:B------:R-:W1:Y:S01]  /*7280*/  LDCU.64 UR8, c[0x4][0x80] ;  /* 0x01001000ff0877ac */ /* 0x000e620008000a00 */
[----:B------:R-:W-:Y:S01]  /*7290*/  MOV R2, 0x0 ;  /* 0x0000000000027802 */ /* 0x000fe20000000f00 */
[----:B------:R-:W-:Y:S02]  /*72a0*/  HFMA2 R12, -RZ, RZ, 0, 5.9604644775390625e-08 ;  /* 0x00000001ff0c7431 */ /* 0x000fe400000001ff */
[----:B------:R-:W-:Y:S01]  /*72b0*/  IMAD.MOV.U32 R8, RZ, RZ, 0x70 ;  /* 0x00000070ff087424 */ /* 0x000fe200078e00ff */
[----:B------:R2:W3:Y:S01]  /*72c0*/  LDC.64 R14, c[0x4][R2] ;  /* 0x01000000020e7b82 */ /* 0x0004e20000000a00 */
[----:B------:R-:W4:Y:S01]  /*72d0*/  LDCU.64 UR6, c[0x4][0x88] ;  /* 0x01001100ff0677ac */ /* 0x000f220008000a00 */
[----:B------:R-:W-:Y:S01]  /*72e0*/  IMAD.MOV.U32 R13, RZ, RZ, RZ ;  /* 0x000000ffff0d7224 */ /* 0x000fe200078e00ff */
[----:B------:R-:W2:Y:S01]  /*72f0*/  LDCU.64 UR4, c[0x4][0x8] ;  /* 0x01000100ff0477ac */ /* 0x000ea20008000a00 */
[----:B-1----:R-:W-:Y:S01]  /*7300*/  MOV R5, UR9 ;  /* 0x0000000900057c02 */ /* 0x002fe20008000f00 */
[----:B------:R-:W-:Y:S01]  /*7310*/  IMAD.U32 R4, RZ, RZ, UR8 ;  /* 0x00000008ff047e24 */ /* 0x000fe2000f8e00ff */
[----:B----4-:R-:W-:Y:S01]  /*7320*/  MOV R7, UR7 ;  /* 0x0000000700077c02 */ /* 0x010fe20008000f00 */
[----:B------:R-:W-:Y:S01]  /*7330*/  IMAD.U32 R6, RZ, RZ, UR6 ;  /* 0x00000006ff067e24 */ /* 0x000fe2000f8e00ff */
[----:B--2---:R-:W-:Y:S01]  /*7340*/  MOV R11, UR5 ;  /* 0x00000005000b7c02 */ /* 0x004fe20008000f00 */
[----:B------:R-:W-:Y:S02]  /*7350*/  IMAD.U32 R10, RZ, RZ, UR4 ;  /* 0x00000004ff0a7e24 */ /* 0x000fe4000f8e00ff */
[----:B------:R-:W-:Y:S07]  /*7360*/  LEPC R20, `(.L_x_96) ;  /* 0x000000001014794e */ /* 0x000fee0000000000 */
[----:B---3-5:R-:W-:Y:S05]  /*7370*/  CALL.ABS.NOINC R14 ;  /* 0x000000000e007343 */ /* 0x028fea0003c00000 */
.L_x_96:
[----:B------:R-:W1:Y:S01]  /*7380*/  LDCU.64 UR8, c[0x4][0x80] ;  /* 0x01001000ff0877ac */ /* 0x000e620008000a00 */
[----:B------:R-:W2:Y:S01]  /*7390*/  LDC.64 R2, c[0x4][R2] ;  /* 0x0100000002027b82 */ /* 0x000ea20000000a00 */
[----:B------:R-:W-:Y:S02]  /*73a0*/  HFMA2 R12, -RZ, RZ, 0, 5.9604644775390625e-08 ;  /* 0x00000001ff0c7431 */ /* 0x000fe400000001ff */
[----:B------:R-:W-:Y:S02]  /*73b0*/  IMAD.MOV.U32 R8, RZ, RZ, 0x70 ;  /* 0x00000070ff087424 */ /* 0x000fe400078e00ff */
[----:B------:R-:W-:Y:S01]  /*73c0*/  IMAD.MOV.U32 R13, RZ, RZ, RZ ;  /* 0x000000ffff0d7224 */ /* 0x000fe200078e00ff */
[----:B------:R-:W3:Y:S01]  /*73d0*/  LDCU.64 UR6, c[0x4][0x88] ;  /* 0x01001100ff0677ac */ /* 0x000ee20008000a00 */
[----:B------:R-:W4:Y:S01]  /*73e0*/  LDCU.64 UR4, c[0x4][0x8] ;  /* 0x01000100ff0477ac */ /* 0x000f220008000a00 */
[----:B-1----:R-:W-:Y:S02]  /*73f0*/  MOV R4, UR8 ;  /* 0x0000000800047c02 */ /* 0x002fe40008000f00 */
[----:B------:R-:W-:Y:S02]  /*7400*/  MOV R5, UR9 ;  /* 0x0000000900057c02 */ /* 0x000fe40008000f00 */
[----:B---3--:R-:W-:Y:S01]  /*7410*/  MOV R7, UR7 ;  /* 0x0000000700077c02 */ /* 0x008fe20008000f00 */
[----:B------:R-:W-:Y:S01]  /*7420*/  IMAD.U32 R6, RZ, RZ, UR6 ;  /* 0x00000006ff067e24 */ /* 0x000fe2000f8e00ff */
[----:B----4-:R-:W-:Y:S01]  /*7430*/  MOV R11, UR5 ;  /* 0x00000005000b7c02 */ /* 0x010fe20008000f00 */
[----:B------:R-:W-:Y:S02]  /*7440*/  IMAD.U32 R10, RZ, RZ, UR4 ;  /* 0x00000004ff0a7e24 */ /* 0x000fe4000f8e00ff */
[----:B------:R-:W-:Y:S07]  /*7450*/  LEPC R20, `(.L_x_95) ;  /* 0x000000001014794e */ /* 0x000fee0000000000 */
[----:B--2---:R-:W-:Y:S05]  /*7460*/  CALL.ABS.NOINC R2 ;  /* 0x0000000002007343 */ /* 0x004fea0003c00000 */
.L_x_95:
[----:B------:R-:W-:Y:S02]  /*7470*/  R2UR UR5, R92 ;  /* 0x000000005c0572ca */ /* 0x000fe400000e0000 */
[----:B------:R-:W-:Y:S02]  /*7480*/  R2UR UR4, R91 ;  /* 0x000000005b0472ca */ /* 0x000fe400000e0000 */
[C---:B------:R-:W-:Y:S02]  /*7490*/  ISETP.NE.U32.AND P1, PT, R78.reuse, RZ, PT ;  /* 0x000000ff4e00720c */ /* 0x040fe40003f25070 */
[----:B------:R-:W-:Y:S02]  /*74a0*/  ISETP.NE.U32.AND P4, PT, R78, RZ, PT ;  /* 0x000000ff4e00720c */ /* 0x000fe40003f85070 */
[C---:B------:R-:W-:Y:S02]  /*74b0*/  ISETP.NE.AND.EX P1, PT, R79.reuse, RZ, PT, P1 ;  /* 0x000000ff4f00720c */ /* 0x040fe40003f25310 */
[----:B------:R-:W-:Y:S02]  /*74c0*/  ISETP.NE.U32.AND P5, PT, R74, RZ, PT ;  /* 0x000000ff4a00720c */ /* 0x000fe40003fa5070 */
[----:B------:R-:W-:Y:S02]  /*74d0*/  PLOP3.LUT P2, PT, PT, PT, PT, 0x8, 0x80 ;  /* 0x000000000080781c */ /* 0x000fe40003f4e170 */
[----:B------:R-:W-:Y:S02]  /*74e0*/  ISETP.NE.U32.AND P0, PT, RZ, UR5, PT ;  /* 0x00000005ff007c0c */ /* 0x000fe4000bf05070 */
[----:B------:R-:W-:Y:S02]  /*74f0*/  ISETP.NE.U32.AND P3, PT, RZ, UR5, PT ;  /* 0x00000005ff007c0c */ /* 0x000fe4000bf65070 */
[----:B------:R-:W-:Y:S02]  /*7500*/  ISETP.NE.AND.EX P0, PT, RZ, UR4, PT, P0 ;  /* 0x00000004ff007c0c */ /* 0x000fe4000bf05300 */
[----:B------:R-:W-:Y:S02]  /*7510*/  ISETP.NE.AND.EX P3, PT, RZ, UR4, PT, P3 ;  /* 0x00000004ff007c0c */ /* 0x000fe4000bf65330 */
[----:B------:R-:W-:Y:S02]  /*7520*/  ISETP.NE.AND.EX P4, PT, R79, RZ, P0, P4 ;  /* 0x000000ff4f00720c */ /* 0x000fe40000785340 */
[----:B------:R-:W-:Y:S11]  /*7530*/  ISETP.NE.AND.EX P5, PT, R75, RZ, PT, P5 ;  /* 0x000000ff4b00720c */ /* 0x000ff60003fa5350 */
[----:B------:R-:W-:Y:S01]  /*7540*/  @!P4 PLOP3.LUT P2, PT, P1, PT, PT, 0x80, 0x8 ;  /* 0x000000000008c81c */ /* 0x000fe20000f4f070 */
[----:B------:R-:W-:Y:S01]  /*7550*/  @!UPT UIADD3 URZ, UPT, UPT, URZ, URZ, URZ ;  /* 0x000000fffffff290 */ /* 0x000fe2000fffe0ff */
[----:B------:R-:W-:Y:S11]  /*7560*/  @!P1 BRA `(.L_x_97) ;  /* 0x0000000000309947 */ /* 0x000ff60003800000 */
[----:B------:R-:W-:Y:S01]  /*7570*/  ISETP.NE.U32.AND P0, PT, R76, RZ, PT ;  /* 0x000000ff4c00720c */ /* 0x000fe20003f05070 */
[----:B------:R-:W1:Y:S01]  /*7580*/  LDCU.64 UR4, c[0x0][0x358] ;  /* 0x00006b00ff0477ac */ /* 0x000e620008000a00 */
[----:B------:R-:W-:Y:S02]  /*7590*/  IMAD.MOV.U32 R89, RZ, RZ, 0x1 ;  /* 0x00000001ff597424 */ /* 0x000fe400078e00ff */
[----:B------:R-:W-:Y:S11]  /*75a0*/  ISETP.NE.AND.EX P0, PT, R77, RZ, PT, P0 ;  /* 0x000000ff4d00720c */ /* 0x000ff60003f05300 */
[----:B------:R-:W-:Y:S02]  /*75b0*/  @!UPT UIADD3 URZ, UPT, UPT, URZ, URZ, URZ ;  /* 0x000000fffffff290 */ /* 0x000fe4000fffe0ff */
[----:B------:R-:W2:Y:S01]  /*75c0*/  @P0 LDC.64 R2, c[0x0][0xc88] ;  /* 0x00032200ff020b82 */ /* 0x000ea20000000a00 */
[----:B------:R-:W-:Y:S04]  /*75d0*/  @P0 IMAD R0, R78, UR52, RZ ;  /* 0x000000344e000c24 */ /* 0x000fe8000f8e02ff */
[----:B--2---:R-:W-:Y:S04]  /*75e0*/  @P0 IMAD.WIDE R2, R0, 0x4, R2 ;  /* 0x0000000400020825 */ /* 0x004fe800078e0202 */
[----:B------:R-:W-:Y:S01]  /*75f0*/  HFMA2 R0, -RZ, RZ, 0, 5.9604644775390625e-08 ;  /* 0x00000001ff007431 */ /* 0x000fe200000001ff */
[----:B-1---5:R1:W5:Y:S04]  /*7600*/  @P0 LDG.E R45, desc[UR4][R2.64] ;  /* 0x00000004022d0981 */ /* 0x022368000c1e1900 */
[----:B------:R-:W-:Y:S01]  /*7610*/  @!P0 PRMT R89, R0, 0x7610, R89 ;  /* 0x0000761000598816 */ /* 0x000fe20000000059 */
[----:B-1----:R-:W2:Y:S06]  /*7620*/  @!P0 LDC R45, c[0x0][0xc80] ;  /* 0x00032000ff2d8b82 */ /* 0x002eac0000000800 */
.L_x_97:
[----:B------:R-:W-:Y:S05]  /*7630*/  @!P5 BRA `(.L_x_98) ;  /* 0x000000000024d947 */ /* 0x000fea0003800000 */
[----:B------:R-:W-:Y:S01]  /*7640*/  ISETP.NE.U32.AND P0, PT, R72, RZ, PT ;  /* 0x000000ff4800720c */ /* 0x000fe20003f05070 */
[----:B------:R-:W1:Y:S03]  /*7650*/  LDCU.64 UR4, c[0x0][0x358] ;  /* 0x00006b00ff0477ac */ /* 0x000e660008000a00 */
[----:B------:R-:W-:Y:S11]  /*7660*/  ISETP.NE.AND.EX P0, PT, R73, RZ, PT, P0 ;  /* 0x000000ff4900720c */ /* 0x000ff60003f05300 */
[----:B------:R-:W-:Y:S02]  /*7670*/  @!UPT UIADD3 URZ, UPT, UPT, URZ, URZ, URZ ;  /* 0x000000fffffff290 */ /* 0x000fe4000fffe0ff */
[----:B------:R-:W3:Y:S01]  /*7680*/  @P0 LDC.64 R2, c[0x0][0xca8] ;  /* 0x00032a00ff020b82 */ /* 0x000ee20000000a00 */
[----:B------:R-:W-:Y:S04]  /*7690*/  @P0 IMAD R0, R74, UR52, RZ ;  /* 0x000000344a000c24 */ /* 0x000fe8000f8e02ff */
[----:B---3--:R-:W-:Y:S05]  /*76a0*/  @P0 IMAD.WIDE R2, R0, 0x4, R2 ;  /* 0x0000000400020825 */ /* 0x008fea00078e0202 */
[----:B-1---5:R1:W5:Y:S02]  /*76b0*/  @P0 LDG.E R43, desc[UR4][R2.64] ;  /* 0x00000004022b0981 */ /* 0x022364000c1e1900 */
[----:B-1----:R-:W3:Y:S02]  /*76c0*/  @!P0 LDC R43, c[0x0][0xca0] ;  /* 0x00032800ff2b8b82 */ /* 0x002ee40000000800 */
.L_x_98:
[----:B--2--5:R-:W-:Y:S01]  /*76d0*/  FSETP.NEU.AND P0, PT, R45, RZ, PT ;  /* 0x000000ff2d00720b */ /* 0x024fe20003f0d000 */
[----:B------:R-:W-:Y:S01]  /*76e0*/  ULOP3.LUT UR4, UR54, 0x1, URZ, 0x3c, !UPT ;  /* 0x0000000136047892 */ /* 0x000fe2000f8e3cff */
[----:B------:R-:W-:Y:S01]  /*76f0*/  SEL R4, RZ, 0xffffffff, P3 ;  /* 0xffffffffff047807 */ /* 0x000fe20001800000 */
[----:B------:R-:W-:Y:S01]  /*7700*/  IMAD.U32 R51, RZ, RZ, UR44 ;  /* 0x0000002cff337e24 */ /* 0x000fe2000f8e00ff */
[----:B------:R-:W-:Y:S01]  /*7710*/  @!P4 LOP3.LUT P3, RZ, R89, 0xff, RZ, 0xc0, !PT ;  /* 0x000000ff59ffc812 */ /* 0x000fe2000786c0ff */
[----:B------:R-:W-:Y:S01]  /*7720*/  IMAD.MOV.U32 R105, RZ, RZ, 0x10 ;  /* 0x00000010ff697424 */ /* 0x000fe200078e00ff */
[----:B------:R-:W-:Y:S01]  /*7730*/  @!P4 SEL R0, RZ, 0xffffffff, P0 ;  /* 0xffffffffff00c807 */ /* 0x000fe20000000000 */
[----:B------:R-:W-:Y:S01]  /*7740*/  IMAD.U32 R115, RZ, RZ, UR4 ;  /* 0x00000004ff737e24 */ /* 0x000fe2000f8e00ff */
[----:B------:R-:W-:Y:S01]  /*7750*/  LEA R107, R84, UR43, 0x3 ;  /* 0x0000002b546b7c11 */ /* 0x000fe2000f8e18ff */
[----:B------:R-:W-:Y:S01]  /*7760*/  IMAD.SHL.U32 R106, R86, 0x2, RZ ;  /* 0x00000002566a7824 */ /* 0x000fe200078e00ff */
[----:B------:R-:W-:Y:S01]  /*7770*/  @P2 SEL R0, R4, R0, !P3 ;  /* 0x0000000004002207 */ /* 0x000fe20005800000 */
[----:B------:R-:W-:Y:S01]  /*7780*/  IMAD.SHL.U32 R51, R51, 0x1000, RZ ;  /* 0x0000100033337824 */ /* 0x000fe200078e00ff */
[----:B------:R-:W-:Y:S01]  /*7790*/  SEL R3, RZ, 0xffffffff, P0 ;  /* 0xffffffffff037807 */ /* 0x000fe20000000000 */
[----:B------:R-:W-:Y:S01]  /*77a0*/  BSSY B1, `(.L_x_99) ;  /* 0x000003a000017945 */ /* 0x000fe20003800000 */
[----:B------:R-:W-:Y:S01]  /*77b0*/  @!P4 LOP3.LUT R0, R0, 0x1, RZ, 0xc0, !PT ;  /* 0x000000010000c812 */ /* 0x000fe200078ec0ff */
[----:B------:R-:W-:Y:S01]  /*77c0*/  IMAD.MOV.U32 R114, RZ, RZ, 0x1 ;  /* 0x00000001ff727424 */ /* 0x000fe200078e00ff */
[----:B------:R-:W-:Y:S01]  /*77d0*/  LOP3.LUT P6, RZ, R87, 0x40, RZ, 0xc0, !PT ;  /* 0x0000004057ff7812 */ /* 0x000fe200078cc0ff */
[----:B------:R-:W-:Y:S01]  /*77e0*/  IMAD R112, R84, 0x40, R85 ;  /* 0x0000004054707824 */ /* 0x000fe200078e0255 */
[----:B------:R-:W-:Y:S01]  /*77f0*/  ISETP.NE.U32.OR P5, PT, R0, 0x1, P4 ;  /* 0x000000010000780c */ /* 0x000fe200027a5470 */
[----:B------:R-:W-:Y:S01]  /*7800*/  IMAD.U32 R0, RZ, RZ, UR44 ;  /* 0x0000002cff007e24 */ /* 0x000fe2000f8e00ff */
[----:B------:R-:W-:Y:S01]  /*7810*/  LOP3.LUT P4, R80, R89, 0xff, RZ, 0xc0, !PT ;  /* 0x000000ff59507812 */ /* 0x000fe2000788c0ff */
[----:B------:R-:W-:Y:S01]  /*7820*/  IMAD.U32 R113, RZ, RZ, UR44 ;  /* 0x0000002cff717e24 */ /* 0x000fe2000f8e00ff */
[----:B------:R-:W-:Y:S02]  /*7830*/  SEL R105, R105, 0xfffffff0, !P6 ;  /* 0xfffffff069697807 */ /* 0x000fe40007000000 */
[----:B------:R-:W-:Y:S02]  /*7840*/  CS2R R70, SRZ ;  /* 0x0000000000467805 */ /* 0x000fe4000001ff00 */
[----:B------:R-:W-:Y:S02]  /*7850*/  LEA R0, R0, UR43, 0x3 ;  /* 0x0000002b00007c11 */ /* 0x000fe4000f8e18ff */
[----:B------:R-:W-:Y:S02]  /*7860*/  CS2R R68, SRZ ;  /* 0x0000000000447805 */ /* 0x000fe4000001ff00 */
[----:B------:R-:W-:Y:S02]  /*7870*/  @P1 SEL R3, R4, R3, !P4 ;  /* 0x0000000304031207 */ /* 0x000fe40006000000 */
[----:B------:R-:W-:Y:S02]  /*7880*/  CS2R R66, SRZ ;  /* 0x0000000000427805 */ /* 0x000fe4000001ff00 */
[----:B------:R-:W-:Y:S02]  /*7890*/  IADD3 R50, PT, PT, R51, UR43, R106 ;  /* 0x0000002b33327c10 */ /* 0x000fe4000fffe06a */
[----:B------:R-:W-:Y:S02]  /*78a0*/  CS2R R64, SRZ ;  /* 0x0000000000407805 */ /* 0x000fe4000001ff00 */
[----:B------:R-:W-:Y:S02]  /*78b0*/  LOP3.LUT R3, R3, 0x1, RZ, 0xc0, !PT ;  /* 0x0000000103037812 */ /* 0x000fe400078ec0ff */
[----:B------:R-:W-:Y:S02]  /*78c0*/  CS2R R58, SRZ ;  /* 0x00000000003a7805 */ /* 0x000fe4000001ff00 */
[----:B------:R-:W-:Y:S02]  /*78d0*/  @P5 SHF.L.U32 R2, R115, 0x1f, RZ ;  /* 0x0000001f73025819 */ /* 0x000fe400000006ff */
[----:B------:R-:W-:Y:S02]  /*78e0*/  CS2R R56, SRZ ;  /* 0x0000000000387805 */ /* 0x000fe4000001ff00 */
[----:B------:R-:W-:Y:S02]  /*78f0*/  ISETP.NE.U32.AND P0, PT, R3, 0x1, PT ;  /* 0x000000010300780c */ /* 0x000fe40003f05070 */
[----:B------:R-:W-:Y:S01]  /*7900*/  CS2R R54, SRZ ;  /* 0x0000000000367805 */ /* 0x000fe2000001ff00 */
[----:B------:R1:W2:Y:S01]  /*7910*/  @P5 SYNCS.PHASECHK.TRANS64.TRYWAIT P3, [R0+URZ+0x40], R2 ;  /* 0x00004002000055a7 */ /* 0x0002a200080611ff */
[----:B------:R-:W-:Y:S02]  /*7920*/  P2R R104, PR, RZ, 0x20 ;  /* 0x00000020ff687803 */ /* 0x000fe40000000000 */
[----:B------:R-:W-:Y:S02]  /*7930*/  CS2R R52, SRZ ;  /* 0x0000000000347805 */ /* 0x000fe4000001ff00 */
[----:B------:R-:W-:Y:S01]  /*7940*/  P2R R116, PR, RZ, 0x1 ;  /* 0x00000001ff747803 */ /* 0x000fe20000000000 */
[----:B------:R-:W-:Y:S01]  /*7950*/  IMAD.IADD R49, R50, 0x1, R105 ;  /* 0x0000000132317824 */ /* 0x000fe200078e0269 */
[----:B-1----:R-:W-:Y:S04]  /*7960*/  SHF.L.U32 R2, R83, 0x1f, RZ ;  /* 0x0000001f53027819 */ /* 0x002fe800000006ff */
[----:B------:R1:W4:Y:S01]  /*7970*/  SYNCS.PHASECHK.TRANS64.TRYWAIT P2, [R107+URZ+0xa0], R2 ;  /* 0x0000a0026b0075a7 */ /* 0x00032200080411ff */
[----:B--2---:R-:W-:Y:S01]  /*7980*/  @P5 SEL R114, RZ, 0x1, !P3 ;  /* 0x00000001ff725807 */ /* 0x004fe20005800000 */
[----:B-1----:R-:W-:Y:S06]  /*7990*/  @!P5 BRA `(.L_x_100) ;  /* 0x000000000068d947 */ /* 0x002fec0003800000 */
[----:B------:R-:W-:Y:S01]  /*79a0*/  ISETP.NE.AND P0, PT, R114, RZ, PT ;  /* 0x000000ff7200720c */ /* 0x000fe20003f05270 */
[----:B------:R-:W-:Y:S01]  /*79b0*/  BSSY B0, `(.L_x_101) ;  /* 0x000000d000007945 */ /* 0x000fe20003800000 */
[----:B------:R-:W-:Y:S02]  /*79c0*/  CS2R R54, SRZ ;  /* 0x0000000000367805 */ /* 0x000fe4000001ff00 */
[----:B------:R-:W-:Y:S02]  /*79d0*/  CS2R R52, SRZ ;  /* 0x0000000000347805 */ /* 0x000fe4000001ff00 */
[----:B------:R-:W-:Y:S02]  /*79e0*/  CS2R R58, SRZ ;  /* 0x00000000003a7805 */ /* 0x000fe4000001ff00 */
[----:B------:R-:W-:Y:S02]  /*79f0*/  CS2R R56, SRZ ;  /* 0x0000000000387805 */ /* 0x000fe4000001ff00 */
[----:B------:R-:W-:Y:S02]  /*7a00*/  CS2R R66, SRZ ;  /* 0x0000000000427805 */ /* 0x000fe4000001ff00 */
[----:B------:R-:W-:Y:S02]  /*7a10*/  CS2R R64, SRZ ;  /* 0x0000000000407805 */ /* 0x000fe4000001ff00 */
[----:B------:R-:W-:Y:S02]  /*7a20*/  CS2R R70, SRZ ;  /* 0x0000000000467805 */ /* 0x000fe4000001ff00 */
[----:B------:R-:W-:Y:S01]  /*7a30*/  CS2R R68, SRZ ;  /* 0x0000000000447805 */ /* 0x000fe2000001ff00 */
[----:B------:R-:W-:Y:S06]  /*7a40*/  @P0 BRA `(.L_x_102) ;  /* 0x00000000000c0947 */ /* 0x000fec0003800000 */
[----:B------:R-:W-:Y:S04]  /*7a50*/  SHF.L.U32 R3, R115, 0x1f, RZ ;  /* 0x0000001f73037819 */ /* 0x000fe800000006ff */
[----:B------:R-:W1:Y:S02]  /*7a60*/  SYNCS.PHASECHK.TRANS64.TRYWAIT P0, [R0+URZ+0x40], R3 ;  /* 0x00004003000075a7 */ /* 0x000e6400080011ff */
[----:B-1----:R-:W-:Y:S05]  /*7a70*/  @!P0 BRA `(.L_x_103) ;  /* 0x0000004800b88947 */ /* 0x002fea0003800000 */
.L_x_102:
[----:B------:R-:W-:Y:S05]  /*7a80*/  BSYNC B0 ;  /* 0x0000000000007941 */ /* 0x000fea0003800000 */
.L_x_101:
[----:B------:R-:W-:Y:S01]  /*7a90*/  ISETP.NE.AND P0, PT, R116, RZ, PT ;  /* 0x000000ff7400720c */ /* 0x000fe20003f05270 */
[----:B------:R-:W-:Y:S04]  /*7aa0*/  UIADD3 UR4, UPT, UPT, UR44, 0x1, URZ ;  /* 0x000000012c047890 */ /* 0x000fe8000fffe0ff */
[----:B------:R-:W-:Y:S04]  /*7ab0*/  UISETP.NE.AND UP0, UPT, UR4, 0x3, UPT ;  /* 0x000000030400788c */ /* 0x000fe8000bf05270 */
[----:B------:R-:W-:Y:S02]  /*7ac0*/  USEL UR5, URZ, 0x1, UP0 ;  /* 0x00000001ff057887 */ /* 0x000fe40008000000 */
[----:B------:R-:W-:Y:S02]  /*7ad0*/  USEL UR4, UR4, URZ, UP0 ;  /* 0x000000ff04047287 */ /* 0x000fe40008000000 */
[----:B------:R2:W1:Y:S02]  /*7ae0*/  @P0 LDS.128 R52, [R50+0x200] ;  /* 0x0002000032340984 */ /* 0x0004640000000c00 */
[----:B------:R-:W-:Y:S02]  /*7af0*/  LOP3.LUT R115, R115, UR5, RZ, 0x3c, !PT ;  /* 0x0000000573737c12 */ /* 0x000fe4000f8e3cff */
[----:B------:R2:W1:Y:S01]  /*7b00*/  @P0 LDS.128 R56, [R49+0x200] ;  /* 0x0002000031380984 */ /* 0x0004620000000c00 */
[----:B------:R-:W-:Y:S03]  /*7b10*/  IMAD.U32 R113, RZ, RZ, UR4 ;  /* 0x00000004ff717e24 */ /* 0x000fe6000f8e00ff */
[----:B------:R2:W1:Y:S04]  /*7b20*/  @P0 LDS.128 R64, [R50+0xa00] ;  /* 0x000a000032400984 */ /* 0x0004680000000c00 */
[----:B------:R2:W1:Y:S02]  /*7b30*/  @P0 LDS.128 R68, [R49+0xa00] ;  /* 0x000a000031440984 */ /* 0x0004640000000c00 */
.L_x_100:
[----:B------:R-:W-:Y:S05]  /*7b40*/  BSYNC B1 ;  /* 0x0000000000017941 */ /* 0x000fea0003800000 */
.L_x_99:
[----:B------:R-:W-:Y:S01]  /*7b50*/  HFMA2 R39, -RZ, RZ, 0, 0 ;  /* 0x00000000ff277431 */ /* 0x000fe200000001ff */
[----:B-1----:R-:W-:Y:S01]  /*7b60*/  SHF.R.U32.HI R0, RZ, 0x15, R112 ;  /* 0x00000015ff007819 */ /* 0x002fe20000011670 */
[----:B----4-:R-:W-:Y:S06]  /*7b70*/  @P2 BRA `(.L_x_104) ;  /* 0x0000000000082947 */ /* 0x010fec0003800000 */
[----:B------:R-:W1:Y:S02]  /*7b80*/  SYNCS.PHASECHK.TRANS64.TRYWAIT P0, [R107+URZ+0xa0], R2 ;  /* 0x0000a0026b0075a7 */ /* 0x000e6400080011ff */
[----:B-1----:R-:W-:Y:S05]  /*7b90*/  @!P0 BRA `(.L_x_105) ;  /* 0x0000004800848947 */ /* 0x002fea0003800000 */
.L_x_104:
[----:B-1----:R-:W-:Y:S01]  /*7ba0*/  LOP3.LUT R2, R0, 0x3, RZ, 0xc0, !PT ;  /* 0x0000000300027812 */ /* 0x002fe200078ec0ff */
[----:B------:R-:W-:Y:S01]  /*7bb0*/  IMAD.MOV.U32 R38, RZ, RZ, RZ ;  /* 0x000000ffff267224 */ /* 0x000fe200078e00ff */
[----:B------:R-:W-:Y:S02]  /*7bc0*/  CS2R R36, SRZ ;  /* 0x0000000000247805 */ /* 0x000fe4000001ff00 */
[----:B------:R-:W-:Y:S02]  /*7bd0*/  CS2R R34, SRZ ;  /* 0x0000000000227805 */ /* 0x000fe4000001ff00 */
[----:B------:R-:W-:Y:S02]  /*7be0*/  ISETP.NE.AND P0, PT, R88, R2, PT ;  /* 0x000000025800720c */ /* 0x000fe40003f05270 */
[----:B------:R-:W-:Y:S02]  /*7bf0*/  CS2R R32, SRZ ;  /* 0x0000000000207805 */ /* 0x000fe4000001ff00 */
        /* <DEDUP_REMOVED lines=13> */
[----:B------:R-:W-:Y:S11]  /*7cd0*/  LOP3.LUT P0, RZ, R0, 0x3, R90, 0x48, !PT ;  /* 0x0000000300ff7812 */ /* 0x000ff6000780485a */
[----:B------:R-:W-:Y:S02]  /*7ce0*/  @!UPT UIADD3 URZ, UPT, UPT, URZ, URZ, URZ ;  /* 0x000000fffffff290 */ /* 0x000fe4000fffe0ff */
[----:B------:R-:W-:Y:S05]  /*7cf0*/  @!P0 BRA `(.L_x_107) ;  /* 0x0000000000408947 */ /* 0x000fea0003800000 */
[----:B------:R-:W1:Y:S01]  /*7d00*/  LDCU.64 UR8, c[0x4][0x70] ;  /* 0x01000e00ff0877ac */ /* 0x000e620008000a00 */
[----:B------:R-:W-:Y:S01]  /*7d10*/  MOV R15, 0x0 ;  /* 0x00000000000f7802 */ /* 0x000fe20000000f00 */
[----:B------:R-:W-:Y:S02]  /*7d20*/  HFMA2 R12, -RZ, RZ, 0, 5.9604644775390625e-08 ;  /* 0x00000001ff0c7431 */ /* 0x000fe400000001ff */
[----:B------:R-:W-:Y:S02]  /*7d30*/  IMAD.MOV.U32 R8, RZ, RZ, 0x192 ;  /* 0x00000192ff087424 */ /* 0x000fe400078e00ff */
[----:B------:R-:W-:Y:S01]  /*7d40*/  IMAD.MOV.U32 R13, RZ, RZ, RZ ;  /* 0x000000ffff0d7224 */ /* 0x000fe200078e00ff */
[----:B------:R-:W4:Y:S01]  /*7d50*/  LDCU.64 UR6, c[0x4][0x78] ;  /* 0x01000f00ff0677ac */ /* 0x000f220008000a00 */
[----:B------:R-:W2:Y:S01]  /*7d60*/  LDC.64 R14, c[0x4][R15] ;  /* 0x010000000f0e7b82 */ /* 0x000ea20000000a00 */
[----:B------:R-:W5:Y:S01]  /*7d70*/  LDCU.64 UR4, c[0x4][0x10] ;  /* 0x01000200ff0477ac */ /* 0x000f620008000a00 */
[----:B-1----:R-:W-:Y:S01]  /*7d80*/  MOV R5, UR9 ;  /* 0x0000000900057c02 */ /* 0x002fe20008000f00 */
[----:B------:R-:W-:Y:S01]  /*7d90*/  IMAD.U32 R4, RZ, RZ, UR8 ;  /* 0x00000008ff047e24 */ /* 0x000fe2000f8e00ff */
[----:B----4-:R-:W-:Y:S01]  /*7da0*/  MOV R7, UR7 ;  /* 0x0000000700077c02 */ /* 0x010fe20008000f00 */
[----:B------:R-:W-:Y:S01]  /*7db0*/  IMAD.U32 R6, RZ, RZ, UR6 ;  /* 0x00000006ff067e24 */ /* 0x000fe2000f8e00ff */
[----:B-----5:R-:W-:Y:S01]  /*7dc0*/  MOV R11, UR5 ;  /* 0x00000005000b7c02 */ /* 0x020fe20008000f00 */
[----:B------:R-:W-:Y:S02]  /*7dd0*/  IMAD.U32 R10, RZ, RZ, UR4 ;  /* 0x00000004ff0a7e24 */ /* 0x000fe4000f8e00ff */
[----:B------:R-:W-:Y:S07]  /*7de0*/  LEPC R20, `(.L_x_107) ;  /* 0x000000001014794e */ /* 0x000fee0000000000 */
[----:B--23--:R-:W-:Y:S05]  /*7df0*/  CALL.ABS.NOINC R14 ;  /* 0x000000000e007343 */ /* 0x00cfea0003c00000 */
.L_x_107:
[----:B------:R-:W-:Y:S05]  /*7e00*/  WARPSYNC.ALL ;  /* 0x0000000000007948 */ /* 0x000fea0003800000 */
[C---:B------:R-:W-:Y:S01]  /*7e10*/  R2UR UR4, R112.reuse ;  /* 0x00000000700472ca */ /* 0x040fe200000e0000 */
[----:B------:R-:W-:Y:S05]  /*7e20*/  VIADD R0, R112, 0x20 ;  /* 0x0000002070007836 */ /* 0x000fea0000000000 */
[----:B------:R-:W-:Y:S04]  /*7e30*/  SHF.R.U32.HI R0, RZ, 0x15, R0 ;  /* 0x00000015ff007819 */ /* 0x000fe80000011600 */
[----:B------:R-:W-:Y:S03]  /*7e40*/  LOP3.LUT P0, RZ, R0, 0x3, R90, 0x48, !PT ;  /* 0x0000000300ff7812 */ /* 0x000fe6000780485a */
[----:B------:R-:W1:Y:S10]  /*7e50*/  LDTM.x16 R24, tmem[UR4] ;  /* 0x00000004001879ee */ /* 0x000e740008240000 */
[----:B-1----:R-:W-:Y:S05]  /*7e60*/  @!P0 BRA `(.L_x_108) ;  /* 0x0000000000408947 */ /* 0x002fea0003800000 */
        /* <DEDUP_REMOVED lines=16> */
.L_x_108:
[----:B------:R-:W-:Y:S05]  /*7f70*/  WARPSYNC.ALL ;  /* 0x0000000000007948 */ /* 0x000fea0003800000 */
[----:B------:R-:W-:Y:S11]  /*7f80*/  R2UR UR4, R112 ;  /* 0x00000000700472ca */ /* 0x000ff600000e0000 */
[----:B------:R-:W-:Y:S02]  /*7f90*/  @!UPT UIADD3 URZ, UPT, UPT, URZ, URZ, URZ ;  /* 0x000000fffffff290 */ /* 0x000fe4000fffe0ff */
[----:B------:R-:W1:Y:S02]  /*7fa0*/  LDTM.x16 R4, tmem[UR4+0x20] ;  /* 0x00002004000479ee */ /* 0x000e640008240000 */
[----:B-1----:R-:W-:Y:S01]  /*7fb0*/  NOP ;  /* 0x0000000000007918 */ /* 0x002fe20000000000 */
.L_x_106:
[----:B------:R-:W-:Y:S01]  /*7fc0*/  SHF.L.U32 R20, R52, 0x10, RZ ;  /* 0x0000001034147819 */ /* 0x000fe200000006ff */
[C---:B---3--:R-:W-:Y:S01]  /*7fd0*/  FMUL R0, R43.reuse, R24 ;  /* 0x000000182b007220 */ /* 0x048fe20000400000 */
[----:B------:R-:W-:Y:S01]  /*7fe0*/  ISETP.NE.AND P0, PT, R88, R2, PT ;  /* 0x000000025800720c */ /* 0x000fe20003f05270 */
[----:B------:R-:W-:Y:S01]  /*7ff0*/  FMUL R2, R43, R25 ;  /* 0x000000192b027220 */ /* 0x000fe20000400000 */
[----:B------:R-:W-:Y:S01]  /*8000*/  LOP3.LUT R21, R52, 0xffff0000, RZ, 0xc0, !PT ;  /* 0xffff000034157812 */ /* 0x000fe200078ec0ff */
[----:B------:R-:W-:Y:S01]  /*8010*/  FFMA R0, R45, R20, R0 ;  /* 0x000000142d007223 */ /* 0x000fe20000000000 */
[----:B------:R-:W-:Y:S01]  /*8020*/  SHF.L.U32 R22, R53, 0x10, RZ ;  /* 0x0000001035167819 */ /* 0x000fe200000006ff */
[----:B------:R-:W-:Y:S01]  /*8030*/  FMUL R3, R43, R26 ;  /* 0x0000001a2b037220 */ /* 0x000fe20000400000 */
[----:B------:R-:W-:Y:S01]  /*8040*/  LOP3.LUT R23, R53, 0xffff0000, RZ, 0xc0, !PT ;  /* 0xffff000035177812 */ /* 0x000fe200078ec0ff */
[----:B------:R-:W-:Y:S01]  /*8050*/  FFMA R2, R45, R21, R2 ;  /* 0x000000152d027223 */ /* 0x000fe20000000002 */
[C---:B------:R-:W-:Y:S01]  /*8060*/  SHF.L.U32 R40, R54.reuse, 0x10, RZ ;  /* 0x0000001036287819 */ /* 0x040fe200000006ff */
[----:B------:R-:W-:Y:S01]  /*8070*/  FMUL R20, R43, R27 ;  /* 0x0000001b2b147220 */ /* 0x000fe20000400000 */
[----:B------:R-:W-:Y:S01]  /*8080*/  LOP3.LUT R41, R54, 0xffff0000, RZ, 0xc0, !PT ;  /* 0xffff000036297812 */ /* 0x000fe200078ec0ff */
[----:B------:R-:W-:Y:S01]  /*8090*/  FFMA R3, R45, R22, R3 ;  /* 0x000000162d037223 */ /* 0x000fe20000000003 */
[----:B------:R-:W-:Y:S01]  /*80a0*/  F2FP.BF16.F32.PACK_AB R60, R2, R0 ;  /* 0x00000000023c723e */ /* 0x000fe200000010ff */
[----:B------:R-:W-:Y:S01]  /*80b0*/  FMUL R21, R43, R28 ;  /* 0x0000001c2b157220 */ /* 0x000fe20000400000 */
[----:B------:R-:W-:Y:S01]  /*80c0*/  LOP3.LUT R42, R69, 0xffff0000, RZ, 0xc0, !PT ;  /* 0xffff0000452a7812 */ /* 0x000fe200078ec0ff */
[----:B------:R-:W-:Y:S01]  /*80d0*/  FMUL R22, R43, R29 ;  /* 0x0000001d2b167220 */ /* 0x000fe20000400000 */
[----:B------:R-:W-:Y:S01]  /*80e0*/  SHF.L.U32 R44, R70, 0x10, RZ ;  /* 0x00000010462c7819 */ /* 0x000fe200000006ff */
[----:B------:R-:W-:Y:S01]  /*80f0*/  FFMA R20, R45, R23, R20 ;  /* 0x000000172d147223 */ /* 0x000fe20000000014 */
[----:B------:R-:W-:Y:S01]  /*8100*/  SHF.L.U32 R23, R55, 0x10, RZ ;  /* 0x0000001037177819 */ /* 0x000fe200000006ff */
[----:B------:R-:W-:Y:S01]  /*8110*/  FFMA R21, R45, R40, R21 ;  /* 0x000000282d157223 */ /* 0x000fe20000000015 */
[----:B------:R-:W-:Y:S01]  /*8120*/  LOP3.LUT R40, R55, 0xffff0000, RZ, 0xc0, !PT ;  /* 0xffff000037287812 */ /* 0x000fe200078ec0ff */
[----:B------:R-:W-:Y:S01]  /*8130*/  FFMA R22, R45, R41, R22 ;  /* 0x000000292d167223 */ /* 0x000fe20000000016 */
[----:B------:R-:W-:Y:S01]  /*8140*/  F2FP.BF16.F32.PACK_AB R61, R20, R3 ;  /* 0x00000003143d723e */ /* 0x000fe200000010ff */
[C---:B------:R-:W-:Y:S01]  /*8150*/  FMUL R0, R43.reuse, R30 ;  /* 0x0000001e2b007220 */ /* 0x040fe20000400000 */
[----:B------:R-:W-:Y:S01]  /*8160*/  LOP3.LUT R41, R58, 0xffff0000, RZ, 0xc0, !PT ;  /* 0xffff00003a297812 */ /* 0x000fe200078ec0ff */
[----:B------:R-:W-:Y:S01]  /*8170*/  FMUL R2, R43, R31 ;  /* 0x0000001f2b027220 */ /* 0x000fe20000400000 */
[----:B------:R-:W-:Y:S01]  /*8180*/  F2FP.BF16.F32.PACK_AB R62, R22, R21 ;  /* 0x00000015163e723e */ /* 0x000fe200000010ff */
[C---:B------:R-:W-:Y:S01]  /*8190*/  FFMA R0, R45.reuse, R23, R0 ;  /* 0x000000172d007223 */ /* 0x040fe20000000000 */
[C---:B------:R-:W-:Y:S01]  /*81a0*/  SHF.L.U32 R22, R56.reuse, 0x10, RZ ;  /* 0x0000001038167819 */ /* 0x040fe200000006ff */
[----:B------:R-:W-:Y:S01]  /*81b0*/  FFMA R2, R45, R40, R2 ;  /* 0x000000282d027223 */ /* 0x000fe20000000002 */
[----:B------:R-:W-:Y:S01]  /*81c0*/  LOP3.LUT R23, R56, 0xffff0000, RZ, 0xc0, !PT ;  /* 0xffff000038177812 */ /* 0x000fe200078ec0ff */
[----:B------:R-:W-:Y:S01]  /*81d0*/  FMUL R3, R43, R32 ;  /* 0x000000202b037220 */ /* 0x000fe20000400000 */
[----:B------:R-:W-:Y:S01]  /*81e0*/  SHF.L.U32 R40, R57, 0x10, RZ ;  /* 0x0000001039287819 */ /* 0x000fe200000006ff */
[C---:B------:R-:W-:Y:S01]  /*81f0*/  FMUL R20, R43.reuse, R33 ;  /* 0x000000212b147220 */ /* 0x040fe20000400000 */
[----:B------:R-:W-:Y:S01]  /*8200*/  F2FP.BF16.F32.PACK_AB R63, R2, R0 ;  /* 0x00000000023f723e */ /* 0x000fe200000010ff */
[----:B------:R-:W-:Y:S01]  /*8210*/  FMUL R21, R43, R34 ;  /* 0x000000222b157220 */ /* 0x000fe20000400000 */
[----:B------:R-:W-:Y:S01]  /*8220*/  LOP3.LUT R46, R70, 0xffff0000, RZ, 0xc0, !PT ;  /* 0xffff0000462e7812 */ /* 0x000fe200078ec0ff */
[----:B------:R-:W-:Y:S01]  /*8230*/  FFMA R3, R45, R22, R3 ;  /* 0x000000162d037223 */ /* 0x000fe20000000003 */
[----:B------:R-:W-:Y:S01]  /*8240*/  SHF.L.U32 R47, R71, 0x10, RZ ;  /* 0x00000010472f7819 */ /* 0x000fe200000006ff */
[----:B------:R-:W-:Y:S01]  /*8250*/  FFMA R20, R45, R23, R20 ;  /* 0x000000172d147223 */ /* 0x000fe20000000014 */
[----:B------:R-:W-:Y:S01]  /*8260*/  LOP3.LUT R23, R57, 0xffff0000, RZ, 0xc0, !PT ;  /* 0xffff000039177812 */ /* 0x000fe200078ec0ff */
[----:B------:R-:W-:Y:S01]  /*8270*/  FFMA R21, R45, R40, R21 ;  /* 0x000000282d157223 */ /* 0x000fe20000000015 */
[----:B------:R-:W-:Y:S01]  /*8280*/  SHF.L.U32 R40, R58, 0x10, RZ ;  /* 0x000000103a287819 */ /* 0x000fe200000006ff */
[C---:B------:R-:W-:Y:S01]  /*8290*/  FMUL R0, R43.reuse, R35 ;  /* 0x000000232b007220 */ /* 0x040fe20000400000 */
[----:B------:R-:W-:Y:S01]  /*82a0*/  F2FP.BF16.F32.PACK_AB R96, R20, R3 ;  /* 0x000000031460723e */ /* 0x000fe200000010ff */
[----:B------:R-:W-:Y:S01]  /*82b0*/  FMUL R2, R43, R36 ;  /* 0x000000242b027220 */ /* 0x000fe20000400000 */
[----:B------:R-:W-:Y:S01]  /*82c0*/  LOP3.LUT R48, R71, 0xffff0000, RZ, 0xc0, !PT ;  /* 0xffff000047307812 */ /* 0x000fe200078ec0ff */
[----:B------:R-:W-:Y:S01]  /*82d0*/  FMUL R22, R43, R37 ;  /* 0x000000252b167220 */ /* 0x000fe20000400000 */
[----:B------:R-:W-:Y:S01]  /*82e0*/  ISETP.NE.AND P1, PT, R88, RZ, PT ;  /* 0x000000ff5800720c */ /* 0x000fe20003f25270 */
[----:B------:R-:W-:Y:S01]  /*82f0*/  FFMA R0, R45, R23, R0 ;  /* 0x000000172d007223 */ /* 0x000fe20000000000 */
[----:B------:R-:W-:Y:S01]  /*8300*/  SHF.L.U32 R23, R59, 0x10, RZ ;  /* 0x000000103b177819 */ /* 0x000fe200000006ff */
[----:B------:R-:W-:Y:S01]  /*8310*/  FFMA R2, R45, R40, R2 ;  /* 0x000000282d027223 */ /* 0x000fe20000000002 */
[----:B------:R-:W-:Y:S01]  /*8320*/  LOP3.LUT R40, R59, 0xffff0000, RZ, 0xc0, !PT ;  /* 0xffff00003b287812 */ /* 0x000fe200078ec0ff */
[----:B------:R1:W-:Y:S01]  /*8330*/  @!P0 STS.128 [R50+0x200], R60 ;  /* 0x0002003c32008388 */ /* 0x0003e20000000c00 */
[----:B------:R-:W-:Y:S01]  /*8340*/  F2FP.BF16.F32.PACK_AB R97, R0, R21 ;  /* 0x000000150061723e */ /* 0x000fe200000010ff */
[----:B------:R-:W-:Y:S01]  /*8350*/  FFMA R22, R45, R41, R22 ;  /* 0x000000292d167223 */ /* 0x000fe20000000016 */
[----:B------:R-:W-:Y:S01]  /*8360*/  LOP3.LUT R41, R66, 0xffff0000, RZ, 0xc0, !PT ;  /* 0xffff000042297812 */ /* 0x000fe200078ec0ff */
[C---:B------:R-:W-:Y:S01]  /*8370*/  FMUL R3, R43.reuse, R38 ;  /* 0x000000262b037220 */ /* 0x040fe20000400000 */
[C---:B------:R-:W-:Y:S01]  /*8380*/  FMUL R20, R43.reuse, R39 ;  /* 0x000000272b147220 */ /* 0x040fe20000400000 */
        /* <DEDUP_REMOVED lines=8> */
[----:B------:R-:W-:Y:S01]  /*8410*/  FMUL R21, R43, R6 ;  /* 0x000000062b157220 */ /* 0x000fe20000400000 */
[C---:B------:R-:W-:Y:S01]  /*8420*/  FFMA R0, R45.reuse, R22, R0 ;  /* 0x000000162d007223 */ /* 0x040fe20000000000 */
[C---:B------:R-:W-:Y:S01]  /*8430*/  FFMA R2, R45.reuse, R23, R2 ;  /* 0x000000172d027223 */ /* 0x040fe20000000002 */
[----:B------:R-:W-:Y:S01]  /*8440*/  F2FP.BF16.F32.PACK_AB R99, R20, R3 ;  /* 0x000000031463723e */ /* 0x000fe200000010ff */
[----:B------:R-:W-:Y:S01]  /*8450*/  FFMA R21, R45, R40, R21 ;  /* 0x000000282d157223 */ /* 0x000fe20000000015 */
[----:B------:R-:W-:Y:S01]  /*8460*/  LOP3.LUT R23, R65, 0xffff0000, RZ, 0xc0, !PT ;  /* 0xffff000041177812 */ /* 0x000fe200078ec0ff */
[C---:B------:R-:W-:Y:S01]  /*8470*/  FMUL R3, R43.reuse, R7 ;  /* 0x000000072b037220 */ /* 0x040fe20000400000 */
[----:B------:R-:W-:Y:S01]  /*8480*/  SHF.L.U32 R40, R66, 0x10, RZ ;  /* 0x0000001042287819 */ /* 0x000fe200000006ff */
[----:B------:R1:W-:Y:S01]  /*8490*/  @!P0 STS.128 [R49+0x200], R96 ;  /* 0x0002006031008388 */ /* 0x0003e20000000c00 */
[C---:B------:R-:W-:Y:S01]  /*84a0*/  FMUL R20, R43.reuse, R8 ;  /* 0x000000082b147220 */ /* 0x040fe20000400000 */
[----:B------:R-:W-:Y:S01]  /*84b0*/  FMUL R22, R43, R9 ;  /* 0x000000092b167220 */ /* 0x000fe20000400000 */
[C---:B------:R-:W-:Y:S01]  /*84c0*/  FFMA R3, R45.reuse, R23, R3 ;  /* 0x000000172d037223 */ /* 0x040fe20000000003 */
[----:B------:R-:W-:Y:S01]  /*84d0*/  F2FP.BF16.F32.PACK_AB R108, R2, R0 ;  /* 0x00000000026c723e */ /* 0x000fe200000010ff */
[----:B------:R-:W-:Y:S01]  /*84e0*/  FFMA R20, R45, R40, R20 ;  /* 0x000000282d147223 */ /* 0x000fe20000000014 */
[----:B------:R-:W-:Y:S01]  /*84f0*/  SHF.L.U32 R23, R67, 0x10, RZ ;  /* 0x0000001043177819 */ /* 0x000fe200000006ff */
[----:B------:R-:W-:Y:S01]  /*8500*/  FMUL R0, R43, R10 ;  /* 0x0000000a2b007220 */ /* 0x000fe20000400000 */
[----:B------:R-:W-:Y:S01]  /*8510*/  LOP3.LUT R40, R67, 0xffff0000, RZ, 0xc0, !PT ;  /* 0xffff000043287812 */ /* 0x000fe200078ec0ff */
[----:B------:R-:W-:Y:S01]  /*8520*/  FFMA R22, R45, R41, R22 ;  /* 0x000000292d167223 */ /* 0x000fe20000000016 */
[----:B------:R-:W-:Y:S01]  /*8530*/  FMUL R2, R43, R11 ;  /* 0x0000000b2b027220 */ /* 0x000fe20000400000 */
[----:B------:R-:W-:Y:S01]  /*8540*/  FFMA R0, R45, R23, R0 ;  /* 0x000000172d007223 */ /* 0x000fe20000000000 */
[----:B------:R-:W-:Y:S01]  /*8550*/  F2FP.BF16.F32.PACK_AB R109, R3, R21 ;  /* 0x00000015036d723e */ /* 0x000fe200000010ff */
[----:B------:R-:W-:Y:S01]  /*8560*/  FMUL R3, R43, R12 ;  /* 0x0000000c2b037220 */ /* 0x000fe20000400000 */
[----:B------:R-:W-:Y:S01]  /*8570*/  FFMA R2, R45, R40, R2 ;  /* 0x000000282d027223 */ /* 0x000fe20000000002 */
[----:B------:R-:W-:Y:S01]  /*8580*/  SHF.L.U32 R23, R68, 0x10, RZ ;  /* 0x0000001044177819 */ /* 0x000fe200000006ff */
[C---:B------:R-:W-:Y:S01]  /*8590*/  FMUL R21, R43.reuse, R14 ;  /* 0x0000000e2b157220 */ /* 0x040fe20000400000 */
[----:B------:R-:W-:Y:S01]  /*85a0*/  F2FP.BF16.F32.PACK_AB R110, R22, R20 ;  /* 0x00000014166e723e */ /* 0x000fe200000010ff */
[C---:B------:R-:W-:Y:S01]  /*85b0*/  FMUL R20, R43.reuse, R13 ;  /* 0x0000000d2b147220 */ /* 0x040fe20000400000 */
[----:B------:R-:W-:Y:S01]  /*85c0*/  LOP3.LUT R40, R68, 0xffff0000, RZ, 0xc0, !PT ;  /* 0xffff000044287812 */ /* 0x000fe200078ec0ff */
[----:B------:R-:W-:Y:S01]  /*85d0*/  FMUL R22, R43, R15 ;  /* 0x0000000f2b167220 */ /* 0x000fe20000400000 */
[----:B------:R-:W-:Y:S01]  /*85e0*/  SHF.L.U32 R41, R69, 0x10, RZ ;  /* 0x0000001045297819 */ /* 0x000fe200000006ff */
[----:B------:R-:W-:Y:S01]  /*85f0*/  FFMA R3, R45, R23, R3 ;  /* 0x000000172d037223 */ /* 0x000fe20000000003 */
[----:B------:R-:W-:Y:S01]  /*8600*/  FMUL R23, R43, R16 ;  /* 0x000000102b177220 */ /* 0x000fe20000400000 */
[----:B------:R-:W-:Y:S01]  /*8610*/  FFMA R20, R45, R40, R20 ;  /* 0x000000282d147223 */ /* 0x000fe20000000014 */
[----:B------:R-:W-:Y:S01]  /*8620*/  FMUL R40, R43, R17 ;  /* 0x000000112b287220 */ /* 0x000fe20000400000 */
[C---:B------:R-:W-:Y:S01]  /*8630*/  FFMA R21, R45.reuse, R41, R21 ;  /* 0x000000292d157223 */ /* 0x040fe20000000015 */
[----:B------:R-:W-:Y:S01]  /*8640*/  FFMA R22, R45, R42, R22 ;  /* 0x0000002a2d167223 */ /* 0x000fe20000000016 */
[C---:B------:R-:W-:Y:S01]  /*8650*/  FMUL R41, R43.reuse, R18 ;  /* 0x000000122b297220 */ /* 0x040fe20000400000 */
[----:B------:R-:W-:Y:S01]  /*8660*/  FMUL R42, R43, R19 ;  /* 0x000000132b2a7220 */ /* 0x000fe20000400000 */
[----:B------:R-:W-:Y:S01]  /*8670*/  F2FP.BF16.F32.PACK_AB R111, R2, R0 ;  /* 0x00000000026f723e */ /* 0x000fe200000010ff */
[C---:B------:R-:W-:Y:S01]  /*8680*/  FFMA R23, R45.reuse, R44, R23 ;  /* 0x0000002c2d177223 */ /* 0x040fe20000000017 */
[C---:B------:R-:W-:Y:S01]  /*8690*/  FFMA R40, R45.reuse, R46, R40 ;  /* 0x0000002e2d287223 */ /* 0x040fe20000000028 */
[C---:B------:R-:W-:Y:S01]  /*86a0*/  FFMA R41, R45.reuse, R47, R41 ;  /* 0x0000002f2d297223 */ /* 0x040fe20000000029 */
[----:B------:R-:W-:Y:S01]  /*86b0*/  FFMA R42, R45, R48, R42 ;  /* 0x000000302d2a7223 */ /* 0x000fe2000000002a */
[----:B------:R1:W-:Y:S01]  /*86c0*/  @!P0 STS.128 [R50+0xa00], R108 ;  /* 0x000a006c32008388 */ /* 0x0003e20000000c00 */
[----:B------:R-:W-:Y:S02]  /*86d0*/  F2FP.BF16.F32.PACK_AB R21, R22, R21 ;  /* 0x000000151615723e */ /* 0x000fe400000010ff */
[----:B------:R-:W-:Y:S02]  /*86e0*/  F2FP.BF16.F32.PACK_AB R22, R40, R23 ;  /* 0x000000172816723e */ /* 0x000fe400000010ff */
[----:B------:R-:W-:Y:S02]  /*86f0*/  F2FP.BF16.F32.PACK_AB R20, R20, R3 ;  /* 0x000000031414723e */ /* 0x000fe400000010ff */
[----:B------:R-:W-:Y:S05]  /*8700*/  F2FP.BF16.F32.PACK_AB R23, R42, R41 ;  /* 0x000000292a17723e */ /* 0x000fea00000010ff */
[----:B------:R1:W-:Y:S01]  /*8710*/  @!P0 STS.128 [R49+0xa00], R20 ;  /* 0x000a001431008388 */ /* 0x0003e20000000c00 */
[----:B------:R-:W-:Y:S01]  /*8720*/  @!PT LDS RZ, [RZ] ;  /* 0x00000000fffff984 */ /* 0x000fe20000000800 */
[----:B------:R-:W-:Y:S01]  /*8730*/  @!PT LDS RZ, [RZ] ;  /* 0x00000000fffff984 */ /* 0x000fe20000000800 */
[----:B------:R-:W-:Y:S01]  /*8740*/  @!PT LDS RZ, [RZ] ;  /* 0x00000000fffff984 */ /* 0x000fe20000000800 */
[----:B------:R-:W-:Y:S01]  /*8750*/  @!PT LDS RZ, [RZ] ;  /* 0x00000000fffff984 */ /* 0x000fe20000000800 */
[----:B------:R3:W-:Y:S07]  /*8760*/  MEMBAR.ALL.CTA ;  /* 0x0000000000007992 */ /* 0x0007ee0000008000 */
[----:B---3--:R-:W3:Y:S01]  /*8770*/  FENCE.VIEW.ASYNC.S ;  /* 0x00000000000073c6 */ /* 0x008ee20000000000 */
[----:B------:R-:W-:Y:S05]  /*8780*/  WARPSYNC.ALL ;  /* 0x0000000000007948 */ /* 0x000fea0003800000 */
[----:B------:R-:W-:Y:S01]  /*8790*/  BSSY.RECONVERGENT B0, `(.L_x_109) ;  /* 0x0000011000007945 */ /* 0x000fe20003800200 */
[----:B---3--:R-:W-:Y:S06]  /*87a0*/  BAR.SYNC.DEFER_BLOCKING 0x1, 0x80 ;  /* 0x0042000000007b1d */ /* 0x008fec0000010000 */
[----:B------:R-:W-:Y:S05]  /*87b0*/  @P1 BRA `(.L_x_110) ;  /* 0x0000000000381947 */ /* 0x000fea0003800000 */
[----:B------:R-:W3:Y:S01]  /*87c0*/  LDCU.64 UR6, c[0x0][0x348] ;  /* 0x00006900ff0677ac */ /* 0x000ee20008000a00 */
[----:B------:R-:W-:Y:S01]  /*87d0*/  R2UR UR5, R51 ;  /* 0x00000000330572ca */ /* 0x000fe200000e0000 */
[----:B------:R-:W-:Y:S01]  /*87e0*/  UMOV UR51, UR52 ;  /* 0x0000003400337c82 */ /* 0x000fe20008000000 */
[----:B------:R-:W-:Y:S01]  /*87f0*/  UIADD3 UR9, UPT, UPT, UR49, 0x20, URZ ;  /* 0x0000002031097890 */ /* 0x000fe2000fffe0ff */
[----:B------:R-:W-:Y:S01]  /*8800*/  UMOV UR10, UR50 ;  /* 0x00000032000a7c82 */ /* 0x000fe20008000000 */
[----:B------:R-:W-:Y:S09]  /*8810*/  UMOV UR11, UR52 ;  /* 0x00000034000b7c82 */ /* 0x000ff20008000000 */
[----:B------:R-:W-:Y:S02]  /*8820*/  UIADD3 UR5, UPT, UPT, UR43, UR5, URZ ;  /* 0x000000052b057290 */ /* 0x000fe4000fffe0ff */
[----:B---3--:R-:W-:Y:S02]  /*8830*/  UIADD3 UR4, UP0, UPT, UR6, 0xa80, URZ ;  /* 0x00000a8006047890 */ /* 0x008fe4000ff1e0ff */
[----:B------:R-:W-:Y:S02]  /*8840*/  UIADD3 UR48, UPT, UPT, UR5, 0x200, URZ ;  /* 0x0000020005307890 */ /* 0x000fe4000fffe0ff */
[----:B------:R-:W-:Y:S02]  /*8850*/  UIADD3 UR8, UPT, UPT, UR5, 0xa00, URZ ;  /* 0x00000a0005087890 */ /* 0x000fe4000fffe0ff */
[----:B------:R-:W-:Y:S09]  /*8860*/  UIADD3.X UR5, UPT, UPT, URZ, UR7, URZ, UP0, !UPT ;  /* 0x00000007ff057290 */ /* 0x000ff200087fe4ff */
[----:B------:R3:W-:Y:S01]  /*8870*/  UTMASTG.3D [UR48], [UR4] ;  /* 0x00000030040073b5 */ /* 0x0007e20008010000 */
[----:B------:R3:W-:Y:S02]  /*8880*/  UTMASTG.3D [UR8], [UR4] ;  /* 0x00000008040073b5 */ /* 0x0007e40008010000 */
[----:B---3--:R0:W-:Y:S02]  /*8890*/  UTMACMDFLUSH ;  /* 0x00000000000079b7 */ /* 0x0081e40000000000 */
.L_x_110:
[----:B------:R-:W-:Y:S05]  /*88a0*/  BSYNC.RECONVERGENT B0 ;  /* 0x0000000000007941 */ /* 0x000fea0003800200 */
.L_x_109:
[----:B------:R-:W-:Y:S01]  /*88b0*/  UIADD3 UR46, UPT, UPT, UR44, 0x1, URZ ;  /* 0x000000012c2e7890 */ /* 0x000fe2000fffe0ff */
[----:B------:R-:W-:Y:S03]  /*88c0*/  BSSY.RECONVERGENT B0, `(.L_x_111) ;  /* 0x0000005000007945 */ /* 0x000fe60003800200 */
[----:B------:R-:W-:Y:S04]  /*88d0*/  UISETP.NE.AND UP0, UPT, UR46, 0x3, UPT ;  /* 0x000000032e00788c */ /* 0x000fe8000bf05270 */
[----:B------:R-:W-:Y:S01]  /*88e0*/  USEL UR45, UR46, URZ, UP0 ;  /* 0x000000ff2e2d7287 */ /* 0x000fe20008000000 */
[----:B------:R-:W-:Y:S11]  /*88f0*/  @P1 BRA `(.L_x_112) ;  /* 0x0000000000041947 */ /* 0x000ff60003800000 */
[----:B------:R-:W-:Y:S04]  /*8900*/  DEPBAR.LE SB0, 0x1 ;  /* 0x000080400000791a */ /* 0x000fe80000000000 */
.L_x_112:
[----:B------:R-:W-:Y:S05]  /*8910*/  BSYNC.RECONVERGENT B0 ;  /* 0x0000000000007941 */ /* 0x000fea0003800200 */
.L_x_111:
[----:B------:R-:W-:Y:S01]  /*8920*/  BAR.SYNC.DEFER_BLOCKING 0x1, 0x80 ;  /* 0x0042000000007b1d */ /* 0x000fe20000010000 */
[----:B------:R-:W-:Y:S01]  /*8930*/  ISETP.NE.AND P1, PT, R104, RZ, PT ;  /* 0x000000ff6800720c */ /* 0x000fe20003f25270 */
[----:B------:R-:W-:Y:S01]  /*8940*/  UISETP.NE.AND UP0, UPT, UR53, URZ, UPT ;  /* 0x000000ff3500728c */ /* 0x000fe2000bf05270 */
[----:B------:R-:W-:Y:S11]  /*8950*/  LEA R2, R113, UR43, 0x3 ;  /* 0x0000002b71027c11 */ /* 0x000ff6000f8e18ff */
[----:B------:R-:W-:Y:S01]  /*8960*/  @P1 SHF.L.U32 R3, R115, 0x1f, RZ ;  /* 0x0000001f73031819 */ /* 0x000fe200000006ff */
[----:B------:R-:W-:Y:S06]  /*8970*/  BRA.U !UP0, `(.L_x_113) ;  /* 0x0000000108287547 */ /* 0x000fec000b800000 */
[----:B------:R-:W-:Y:S01]  /*8980*/  R2UR UR4, R93 ;  /* 0x000000005d0472ca */ /* 0x000fe200000e0000 */
[----:B-1----:R-:W-:Y:S05]  /*8990*/  IMAD.U32 R20, RZ, RZ, UR47 ;  /* 0x0000002fff147e24 */ /* 0x002fea000f8e00ff */
[----:B------:R-:W-:Y:S05]  /*89a0*/  @P1 LEA R20, R20, UR43, 0x3 ;  /* 0x0000002b14141c11 */ /* 0x000fea000f8e18ff */
[----:B------:R-:W-:Y:S02]  /*89b0*/  @P1 VIADD R20, R20, 0x58 ;  /* 0x0000005814141836 */ /* 0x000fe40000000000 */
[----:B------:R-:W-:Y:S01]  /*89c0*/  IMAD.U32 R0, RZ, RZ, UR4 ;  /* 0x00000004ff007e24 */ /* 0x000fe2000f8e00ff */
[----:B------:R-:W-:Y:S04]  /*89d0*/  UIADD3 UR4, UPT, UPT, UR47, 0x1, URZ ;  /* 0x000000012f047890 */ /* 0x000fe8000fffe0ff */
[----:B------:R-:W-:Y:S01]  /*89e0*/  @P1 PRMT R0, R0, 0x654, R20 ;  /* 0x0000065400001816 */ /* 0x000fe20000000014 */
[----:B------:R-:W-:Y:S03]  /*89f0*/  UISETP.NE.AND UP0, UPT, UR4, 0x3, UPT ;  /* 0x000000030400788c */ /* 0x000fe6000bf05270 */
[----:B------:R3:W-:Y:S01]  /*8a00*/  @P1 SYNCS.ARRIVE.TRANS64.RED.A1T0 RZ, [R0+URZ], RZ ;  /* 0x000000ff00ff19a7 */ /* 0x0007e200081004ff */
[----:B------:R-:W-:Y:S07]  /*8a10*/  USEL UR47, UR4, URZ, UP0 ;  /* 0x000000ff042f7287 */ /* 0x000fee0008000000 */
.L_x_113:
[----:B------:R-:W4:Y:S01]  /*8a20*/  @P1 SYNCS.PHASECHK.TRANS64.TRYWAIT P0, [R2+URZ+0x40], R3 ;  /* 0x00004003020015a7 */ /* 0x000f2200080011ff */
[----:B------:R-:W-:Y:S01]  /*8a30*/  BSSY B1, `(.L_x_114) ;  /* 0x0000019000017945 */ /* 0x000fe20003800000 */
[----:B----4-:R-:W-:Y:S03]  /*8a40*/  @P1 SEL R114, RZ, 0x1, !P0 ;  /* 0x00000001ff721807 */ /* 0x010fe60004000000 */
[----:B------:R-:W-:Y:S05]  /*8a50*/  @!P1 BRA `(.L_x_115) ;  /* 0x0000000000589947 */ /* 0x000fea0003800000 */
[----:B------:R-:W-:Y:S01]  /*8a60*/  ISETP.NE.AND P1, PT, R116, RZ, PT ;  /* 0x000000ff7400720c */ /* 0x000fe20003f25270 */
[----:B------:R-:W-:Y:S01]  /*8a70*/  BSSY B0, `(.L_x_116) ;  /* 0x0000009000007945 */ /* 0x000fe20003800000 */
[----:B------:R-:W-:Y:S11]  /*8a80*/  ISETP.NE.AND P0, PT, R114, RZ, PT ;  /* 0x000000ff7200720c */ /* 0x000ff60003f05270 */
[----:B-1----:R-:W-:Y:S05]  /*8a90*/  @P1 IMAD R20, R113, 0x1000, R106 ;  /* 0x0000100071141824 */ /* 0x002fea00078e026a */
[----:B------:R-:W-:Y:S05]  /*8aa0*/  @P1 IADD3 R3, PT, PT, R20, UR43, RZ ;  /* 0x0000002b14031c10 */ /* 0x000fea000fffe0ff */
[----:B------:R-:W-:Y:S01]  /*8ab0*/  @P1 IMAD.IADD R3, R105, 0x1, R3 ;  /* 0x0000000169031824 */ /* 0x000fe200078e0203 */
[----:B------:R-:W-:Y:S06]  /*8ac0*/  @P0 BRA `(.L_x_117) ;  /* 0x00000000000c0947 */ /* 0x000fec0003800000 */
[----:B---3--:R-:W-:Y:S04]  /*8ad0*/  SHF.L.U32 R0, R115, 0x1f, RZ ;  /* 0x0000001f73007819 */ /* 0x008fe800000006ff */
[----:B------:R-:W1:Y:S02]  /*8ae0*/  SYNCS.PHASECHK.TRANS64.TRYWAIT P0, [R2+URZ+0x40], R0 ;  /* 0x00004000020075a7 */ /* 0x000e6400080011ff */
[----:B-1----:R-:W-:Y:S05]  /*8af0*/  @!P0 BRA `(.L_x_118) ;  /* 0x0000003800c08947 */ /* 0x002fea0003800000 */
.L_x_117:
[----:B------:R-:W-:Y:S05]  /*8b00*/  BSYNC B0 ;  /* 0x0000000000007941 */ /* 0x000fea0003800000 */
.L_x_116:
[----:B------:R-:W-:Y:S01]  /*8b10*/  ISETP.NE.AND P0, PT, R116, RZ, PT ;  /* 0x000000ff7400720c */ /* 0x000fe20003f05270 */
[----:B------:R-:W-:Y:S11]  /*8b20*/  VIADD R113, R113, 0x1 ;  /* 0x0000000171717836 */ /* 0x000ff60000000000 */
[----:B------:R-:W-:Y:S01]  /*8b30*/  @!UPT UIADD3 URZ, UPT, UPT, URZ, URZ, URZ ;  /* 0x000000fffffff290 */ /* 0x000fe2000fffe0ff */
[----:B------:R4:W2:Y:S04]  /*8b40*/  @P0 LDS.128 R52, [R20+UR43+0x200] ;  /* 0x0002002b14340984 */ /* 0x0008a80008000c00 */
[----:B------:R4:W2:Y:S04]  /*8b50*/  @P0 LDS.128 R64, [R20+UR43+0xa00] ;  /* 0x000a002b14400984 */ /* 0x0008a80008000c00 */
[----:B------:R4:W2:Y:S04]  /*8b60*/  @P0 LDS.128 R56, [R3+0x200] ;  /* 0x0002000003380984 */ /* 0x0008a80000000c00 */
[----:B------:R4:W2:Y:S01]  /*8b70*/  @P0 LDS.128 R68, [R3+0xa00] ;  /* 0x000a000003440984 */ /* 0x0008a20000000c00 */
[C---:B------:R-:W-:Y:S04]  /*8b80*/  ISETP.NE.AND P0, PT, R113.reuse, 0x3, PT ;  /* 0x000000037100780c */ /* 0x040fe80003f05270 */
[----:B-1-3--:R-:W-:Y:S02]  /*8b90*/  SEL R0, RZ, 0x1, P0 ;  /* 0x00000001ff007807 */ /* 0x00afe40000000000 */
[----:B------:R-:W-:Y:S02]  /*8ba0*/  SEL R113, R113, RZ, P0 ;  /* 0x000000ff71717207 */ /* 0x000fe40000000000 */
[----:B------:R-:W-:Y:S02]  /*8bb0*/  LOP3.LUT R115, R115, R0, RZ, 0x3c, !PT ;  /* 0x0000000073737212 */ /* 0x000fe400078e3cff */
.L_x_115:
[----:B------:R-:W-:Y:S05]  /*8bc0*/  BSYNC B1 ;  /* 0x0000000000017941 */ /* 0x000fea0003800000 */
.L_x_114:
[----:B----4-:R-:W-:Y:S05]  /*8bd0*/  VIADD R3, R112, 0x400000 ;  /* 0x0040000070037836 */ /* 0x010fea0000000000 */
[----:B---3--:R-:W-:Y:S04]  /*8be0*/  SHF.R.U32.HI R0, RZ, 0x15, R3 ;  /* 0x00000015ff007819 */ /* 0x008fe80000011603 */
[----:B------:R-:W-:Y:S04]  /*8bf0*/  LOP3.LUT R2, R0, 0x3, RZ, 0xc0, !PT ;  /* 0x0000000300027812 */ /* 0x000fe800078ec0ff */
[----:B------:R-:W-:Y:S11]  /*8c00*/  ISETP.NE.AND P0, PT, R88, R2, PT ;  /* 0x000000025800720c */ /* 0x000ff60003f05270 */
[----:B------:R-:W-:Y:S02]  /*8c10*/  @!UPT UIADD3 URZ, UPT, UPT, URZ, URZ, URZ ;  /* 0x000000fffffff290 */ /* 0x000fe4000fffe0ff */
[----:B------:R-:W-:Y:S05]  /*8c20*/  @P0 BRA `(.L_x_119) ;  /* 0x0000000000bc0947 */ /* 0x000fea0003800000 */
[----:B------:R-:W-:Y:S02]  /*8c30*/  LOP3.LUT P0, RZ, R0, 0x3, R90, 0x48, !PT ;  /* 0x0000000300ff7812 */ /* 0x000fe4000780485a */
[----:B------:R-:W-:Y:S11]  /*8c40*/  MOV R16, R3 ;  /* 0x0000000300107202 */ /* 0x000ff60000000f00 */
[----:B------:R-:W-:Y:S05]  /*8c50*/  @!P0 BRA `(.L_x_120) ;  /* 0x0000000000408947 */ /* 0x000fea0003800000 */
[----:B------:R-:W3:Y:S01]  /*8c60*/  LDCU.64 UR8, c[0x4][0x70] ;  /* 0x01000e00ff0877ac */ /* 0x000ee20008000a00 */
[----:B------:R-:W-:Y:S01]  /*8c70*/  MOV R15, 0x0 ;  /* 0x00000000000f7802 */ /* 0x000fe20000000f00 */
[----:B------:R-:W-:Y:S02]  /*8c80*/  HFMA2 R12, -RZ, RZ, 0, 5.9604644775390625e-08 ;  /* 0x00000001ff0c7431 */ /* 0x000fe400000001ff */
[----:B------:R-:W-:Y:S02]  /*8c90*/  IMAD.MOV.U32 R8, RZ, RZ, 0x192 ;  /* 0x00000192ff087424 */ /* 0x000fe400078e00ff */
[----:B------:R-:W-:Y:S01]  /*8ca0*/  IMAD.MOV.U32 R13, RZ, RZ, RZ ;  /* 0x000000ffff0d7224 */ /* 0x000fe200078e00ff */
[----:B------:R-:W4:Y:S01]  /*8cb0*/  LDCU.64 UR6, c[0x4][0x78] ;  /* 0x01000f00ff0677ac */ /* 0x000f220008000a00 */
[----:B------:R-:W1:Y:S01]  /*8cc0*/  LDC.64 R14, c[0x4][R15] ;  /* 0x010000000f0e7b82 */ /* 0x000e620000000a00 */
[----:B------:R-:W5:Y:S01]  /*8cd0*/  LDCU.64 UR4, c[0x4][0x10] ;  /* 0x01000200ff0477ac */ /* 0x000f620008000a00 */
[----:B---3--:R-:W-:Y:S01]  /*8ce0*/  MOV R5, UR9 ;  /* 0x0000000900057c02 */ /* 0x008fe20008000f00 */
[----:B------:R-:W-:Y:S01]  /*8cf0*/  IMAD.U32 R4, RZ, RZ, UR8 ;  /* 0x00000008ff047e24 */ /* 0x000fe2000f8e00ff */
[----:B----4-:R-:W-:Y:S01]  /*8d00*/  MOV R7, UR7 ;  /* 0x0000000700077c02 */ /* 0x010fe20008000f00 */
[----:B------:R-:W-:Y:S01]  /*8d10*/  IMAD.U32 R6, RZ, RZ, UR6 ;  /* 0x00000006ff067e24 */ /* 0x000fe2000f8e00ff */
[----:B-----5:R-:W-:Y:S01]  /*8d20*/  MOV R11, UR5 ;  /* 0x00000005000b7c02 */ /* 0x020fe20008000f00 */
[----:B------:R-:W-:Y:S02]  /*8d30*/  IMAD.U32 R10, RZ, RZ, UR4 ;  /* 0x00000004ff0a7e24 */ /* 0x000fe4000f8e00ff */
[----:B-1----:R-:W-:Y:S07]  /*8d40*/  LEPC R20, `(.L_x_120) ;  /* 0x000000001014794e */ /* 0x002fee0000000000 */
[----:B--2---:R-:W-:Y:S05]  /*8d50*/  CALL.ABS.NOINC R14 ;  /* 0x000000000e007343 */ /* 0x004fea0003c00000 */
.L_x_120:
[----:B------:R-:W-:Y:S05]  /*8d60*/  WARPSYNC.ALL ;  /* 0x0000000000007948 */ /* 0x000fea0003800000 */
[C---:B------:R-:W-:Y:S01]  /*8d70*/  R2UR UR4, R16.reuse ;  /* 0x00000000100472ca */ /* 0x040fe200000e0000 */
[----:B------:R-:W-:Y:S05]  /*8d80*/  VIADD R0, R16, 0x20 ;  /* 0x0000002010007836 */ /* 0x000fea0000000000 */
[----:B------:R-:W-:Y:S04]  /*8d90*/  SHF.R.U32.HI R0, RZ, 0x15, R0 ;  /* 0x00000015ff007819 */ /* 0x000fe80000011600 */
[----:B------:R-:W-:Y:S03]  /*8da0*/  LOP3.LUT P0, RZ, R0, 0x3, R90, 0x48, !PT ;  /* 0x0000000300ff7812 */ /* 0x000fe6000780485a */
[----:B------:R-:W3:Y:S10]  /*8db0*/  LDTM.x16 R24, tmem[UR4] ;  /* 0x00000004001879ee */ /* 0x000ef40008240000 */
[----:B---3--:R-:W-:Y:S05]  /*8dc0*/  @!P0 BRA `(.L_x_121) ;  /* 0x0000000000408947 */ /* 0x008fea0003800000 */
        /* <DEDUP_REMOVED lines=16> */
.L_x_121:
[----:B------:R-:W-:Y:S05]  /*8ed0*/  WARPSYNC.ALL ;  /* 0x0000000000007948 */ /* 0x000fea0003800000 */
[----:B------:R-:W-:Y:S11]  /*8ee0*/  R2UR UR4, R16 ;  /* 0x00000000100472ca */ /* 0x000ff600000e0000 */
[----:B------:R-:W-:Y:S02]  /*8ef0*/  @!UPT UIADD3 URZ, UPT, UPT, URZ, URZ, URZ ;  /* 0x000000fffffff290 */ /* 0x000fe4000fffe0ff */
[----:B------:R-:W3:Y:S02]  /*8f00*/  LDTM.x16 R4, tmem[UR4+0x20] ;  /* 0x00002004000479ee */ /* 0x000ee40008240000 */
[----:B---3--:R-:W-:Y:S01]  /*8f10*/  NOP ;  /* 0x0000000000007918 */ /* 0x008fe20000000000 */
.L_x_119:
[----:B--2---:R-:W-:Y:S01]  /*8f20*/  SHF.L.U32 R3, R52, 0x10, RZ ;  /* 0x0000001034037819 */ /* 0x004fe200000006ff */
[C---:B------:R-:W-:Y:S01]  /*8f30*/  FMUL R0, R43.reuse, R24 ;  /* 0x000000182b007220 */ /* 0x040fe20000400000 */
[----:B------:R-:W-:Y:S01]  /*8f40*/  ISETP.NE.AND P1, PT, R88, R2, PT ;  /* 0x000000025800720c */ /* 0x000fe20003f25270 */
[----:B------:R-:W-:Y:S01]  /*8f50*/  FMUL R2, R43, R25 ;  /* 0x000000192b027220 */ /* 0x000fe20000400000 */
[----:B-1----:R-:W-:Y:S01]  /*8f60*/  LOP3.LUT R21, R52, 0xffff0000, RZ, 0xc0, !PT ;  /* 0xffff000034157812 */ /* 0x002fe200078ec0ff */
[----:B------:R-:W-:Y:S01]  /*8f70*/  FFMA R0, R45, R3, R0 ;  /* 0x000000032d007223 */ /* 0x000fe20000000000 */
[----:B------:R-:W-:Y:S01]  /*8f80*/  SHF.L.U32 R22, R53, 0x10, RZ ;  /* 0x0000001035167819 */ /* 0x000fe200000006ff */
[----:B------:R-:W-:Y:S01]  /*8f90*/  FMUL R3, R43, R26 ;  /* 0x0000001a2b037220 */ /* 0x000fe20000400000 */
[----:B------:R-:W-:Y:S01]  /*8fa0*/  LOP3.LUT R23, R53, 0xffff0000, RZ, 0xc0, !PT ;  /* 0xffff000035177812 */ /* 0x000fe200078ec0ff */
[----:B------:R-:W-:Y:S01]  /*8fb0*/  FMUL R20, R43, R27 ;  /* 0x0000001b2b147220 */ /* 0x000fe20000400000 */
[C---:B------:R-:W-:Y:S01]  /*8fc0*/  SHF.L.U32 R41, R54.reuse, 0x10, RZ ;  /* 0x0000001036297819 */ /* 0x040fe200000006ff */
[C---:B------:R-:W-:Y:S01]  /*8fd0*/  FFMA R2, R45.reuse, R21, R2 ;  /* 0x000000152d027223 */ /* 0x040fe20000000002 */
[----:B------:R-:W-:Y:S01]  /*8fe0*/  LOP3.LUT R42, R54, 0xffff0000, RZ, 0xc0, !PT ;  /* 0xffff0000362a7812 */ /* 0x000fe200078ec0ff */
[----:B------:R-:W-:Y:S01]  /*8ff0*/  FFMA R3, R45, R22, R3 ;  /* 0x000000162d037223 */ /* 0x000fe20000000003 */
[----:B------:R-:W-:Y:S01]  /*9000*/  SHF.L.U32 R44, R55, 0x10, RZ ;  /* 0x00000010372c7819 */ /* 0x000fe200000006ff */
[----:B------:R-:W-:Y:S01]  /*9010*/  FMUL R21, R43, R28 ;  /* 0x0000001c2b157220 */ /* 0x000fe20000400000 */
[----:B------:R-:W-:Y:S01]  /*9020*/  LOP3.LUT R46, R55, 0xffff0000, RZ, 0xc0, !PT ;  /* 0xffff0000372e7812 */ /* 0x000fe200078ec0ff */
[----:B------:R-:W-:Y:S01]  /*9030*/  FFMA R20, R45, R23, R20 ;  /* 0x000000172d147223 */ /* 0x000fe20000000014 */
[----:B------:R-:W-:Y:S01]  /*9040*/  MOV R47, UR45 ;  /* 0x0000002d002f7c02 */ /* 0x000fe20008000f00 */
[C---:B------:R-:W-:Y:S01]  /*9050*/  FMUL R22, R43.reuse, R29 ;  /* 0x0000001d2b167220 */ /* 0x040fe20000400000 */
[----:B------:R-:W-:Y:S01]  /*9060*/  F2FP.BF16.F32.PACK_AB R48, R2, R0 ;  /* 0x000000000230723e */ /* 0x000fe200000010ff */
[C---:B------:R-:W-:Y:S01]  /*9070*/  FMUL R23, R43.reuse, R30 ;  /* 0x0000001e2b177220 */ /* 0x040fe20000400000 */
[----:B------:R-:W-:Y:S01]  /*9080*/  F2FP.BF16.F32.PACK_AB R49, R20, R3 ;  /* 0x000000031431723e */ /* 0x000fe200000010ff */
[----:B------:R-:W-:Y:S01]  /*9090*/  FMUL R40, R43, R31 ;  /* 0x0000001f2b287220 */ /* 0x000fe20000400000 */
[----:B------:R-:W-:Y:S01]  /*90a0*/  @!P1 LEA R47, R47, R106, 0xc ;  /* 0x0000006a2f2f9211 */ /* 0x000fe200078e60ff */
[C---:B------:R-:W-:Y:S01]  /*90b0*/  FFMA R21, R45.reuse, R41, R21 ;  /* 0x000000292d157223 */ /* 0x040fe20000000015 */
[----:B------:R-:W-:Y:S01]  /*90c0*/  SHF.L.U32 R2, R56, 0x10, RZ ;  /* 0x0000001038027819 */ /* 0x000fe200000006ff */
[----:B------:R-:W-:Y:S01]  /*90d0*/  FFMA R22, R45, R42, R22 ;  /* 0x0000002a2d167223 */ /* 0x000fe20000000016 */
[----:B------:R-:W-:Y:S01]  /*90e0*/  LOP3.LUT R41, R65, 0xffff0000, RZ, 0xc0, !PT ;  /* 0xffff000041297812 */ /* 0x000fe200078ec0ff */
[C---:B------:R-:W-:Y:S01]  /*90f0*/  FFMA R23, R45.reuse, R44, R23 ;  /* 0x0000002c2d177223 */ /* 0x040fe20000000017 */
[----:B------:R-:W-:Y:S01]  /*9100*/  LOP3.LUT R42, R66, 0xffff0000, RZ, 0xc0, !PT ;  /* 0xffff0000422a7812 */ /* 0x000fe200078ec0ff */
[----:B------:R-:W-:Y:S01]  /*9110*/  FFMA R40, R45, R46, R40 ;  /* 0x0000002e2d287223 */ /* 0x000fe20000000028 */
[----:B------:R-:W-:Y:S01]  /*9120*/  F2FP.BF16.F32.PACK_AB R50, R22, R21 ;  /* 0x000000151632723e */ /* 0x000fe200000010ff */
[C---:B------:R-:W-:Y:S01]  /*9130*/  FMUL R0, R43.reuse, R32 ;  /* 0x000000202b007220 */ /* 0x040fe20000400000 */
[----:B------:R-:W-:Y:S01]  /*9140*/  LOP3.LUT R21, R56, 0xffff0000, RZ, 0xc0, !PT ;  /* 0xffff000038157812 */ /* 0x000fe200078ec0ff */
[----:B------:R-:W-:Y:S01]  /*9150*/  FMUL R3, R43, R34 ;  /* 0x000000222b037220 */ /* 0x000fe20000400000 */
[----:B------:R-:W-:Y:S01]  /*9160*/  F2FP.BF16.F32.PACK_AB R51, R40, R23 ;  /* 0x000000172833723e */ /* 0x000fe200000010ff */
[----:B------:R-:W-:Y:S01]  /*9170*/  FFMA R0, R45, R2, R0 ;  /* 0x000000022d007223 */ /* 0x000fe20000000000 */
[----:B------:R-:W-:Y:S01]  /*9180*/  SHF.L.U32 R22, R57, 0x10, RZ ;  /* 0x0000001039167819 */ /* 0x000fe200000006ff */
[----:B------:R-:W-:Y:S01]  /*9190*/  FMUL R2, R43, R33 ;  /* 0x000000212b027220 */ /* 0x000fe20000400000 */
[----:B------:R-:W-:Y:S01]  /*91a0*/  LOP3.LUT R23, R57, 0xffff0000, RZ, 0xc0, !PT ;  /* 0xffff000039177812 */ /* 0x000fe200078ec0ff */
[----:B------:R1:W-:Y:S01]  /*91b0*/  @!P1 STS.128 [R47+UR43+0x200], R48 ;  /* 0x000200302f009988 */ /* 0x0003e20008000c2b */
[----:B------:R-:W-:Y:S01]  /*91c0*/  SHF.L.U32 R40, R58, 0x10, RZ ;  /* 0x000000103a287819 */ /* 0x000fe200000006ff */
[----:B------:R-:W-:Y:S01]  /*91d0*/  FMUL R20, R43, R35 ;  /* 0x000000232b147220 */ /* 0x000fe20000400000 */
[----:B------:R-:W-:Y:S01]  /*91e0*/  SHF.L.U32 R44, R67, 0x10, RZ ;  /* 0x00000010432c7819 */ /* 0x000fe200000006ff */
[----:B------:R-:W-:Y:S01]  /*91f0*/  FFMA R2, R45, R21, R2 ;  /* 0x000000152d027223 */ /* 0x000fe20000000002 */
[----:B------:R-:W-:Y:S01]  /*9200*/  LOP3.LUT R46, R67, 0xffff0000, RZ, 0xc0, !PT ;  /* 0xffff0000432e7812 */ /* 0x000fe200078ec0ff */
[C---:B------:R-:W-:Y:S01]  /*9210*/  FFMA R3, R45.reuse, R22, R3 ;  /* 0x000000162d037223 */ /* 0x040fe20000000003 */
[----:B------:R-:W-:Y:S01]  /*9220*/  ISETP.NE.AND P0, PT, R88, RZ, PT ;  /* 0x000000ff5800720c */ /* 0x000fe20003f05270 */
[----:B------:R-:W-:Y:S01]  /*9230*/  FFMA R20, R45, R23, R20 ;  /* 0x000000172d147223 */ /* 0x000fe20000000014 */
[----:B------:R-:W-:Y:S01]  /*9240*/  LOP3.LUT R23, R58, 0xffff0000, RZ, 0xc0, !PT ;  /* 0xffff00003a177812 */ /* 0x000fe200078ec0ff */
[C---:B------:R-:W-:Y:S01]  /*9250*/  FMUL R21, R43.reuse, R36 ;  /* 0x000000242b157220 */ /* 0x040fe20000400000 */
[----:B------:R-:W-:Y:S01]  /*9260*/  ISETP.NE.AND P2, PT, R104, RZ, PT ;  /* 0x000000ff6800720c */ /* 0x000fe20003f45270 */
[----:B------:R-:W-:Y:S02]  /*9270*/  FMUL R22, R43, R37 ;  /* 0x000000252b167220 */ /* 0x000fe40000400000 */
[C---:B------:R-:W-:Y:S01]  /*9280*/  FFMA R21, R45.reuse, R40, R21 ;  /* 0x000000282d157223 */ /* 0x040fe20000000015 */
[----:B------:R-:W-:Y:S01]  /*9290*/  SHF.L.U32 R40, R64, 0x10, RZ ;  /* 0x0000001040287819 */ /* 0x000fe200000006ff */
[----:B------:R-:W-:Y:S01]  /*92a0*/  FFMA R22, R45, R23, R22 ;  /* 0x000000172d167223 */ /* 0x000fe20000000016 */
[----:B------:R-:W-:Y:S02]  /*92b0*/  LOP3.LUT R23, R59, 0xffff0000, RZ, 0xc0, !PT ;  /* 0xffff00003b177812 */ /* 0x000fe400078ec0ff */
[----:B-1----:R-:W-:Y:S01]  /*92c0*/  F2FP.BF16.F32.PACK_AB R49, R20, R3 ;  /* 0x000000031431723e */ /* 0x002fe200000010ff */
[C---:B------:R-:W-:Y:S01]  /*92d0*/  FMUL R3, R43.reuse, R4 ;  /* 0x000000042b037220 */ /* 0x040fe20000400000 */
[----:B------:R-:W-:Y:S01]  /*92e0*/  F2FP.BF16.F32.PACK_AB R48, R2, R0 ;  /* 0x000000000230723e */ /* 0x000fe200000010ff */
[----:B------:R-:W-:Y:S01]  /*92f0*/  FMUL R0, R43, R38 ;  /* 0x000000262b007220 */ /* 0x000fe20000400000 */
[----:B------:R-:W-:Y:S01]  /*9300*/  SHF.L.U32 R20, R59, 0x10, RZ ;  /* 0x000000103b147819 */ /* 0x000fe200000006ff */
[C---:B------:R-:W-:Y:S01]  /*9310*/  FMUL R2, R43.reuse, R39 ;  /* 0x000000272b027220 */ /* 0x040fe20000400000 */
[----:B------:R-:W-:Y:S01]  /*9320*/  F2FP.BF16.F32.PACK_AB R50, R22, R21 ;  /* 0x000000151632723e */ /* 0x000fe200000010ff */
[C---:B------:R-:W-:Y:S01]  /*9330*/  FMUL R21, R43.reuse, R6 ;  /* 0x000000062b157220 */ /* 0x040fe20000400000 */
[----:B------:R-:W-:Y:S01]  /*9340*/  FMUL R22, R43, R7 ;  /* 0x000000072b167220 */ /* 0x000fe20000400000 */
[C---:B------:R-:W-:Y:S01]  /*9350*/  FFMA R0, R45.reuse, R20, R0 ;  /* 0x000000142d007223 */ /* 0x040fe20000000000 */
[C---:B------:R-:W-:Y:S01]  /*9360*/  FFMA R2, R45.reuse, R23, R2 ;  /* 0x000000172d027223 */ /* 0x040fe20000000002 */
[----:B------:R-:W-:Y:S01]  /*9370*/  LOP3.LUT R23, R64, 0xffff0000, RZ, 0xc0, !PT ;  /* 0xffff000040177812 */ /* 0x000fe200078ec0ff */
[----:B------:R-:W-:Y:S01]  /*9380*/  FFMA R3, R45, R40, R3 ;  /* 0x000000282d037223 */ /* 0x000fe20000000003 */
[----:B------:R-:W-:Y:S01]  /*9390*/  SHF.L.U32 R40, R65, 0x10, RZ ;  /* 0x0000001041287819 */ /* 0x000fe200000006ff */
[C---:B------:R-:W-:Y:S01]  /*93a0*/  FMUL R20, R43.reuse, R5 ;  /* 0x000000052b147220 */ /* 0x040fe20000400000 */
[----:B------:R-:W-:Y:S01]  /*93b0*/  F2FP.BF16.F32.PACK_AB R51, R2, R0 ;  /* 0x000000000233723e */ /* 0x000fe200000010ff */
[C---:B------:R-:W-:Y:S01]  /*93c0*/  FMUL R0, R43.reuse, R8 ;  /* 0x000000082b007220 */ /* 0x040fe20000400000 */
[----:B------:R-:W-:Y:S01]  /*93d0*/  FMUL R2, R43, R9 ;  /* 0x000000092b027220 */ /* 0x000fe20000400000 */
[C---:B------:R-:W-:Y:S01]  /*93e0*/  FFMA R20, R45.reuse, R23, R20 ;  /* 0x000000172d147223 */ /* 0x040fe20000000014 */
[C---:B------:R-:W-:Y:S01]  /*93f0*/  FFMA R21, R45.reuse, R40, R21 ;  /* 0x000000282d157223 */ /* 0x040fe20000000015 */
[----:B------:R-:W-:Y:S01]  /*9400*/  FFMA R22, R45, R41, R22 ;  /* 0x000000292d167223 */ /* 0x000fe20000000016 */
[----:B------:R-:W-:Y:S01]  /*9410*/  SHF.L.U32 R41, R66, 0x10, RZ ;  /* 0x0000001042297819 */ /* 0x000fe200000006ff */
[C---:B------:R-:W-:Y:S01]  /*9420*/  FMUL R23, R43.reuse, R10 ;  /* 0x0000000a2b177220 */ /* 0x040fe20000400000 */
[----:B------:R-:W-:Y:S01]  /*9430*/  F2FP.BF16.F32.PACK_AB R60, R20, R3 ;  /* 0x00000003143c723e */ /* 0x000fe200000010ff */
[----:B------:R-:W-:Y:S01]  /*9440*/  FMUL R40, R43, R11 ;  /* 0x0000000b2b287220 */ /* 0x000fe20000400000 */
[----:B------:R-:W-:Y:S01]  /*9450*/  F2FP.BF16.F32.PACK_AB R61, R22, R21 ;  /* 0x00000015163d723e */ /* 0x000fe200000010ff */
[C---:B------:R-:W-:Y:S01]  /*9460*/  FFMA R0, R45.reuse, R41, R0 ;  /* 0x000000292d007223 */ /* 0x040fe20000000000 */
[C---:B------:R-:W-:Y:S01]  /*9470*/  FFMA R2, R45.reuse, R42, R2 ;  /* 0x0000002a2d027223 */ /* 0x040fe20000000002 */
[C---:B------:R-:W-:Y:S01]  /*9480*/  FFMA R23, R45.reuse, R44, R23 ;  /* 0x0000002c2d177223 */ /* 0x040fe20000000017 */
[----:B------:R-:W-:Y:S01]  /*9490*/  FFMA R40, R45, R46, R40 ;  /* 0x0000002e2d287223 */ /* 0x000fe20000000028 */
[----:B------:R-:W-:Y:S01]  /*94a0*/  SHF.L.U32 R42, R68, 0x10, RZ ;  /* 0x00000010442a7819 */ /* 0x000fe200000006ff */
[C---:B------:R-:W-:Y:S01]  /*94b0*/  FMUL R41, R43.reuse, R12 ;  /* 0x0000000c2b297220 */ /* 0x040fe20000400000 */
[----:B------:R-:W-:Y:S01]  /*94c0*/  F2FP.BF16.F32.PACK_AB R62, R2, R0 ;  /* 0x00000000023e723e */ /* 0x000fe200000010ff */
[C---:B------:R-:W-:Y:S01]  /*94d0*/  FMUL R0, R43.reuse, R13 ;  /* 0x0000000d2b007220 */ /* 0x040fe20000400000 */
[----:B------:R-:W-:Y:S01]  /*94e0*/  LOP3.LUT R21, R68, 0xffff0000, RZ, 0xc0, !PT ;  /* 0xffff000044157812 */ /* 0x000fe200078ec0ff */
[C---:B------:R-:W-:Y:S01]  /*94f0*/  FMUL R2, R43.reuse, R14 ;  /* 0x0000000e2b027220 */ /* 0x040fe20000400000 */
[----:B------:R-:W-:Y:S01]  /*9500*/  F2FP.BF16.F32.PACK_AB R63, R40, R23 ;  /* 0x00000017283f723e */ /* 0x000fe200000010ff */
[----:B------:R-:W-:Y:S01]  /*9510*/  FMUL R3, R43, R15 ;  /* 0x0000000f2b037220 */ /* 0x000fe20000400000 */
[----:B------:R-:W-:Y:S01]  /*9520*/  SHF.L.U32 R22, R69, 0x10, RZ ;  /* 0x0000001045167819 */ /* 0x000fe200000006ff */
[----:B------:R-:W-:Y:S01]  /*9530*/  FFMA R41, R45, R42, R41 ;  /* 0x0000002a2d297223 */ /* 0x000fe20000000029 */
[----:B------:R-:W-:Y:S01]  /*9540*/  LOP3.LUT R23, R69, 0xffff0000, RZ, 0xc0, !PT ;  /* 0xffff000045177812 */ /* 0x000fe200078ec0ff */
[----:B------:R-:W-:Y:S01]  /*9550*/  FMUL R20, R43, R16 ;  /* 0x000000102b147220 */ /* 0x000fe20000400000 */
[C---:B------:R-:W-:Y:S01]  /*9560*/  SHF.L.U32 R40, R70.reuse, 0x10, RZ ;  /* 0x0000001046287819 */ /* 0x040fe200000006ff */
[C---:B------:R-:W-:Y:S01]  /*9570*/  FFMA R0, R45.reuse, R21, R0 ;  /* 0x000000152d007223 */ /* 0x040fe20000000000 */
[C---:B------:R-:W-:Y:S01]  /*9580*/  FFMA R2, R45.reuse, R22, R2 ;  /* 0x000000162d027223 */ /* 0x040fe20000000002 */
[----:B------:R-:W-:Y:S01]  /*9590*/  FFMA R3, R45, R23, R3 ;  /* 0x000000172d037223 */ /* 0x000fe20000000003 */
[----:B------:R-:W-:Y:S01]  /*95a0*/  FMUL R21, R43, R17 ;  /* 0x000000112b157220 */ /* 0x000fe20000400000 */
[----:B------:R-:W-:Y:S01]  /*95b0*/  FFMA R20, R45, R40, R20 ;  /* 0x000000282d147223 */ /* 0x000fe20000000014 */
[----:B------:R-:W-:Y:S01]  /*95c0*/  LOP3.LUT R40, R70, 0xffff0000, RZ, 0xc0, !PT ;  /* 0xffff000046287812 */ /* 0x000fe200078ec0ff */
[----:B------:R-:W-:Y:S01]  /*95d0*/  FMUL R22, R43, R18 ;  /* 0x000000122b167220 */ /* 0x000fe20000400000 */
[----:B------:R-:W-:Y:S01]  /*95e0*/  SHF.L.U32 R42, R71, 0x10, RZ ;  /* 0x00000010472a7819 */ /* 0x000fe200000006ff */
[----:B------:R-:W-:Y:S01]  /*95f0*/  FMUL R23, R43, R19 ;  /* 0x000000132b177220 */ /* 0x000fe20000400000 */
[----:B------:R-:W-:Y:S01]  /*9600*/  LOP3.LUT R44, R71, 0xffff0000, RZ, 0xc0, !PT ;  /* 0xffff0000472c7812 */ /* 0x000fe200078ec0ff */
[----:B------:R-:W-:Y:S01]  /*9610*/  FFMA R21, R45, R40, R21 ;  /* 0x000000282d157223 */ /* 0x000fe20000000015 */
[----:B------:R-:W-:Y:S01]  /*9620*/  @!P1 IADD3 R40, PT, PT, R47, UR43, RZ ;  /* 0x0000002b2f289c10 */ /* 0x000fe2000fffe0ff */
[C---:B------:R-:W-:Y:S01]  /*9630*/  FFMA R22, R45.reuse, R42, R22 ;  /* 0x0000002a2d167223 */ /* 0x040fe20000000016 */
[----:B------:R-:W-:Y:S01]  /*9640*/  F2FP.BF16.F32.PACK_AB R96, R0, R41 ;  /* 0x000000290060723e */ /* 0x000fe200000010ff */
[----:B------:R-:W-:Y:S01]  /*9650*/  FFMA R23, R45, R44, R23 ;  /* 0x0000002c2d177223 */ /* 0x000fe20000000017 */
[----:B------:R-:W-:Y:S02]  /*9660*/  @!P1 IADD3 R40, PT, PT, R105, R40, RZ ;  /* 0x0000002869289210 */ /* 0x000fe40007ffe0ff */
[----:B------:R-:W-:Y:S02]  /*9670*/  F2FP.BF16.F32.PACK_AB R97, R3, R2 ;  /* 0x000000020361723e */ /* 0x000fe400000010ff */
[----:B------:R-:W-:Y:S01]  /*9680*/  F2FP.BF16.F32.PACK_AB R98, R21, R20 ;  /* 0x000000141562723e */ /* 0x000fe200000010ff */
[----:B------:R1:W-:Y:S01]  /*9690*/  @!P1 STS.128 [R40+0x200], R48 ;  /* 0x0002003028009388 */ /* 0x0003e20000000c00 */
[----:B------:R-:W-:Y:S02]  /*96a0*/  F2FP.BF16.F32.PACK_AB R99, R23, R22 ;  /* 0x000000161763723e */ /* 0x000fe400000010ff */
[----:B------:R-:W-:Y:S04]  /*96b0*/  MOV R0, UR47 ;  /* 0x0000002f00007c02 */ /* 0x000fe80008000f00 */
[----:B------:R-:W-:Y:S01]  /*96c0*/  @P2 LEA R0, R0, UR43, 0x3 ;  /* 0x0000002b00002c11 */ /* 0x000fe2000f8e18ff */
[----:B------:R1:W-:Y:S08]  /*96d0*/  @!P1 STS.128 [R47+UR43+0xa00], R60 ;  /* 0x000a003c2f009988 */ /* 0x0003f00008000c2b */
[----:B------:R1:W-:Y:S01]  /*96e0*/  @!P1 STS.128 [R40+0xa00], R96 ;  /* 0x000a006028009388 */ /* 0x0003e20000000c00 */
[----:B------:R-:W-:Y:S01]  /*96f0*/  @!PT LDS RZ, [RZ] ;  /* 0x00000000fffff984 */ /* 0x000fe20000000800 */
[----:B------:R-:W-:Y:S01]  /*9700*/  @!PT LDS RZ, [RZ] ;  /* 0x00000000fffff984 */ /* 0x000fe20000000800 */
[----:B------:R-:W-:Y:S01]  /*9710*/  @!PT LDS RZ, [RZ] ;  /* 0x00000000fffff984 */ /* 0x000fe20000000800 */
[----:B------:R-:W-:Y:S01]  /*9720*/  @!PT LDS RZ, [RZ] ;  /* 0x00000000fffff984 */ /* 0x000fe20000000800 */
[----:B------:R2:W-:Y:S07]  /*9730*/  MEMBAR.ALL.CTA ;  /* 0x0000000000007992 */ /* 0x0005ee0000008000 */
[----:B--2---:R-:W2:Y:S01]  /*9740*/  FENCE.VIEW.ASYNC.S ;  /* 0x00000000000073c6 */ /* 0x004ea20000000000 */
[----:B------:R-:W-:Y:S05]  /*9750*/  WARPSYNC.ALL ;  /* 0x0000000000007948 */ /* 0x000fea0003800000 */
[----:B------:R-:W-:Y:S01]  /*9760*/  BSSY.RECONVERGENT B0, `(.L_x_122) ;  /* 0x0000012000007945 */ /* 0x000fe20003800200 */
[----:B--2---:R-:W-:Y:S06]  /*9770*/  BAR.SYNC.DEFER_BLOCKING 0x1, 0x80 ;  /* 0x0042000000007b1d */ /* 0x004fec0000010000 */
[----:B------:R-:W-:Y:S05]  /*9780*/  @P0 BRA `(.L_x_123) ;  /* 0x00000000003c0947 */ /* 0x000fea0003800000 */
[----:B------:R-:W2:Y:S01]  /*9790*/  LDCU.64 UR6, c[0x0][0x348] ;  /* 0x00006900ff0677ac */ /* 0x000ea20008000a00 */
[----:B------:R-:W-:Y:S02]  /*97a0*/  ULEA UR5, UR45, UR43, 0xc ;  /* 0x0000002b2d057291 */ /* 0x000fe4000f8e60ff */
[----:B------:R-:W-:Y:S02]  /*97b0*/  UIADD3 UR10, UPT, UPT, UR50, 0x40, URZ ;  /* 0x00000040320a7890 */ /* 0x000fe4000fffe0ff */
[----:B------:R-:W-:Y:S02]  /*97c0*/  UIADD3 UR8, UPT, UPT, UR5, 0x200, URZ ;  /* 0x0000020005087890 */ /* 0x000fe4000fffe0ff */
[----:B------:R-:W-:Y:S01]  /*97d0*/  UIADD3 UR12, UPT, UPT, UR5, 0xa00, URZ ;  /* 0x00000a00050c7890 */ /* 0x000fe2000fffe0ff */
[----:B------:R-:W-:Y:S01]  /*97e0*/  UMOV UR9, UR49 ;  /* 0x0000003100097c82 */ /* 0x000fe20008000000 */
[----:B------:R-:W-:Y:S01]  /*97f0*/  UMOV UR11, UR52 ;  /* 0x00000034000b7c82 */ /* 0x000fe20008000000 */
[----:B------:R-:W-:Y:S01]  /*9800*/  UIADD3 UR13, UPT, UPT, UR49, 0x20, URZ ;  /* 0x00000020310d7890 */ /* 0x000fe2000fffe0ff */
[----:B------:R-:W-:Y:S01]  /*9810*/  UMOV UR15, UR52 ;  /* 0x00000034000f7c82 */ /* 0x000fe20008000000 */
[----:B------:R-:W-:Y:S01]  /*9820*/  UMOV UR14, UR10 ;  /* 0x0000000a000e7c82 */ /* 0x000fe20008000000 */
[----:B--2---:R-:W-:Y:S04]  /*9830*/  UIADD3 UR4, UP0, UPT, UR6, 0xa80, URZ ;  /* 0x00000a8006047890 */ /* 0x004fe8000ff1e0ff */
[----:B------:R-:W-:Y:S09]  /*9840*/  UIADD3.X UR5, UPT, UPT, URZ, UR7, URZ, UP0, !UPT ;  /* 0x00000007ff057290 */ /* 0x000ff200087fe4ff */
[----:B------:R2:W-:Y:S01]  /*9850*/  UTMASTG.3D [UR8], [UR4] ;  /* 0x00000008040073b5 */ /* 0x0005e20008010000 */
[----:B------:R2:W-:Y:S02]  /*9860*/  UTMASTG.3D [UR12], [UR4] ;  /* 0x0000000c040073b5 */ /* 0x0005e40008010000 */
[----:B--2---:R0:W-:Y:S02]  /*9870*/  UTMACMDFLUSH ;  /* 0x00000000000079b7 */ /* 0x0041e40000000000 */
.L_x_123:
[----:B------:R-:W-:Y:S05]  /*9880*/  BSYNC.RECONVERGENT B0 ;  /* 0x0000000000007941 */ /* 0x000fea0003800200 */
.L_x_122:
[----:B------:R-:W-:Y:S01]  /*9890*/  UIADD3 UR4, UPT, UPT, UR45, 0x1, URZ ;  /* 0x000000012d047890 */ /* 0x000fe2000fffe0ff */
[----:B------:R-:W-:Y:S01]  /*98a0*/  R2UR UR5, R93 ;  /* 0x000000005d0572ca */ /* 0x000fe200000e0000 */
[----:B------:R-:W-:Y:S01]  /*98b0*/  @P2 VIADD R0, R0, 0x58 ;  /* 0x0000005800002836 */ /* 0x000fe20000000000 */
[----:B------:R-:W-:Y:S01]  /*98c0*/  BSSY.RECONVERGENT B0, `(.L_x_124) ;  /* 0x000000b000007945 */ /* 0x000fe20003800200 */
[----:B------:R-:W-:Y:S01]  /*98d0*/  UISETP.NE.AND UP0, UPT, UR4, 0x3, UPT ;  /* 0x000000030400788c */ /* 0x000fe2000bf05270 */
[----:B------:R-:W-:Y:S03]  /*98e0*/  LEA R21, R113, UR43, 0x3 ;  /* 0x0000002b71157c11 */ /* 0x000fe6000f8e18ff */
[----:B------:R-:W-:Y:S02]  /*98f0*/  USEL UR44, UR4, URZ, UP0 ;  /* 0x000000ff042c7287 */ /* 0x000fe40008000000 */
[----:B------:R-:W-:Y:S04]  /*9900*/  UISETP.EQ.XOR UP0, UPT, UR46, 0x3, !UP0 ;  /* 0x000000032e00788c */ /* 0x000fe8000c702a70 */
[----:B------:R-:W-:Y:S01]  /*9910*/  IMAD.U32 R2, RZ, RZ, UR5 ;  /* 0x00000005ff027e24 */ /* 0x000fe2000f8e00ff */
[----:B------:R-:W-:Y:S04]  /*9920*/  UP2UR UR48, UPR, URZ, 0x1 ;  /* 0x00000001ff307883 */ /* 0x000fe80008000000 */
[----:B------:R-:W-:Y:S02]  /*9930*/  @P2 PRMT R2, R2, 0x654, R0 ;  /* 0x0000065402022816 */ /* 0x000fe40000000000 */
[----:B------:R-:W-:Y:S01]  /*9940*/  @P2 SHF.L.U32 R0, R115, 0x1f, RZ ;  /* 0x0000001f73002819 */ /* 0x000fe200000006ff */
[----:B------:R-:W-:Y:S05]  /*9950*/  @P0 BRA `(.L_x_125) ;  /* 0x0000000000040947 */ /* 0x000fea0003800000 */
[----:B------:R-:W-:Y:S04]  /*9960*/  DEPBAR.LE SB0, 0x1 ;  /* 0x000080400000791a */ /* 0x000fe80000000000 */
.L_x_125:
[----:B------:R-:W-:Y:S05]  /*9970*/  BSYNC.RECONVERGENT B0 ;  /* 0x0000000000007941 */ /* 0x000fea0003800200 */
.L_x_124:
[----:B------:R-:W-:Y:S01]  /*9980*/  BAR.SYNC.DEFER_BLOCKING 0x1, 0x80 ;  /* 0x0042000000007b1d */ /* 0x000fe20000010000 */
[----:B------:R-:W-:Y:S02]  /*9990*/  UIADD3 UR4, UPT, UPT, UR47, 0x1, URZ ;  /* 0x000000012f047890 */ /* 0x000fe4000fffe0ff */
[----:B------:R-:W-:Y:S02]  /*99a0*/  UIADD3 UR57, UPT, UPT, UR49, 0x10, URZ ;  /* 0x0000001031397890 */ /* 0x000fe4000fffe0ff */
[----:B------:R-:W-:Y:S04]  /*99b0*/  UISETP.NE.AND UP0, UPT, UR4, 0x3, UPT ;  /* 0x000000030400788c */ /* 0x000fe8000bf05270 */
[----:B------:R-:W-:Y:S01]  /*99c0*/  USEL UR47, UR4, URZ, UP0 ;  /* 0x000000ff042f7287 */ /* 0x000fe20008000000 */
[----:B------:R-:W-:Y:S01]  /*99d0*/  @P2 SYNCS.ARRIVE.TRANS64.RED.A1T0 RZ, [R2+URZ], RZ ;  /* 0x000000ff02ff29a7 */ /* 0x000fe200081004ff */
[----:B------:R-:W-:Y:S01]  /*99e0*/  BSSY B1, `(.L_x_126) ;  /* 0x000001b000017945 */ /* 0x000fe20003800000 */
[----:B------:R2:W3:Y:S02]  /*99f0*/  @P2 SYNCS.PHASECHK.TRANS64.TRYWAIT P0, [R21+URZ+0x40], R0 ;  /* 0x00004000150025a7 */ /* 0x0004e400080011ff */
[----:B--2---:R-:W-:Y:S02]  /*9a00*/  IADD3 R0, PT, PT, R112, 0x10, RZ ;  /* 0x0000001070007810 */ /* 0x004fe40007ffe0ff */
[----:B---3--:R-:W-:Y:S01]  /*9a10*/  @P2 SEL R114, RZ, 0x1, !P0 ;  /* 0x00000001ff722807 */ /* 0x008fe20004000000 */
[----:B------:R-:W-:Y:S06]  /*9a20*/  @!P2 BRA `(.L_x_127) ;  /* 0x000000000058a947 */ /* 0x000fec0003800000 */
[----:B------:R-:W-:Y:S01]  /*9a30*/  ISETP.NE.AND P1, PT, R116, RZ, PT ;  /* 0x000000ff7400720c */ /* 0x000fe20003f25270 */
[----:B------:R-:W-:Y:S01]  /*9a40*/  BSSY B0, `(.L_x_128) ;  /* 0x0000009000007945 */ /* 0x000fe20003800000 */
[----:B------:R-:W-:Y:S11]  /*9a50*/  ISETP.NE.AND P0, PT, R114, RZ, PT ;  /* 0x000000ff7200720c */ /* 0x000ff60003f05270 */
[----:B------:R-:W-:Y:S05]  /*9a60*/  @P1 IMAD R3, R113, 0x1000, R106 ;  /* 0x0000100071031824 */ /* 0x000fea00078e026a */
[----:B------:R-:W-:Y:S05]  /*9a70*/  @P1 IADD3 R2, PT, PT, R3, UR43, RZ ;  /* 0x0000002b03021c10 */ /* 0x000fea000fffe0ff */
[----:B------:R-:W-:Y:S01]  /*9a80*/  @P1 IMAD.IADD R2, R105, 0x1, R2 ;  /* 0x0000000169021824 */ /* 0x000fe200078e0202 */
[----:B------:R-:W-:Y:S06]  /*9a90*/  @P0 BRA `(.L_x_129) ;  /* 0x00000000000c0947 */ /* 0x000fec0003800000 */
[----:B------:R-:W-:Y:S04]  /*9aa0*/  SHF.L.U32 R20, R115, 0x1f, RZ ;  /* 0x0000001f73147819 */ /* 0x000fe800000006ff */
[----:B------:R-:W2:Y:S02]  /*9ab0*/  SYNCS.PHASECHK.TRANS64.TRYWAIT P0, [R21+URZ+0x40], R20 ;  /* 0x00004014150075a7 */ /* 0x000ea400080011ff */
[----:B--2---:R-:W-:Y:S05]  /*9ac0*/  @!P0 BRA `(.L_x_130) ;  /* 0x0000002800e08947 */ /* 0x004fea0003800000 */
.L_x_129:
[----:B------:R-:W-:Y:S05]  /*9ad0*/  BSYNC B0 ;  /* 0x0000000000007941 */ /* 0x000fea0003800000 */
.L_x_128:
[----:B------:R-:W-:Y:S01]  /*9ae0*/  ISETP.NE.AND P0, PT, R116, RZ, PT ;  /* 0x000000ff7400720c */ /* 0x000fe20003f05270 */
[----:B------:R-:W-:Y:S11]  /*9af0*/  VIADD R113, R113, 0x1 ;  /* 0x0000000171717836 */ /* 0x000ff60000000000 */
[----:B------:R-:W-:Y:S01]  /*9b00*/  @!UPT UIADD3 URZ, UPT, UPT, URZ, URZ, URZ ;  /* 0x000000fffffff290 */ /* 0x000fe2000fffe0ff */
[----:B------:R-:W3:Y:S04]  /*9b10*/  @P0 LDS.128 R52, [R3+UR43+0x200] ;  /* 0x0002002b03340984 */ /* 0x000ee80008000c00 */
[----:B------:R-:W4:Y:S04]  /*9b20*/  @P0 LDS.128 R64, [R3+UR43+0xa00] ;  /* 0x000a002b03400984 */ /* 0x000f280008000c00 */
[----:B------:R-:W1:Y:S04]  /*9b30*/  @P0 LDS.128 R56, [R2+0x200] ;  /* 0x0002000002380984 */ /* 0x000e680000000c00 */
[----:B------:R5:W1:Y:S01]  /*9b40*/  @P0 LDS.128 R68, [R2+0xa00] ;  /* 0x000a000002440984 */ /* 0x000a620000000c00 */
[C---:B------:R-:W-:Y:S04]  /*9b50*/  ISETP.NE.AND P0, PT, R113.reuse, 0x3, PT ;  /* 0x000000037100780c */ /* 0x040fe80003f05270 */
[----:B------:R-:W-:Y:S02]  /*9b60*/  SEL R113, R113, RZ, P0 ;  /* 0x000000ff71717207 */ /* 0x000fe40000000000 */
[----:B-----5:R-:W-:Y:S04]  /*9b70*/  SEL R2, RZ, 0x1, P0 ;  /* 0x00000001ff027807 */ /* 0x020fe80000000000 */
[----:B------:R-:W-:Y:S02]  /*9b80*/  LOP3.LUT R115, R115, R2, RZ, 0x3c, !PT ;  /* 0x0000000273737212 */ /* 0x000fe400078e3cff */
.L_x_127:
[----:B------:R-:W-:Y:S05]  /*9b90*/  BSYNC B1 ;  /* 0x0000000000017941 */ /* 0x000fea0003800000 */
.L_x_126:
[----:B------:R-:W-:Y:S04]  /*9ba0*/  SHF.R.U32.HI R3, RZ, 0x15, R0 ;  /* 0x00000015ff037819 */ /* 0x000fe80000011600 */
[----:B------:R-:W-:Y:S04]  /*9bb0*/  LOP3.LUT R2, R3, 0x3, RZ, 0xc0, !PT ;  /* 0x0000000303027812 */ /* 0x000fe800078ec0ff */
[----:B------:R-:W-:Y:S11]  /*9bc0*/  ISETP.NE.AND P0, PT, R88, R2, PT ;  /* 0x000000025800720c */ /* 0x000ff60003f05270 */
[----:B------:R-:W-:Y:S02]  /*9bd0*/  @!UPT UIADD3 URZ, UPT, UPT, URZ, URZ, URZ ;  /* 0x000000fffffff290 */ /* 0x000fe4000fffe0ff */
[----:B------:R-:W-:Y:S05]  /*9be0*/  @P0 BRA `(.L_x_131) ;  /* 0x0000000000bc0947 */ /* 0x000fea0003800000 */
[----:B------:R-:W-:Y:S02]  /*9bf0*/  LOP3.LUT P0, RZ, R3, 0x3, R90, 0x48, !PT ;  /* 0x0000000303ff7812 */ /* 0x000fe4000780485a */
[----:B------:R-:W-:Y:S11]  /*9c00*/  MOV R16, R0 ;  /* 0x0000000000107202 */ /* 0x000ff60000000f00 */
[----:B------:R-:W-:Y:S05]  /*9c10*/  @!P0 BRA `(.L_x_132) ;  /* 0x0000000000408947 */ /* 0x000fea0003800000 */
[----:B------:R-:W5:Y:S01]  /*9c20*/  LDCU.64 UR8, c[0x4][0x70] ;  /* 0x01000e00ff0877ac */ /* 0x000f620008000a00 */
[----:B------:R-:W-:Y:S01]  /*9c30*/  MOV R15, 0x0 ;  /* 0x00000000000f7802 */ /* 0x000fe20000000f00 */
[----:B------:R-:W-:Y:S02]  /*9c40*/  HFMA2 R12, -RZ, RZ, 0, 5.9604644775390625e-08 ;  /* 0x00000001ff0c7431 */ /* 0x000fe400000001ff */
[----:B------:R-:W-:Y:S02]  /*9c50*/  IMAD.MOV.U32 R8, RZ, RZ, 0x192 ;  /* 0x00000192ff087424 */ /* 0x000fe400078e00ff */
[----:B------:R-:W-:Y:S01]  /*9c60*/  IMAD.MOV.U32 R13, RZ, RZ, RZ ;  /* 0x000000ffff0d7224 */ /* 0x000fe200078e00ff */
[----:B------:R-:W1:Y:S01]  /*9c70*/  LDCU.64 UR6, c[0x4][0x78] ;  /* 0x01000f00ff0677ac */ /* 0x000e620008000a00 */
[----:B------:R-:W2:Y:S01]  /*9c80*/  LDC.64 R14, c[0x4][R15] ;  /* 0x010000000f0e7b82 */ /* 0x000ea20000000a00 */
[----:B------:R-:W3:Y:S01]  /*9c90*/  LDCU.64 UR4, c[0x4][0x10] ;  /* 0x01000200ff0477ac */ /* 0x000ee20008000a00 */
[----:B-----5:R-:W-:Y:S01]  /*9ca0*/  MOV R5, UR9 ;  /* 0x0000000900057c02 */ /* 0x020fe20008000f00 */
[----:B------:R-:W-:Y:S01]  /*9cb0*/  IMAD.U32 R4, RZ, RZ, UR8 ;  /* 0x00000008ff047e24 */ /* 0x000fe2000f8e00ff */
[----:B-1----:R-:W-:Y:S01]  /*9cc0*/  MOV R7, UR7 ;  /* 0x0000000700077c02 */ /* 0x002fe20008000f00 */
[----:B------:R-:W-:Y:S01]  /*9cd0*/  IMAD.U32 R6, RZ, RZ, UR6 ;  /* 0x00000006ff067e24 */ /* 0x000fe2000f8e00ff */
[----:B---3--:R-:W-:Y:S01]  /*9ce0*/  MOV R11, UR5 ;  /* 0x00000005000b7c02 */ /* 0x008fe20008000f00 */
[----:B------:R-:W-:Y:S02]  /*9cf0*/  IMAD.U32 R10, RZ, RZ, UR4 ;  /* 0x00000004ff0a7e24 */ /* 0x000fe4000f8e00ff */
[----:B--2---:R-:W-:Y:S07]  /*9d00*/  LEPC R20, `(.L_x_132) ;  /* 0x000000001014794e */ /* 0x004fee0000000000 */
[----:B----4-:R-:W-:Y:S05]  /*9d10*/  CALL.ABS.NOINC R14 ;  /* 0x000000000e007343 */ /* 0x010fea0003c00000 */
.L_x_132:
        /* <DEDUP_REMOVED lines=12> */
[----:B------:R-:W5:Y:S01]  /*9de0*/  LDCU.64 UR6, c[0x4][0x78] ;  /* 0x01000f00ff0677ac */ /* 0x000f620008000a00 */
[----:B------:R-:W2:Y:S01]  /*9df0*/  LDC.64 R14, c[0x4][R15] ;  /* 0x010000000f0e7b82 */ /* 0x000ea20000000a00 */
[----:B------:R-:W3:Y:S01]  /*9e00*/  LDCU.64 UR4, c[0x4][0x10] ;  /* 0x01000200ff0477ac */ /* 0x000ee20008000a00 */
[----:B-1----:R-:W-:Y:S01]  /*9e10*/  MOV R5, UR9 ;  /* 0x0000000900057c02 */ /* 0x002fe20008000f00 */
[----:B------:R-:W-:Y:S01]  /*9e20*/  IMAD.U32 R4, RZ, RZ, UR8 ;  /* 0x00000008ff047e24 */ /* 0x000fe2000f8e00ff */
[----:B-----5:R-:W-:Y:S01]  /*9e30*/  MOV R7, UR7 ;  /* 0x0000000700077c02 */ /* 0x020fe20008000f00 */
[----:B------:R-:W-:Y:S01]  /*9e40*/  IMAD.U32 R6, RZ, RZ, UR6 ;  /* 0x00000006ff067e24 */ /* 0x000fe2000f8e00ff */
[----:B---3--:R-:W-:Y:S01]  /*9e50*/  MOV R11, UR5 ;  /* 0x00000005000b7c02 */ /* 0x008fe20008000f00 */
[----:B------:R-:W-:Y:S02]  /*9e60*/  IMAD.U32 R10, RZ, RZ, UR4 ;  /* 0x00000004ff0a7e24 */ /* 0x000fe4000f8e00ff */
[----:B--2---:R-:W-:Y:S07]  /*9e70*/  LEPC R20, `(.L_x_133) ;  /* 0x000000001014794e */ /* 0x004fee0000000000 */
[----:B----4-:R-:W-:Y:S05]  /*9e80*/  CALL.ABS.NOINC R14 ;  /* 0x000000000e007343 */ /* 0x010fea0003c00000 */
.L_x_133:
[----:B------:R-:W-:Y:S05]  /*9e90*/  WARPSYNC.ALL ;  /* 0x0000000000007948 */ /* 0x000fea0003800000 */
[----:B------:R-:W-:Y:S11]  /*9ea0*/  R2UR UR4, R16 ;  /* 0x00000000100472ca */ /* 0x000ff600000e0000 */
[----:B------:R-:W-:Y:S02]  /*9eb0*/  @!UPT UIADD3 URZ, UPT, UPT, URZ, URZ, URZ ;  /* 0x000000fffffff290 */ /* 0x000fe4000fffe0ff */
[----:B------:R-:W1:Y:S02]  /*9ec0*/  LDTM.x16 R4, tmem[UR4+0x20] ;  /* 0x00002004000479ee */ /* 0x000e640008240000 */
[----:B-1----:R-:W-:Y:S01]  /*9ed0*/  NOP ;  /* 0x0000000000007918 */ /* 0x002fe20000000000 */
.L_x_131:
[----:B---3--:R-:W-:Y:S01]  /*9ee0*/  SHF.L.U32 R3, R52, 0x10, RZ ;  /* 0x0000001034037819 */ /* 0x008fe200000006ff */
[C---:B------:R-:W-:Y:S01]  /*9ef0*/  FMUL R0, R43.reuse, R24 ;  /* 0x000000182b007220 */ /* 0x040fe20000400000 */
[----:B------:R-:W-:Y:S01]  /*9f00*/  ISETP.NE.AND P1, PT, R88, R2, PT ;  /* 0x000000025800720c */ /* 0x000fe20003f25270 */
[----:B------:R-:W-:Y:S01]  /*9f10*/  FMUL R2, R43, R25 ;  /* 0x000000192b027220 */ /* 0x000fe20000400000 */
[----:B--2---:R-:W-:Y:S01]  /*9f20*/  LOP3.LUT R21, R52, 0xffff0000, RZ, 0xc0, !PT ;  /* 0xffff000034157812 */ /* 0x004fe200078ec0ff */
        /* <DEDUP_REMOVED lines=13> */
[----:B-1----:R-:W-:Y:S01]  /*a000*/  MOV R47, UR44 ;  /* 0x0000002c002f7c02 */ /* 0x002fe20008000f00 */
        /* <DEDUP_REMOVED lines=9> */
[----:B----4-:R-:W-:Y:S01]  /*a0a0*/  LOP3.LUT R41, R65, 0xffff0000, RZ, 0xc0, !PT ;  /* 0xffff000041297812 */ /* 0x010fe200078ec0ff */
        /* <DEDUP_REMOVED lines=13> */
[C---:B------:R-:W-:Y:S01]  /*a180*/  SHF.L.U32 R40, R58.reuse, 0x10, RZ ;  /* 0x000000103a287819 */ /* 0x040fe200000006ff */
[----:B------:R-:W-:Y:S01]  /*a190*/  FMUL R20, R43, R35 ;  /* 0x000000232b147220 */ /* 0x000fe20000400000 */
[----:B------:R-:W-:Y:S01]  /*a1a0*/  SHF.L.U32 R44, R67, 0x10, RZ ;  /* 0x00000010432c7819 */ /* 0x000fe200000006ff */
[----:B------:R-:W-:Y:S01]  /*a1b0*/  FFMA R2, R45, R21, R2 ;  /* 0x000000152d027223 */ /* 0x000fe20000000002 */
[----:B------:R-:W-:Y:S01]  /*a1c0*/  LOP3.LUT R46, R67, 0xffff0000, RZ, 0xc0, !PT ;  /* 0xffff0000432e7812 */ /* 0x000fe200078ec0ff */
[----:B------:R-:W-:Y:S01]  /*a1d0*/  FFMA R3, R45, R22, R3 ;  /* 0x000000162d037223 */ /* 0x000fe20000000003 */
[----:B------:R-:W-:Y:S01]  /*a1e0*/  R2UR UR4, R93 ;  /* 0x000000005d0472ca */ /* 0x000fe200000e0000 */
[----:B------:R-:W-:Y:S01]  /*a1f0*/  FFMA R20, R45, R23, R20 ;  /* 0x000000172d147223 */ /* 0x000fe20000000014 */
[----:B------:R-:W-:Y:S01]  /*a200*/  LOP3.LUT R23, R58, 0xffff0000, RZ, 0xc0, !PT ;  /* 0xffff00003a177812 */ /* 0x000fe200078ec0ff */
[C---:B------:R-:W-:Y:S01]  /*a210*/  FMUL R21, R43.reuse, R36 ;  /* 0x000000242b157220 */ /* 0x040fe20000400000 */
[----:B------:R-:W-:Y:S01]  /*a220*/  ISETP.NE.AND P0, PT, R88, RZ, PT ;  /* 0x000000ff5800720c */ /* 0x000fe20003f05270 */
[----:B------:R-:W-:Y:S01]  /*a230*/  FMUL R22, R43, R37 ;  /* 0x000000252b167220 */ /* 0x000fe20000400000 */
[----:B------:R-:W-:Y:S01]  /*a240*/  ISETP.NE.AND P2, PT, R104, RZ, PT ;  /* 0x000000ff6800720c */ /* 0x000fe20003f45270 */
        /* <DEDUP_REMOVED lines=31> */
[C---:B------:R-:W-:Y:S01]  /*a440*/  LOP3.LUT R21, R68.reuse, 0xffff0000, RZ, 0xc0, !PT ;  /* 0xffff000044157812 */ /* 0x040fe200078ec0ff */
[C---:B------:R-:W-:Y:S01]  /*a450*/  FFMA R2, R45.reuse, R42, R2 ;  /* 0x0000002a2d027223 */ /* 0x040fe20000000002 */
[C---:B------:R-:W-:Y:S01]  /*a460*/  FFMA R23, R45.reuse, R44, R23 ;  /* 0x0000002c2d177223 */ /* 0x040fe20000000017 */
[----:B------:R-:W-:Y:S01]  /*a470*/  FFMA R40, R45, R46, R40 ;  /* 0x0000002e2d287223 */ /* 0x000fe20000000028 */
[----:B------:R-:W-:Y:S01]  /*a480*/  SHF.L.U32 R42, R68, 0x10, RZ ;  /* 0x00000010442a7819 */ /* 0x000fe200000006ff */
[C---:B------:R-:W-:Y:S01]  /*a490*/  FMUL R41, R43.reuse, R12 ;  /* 0x0000000c2b297220 */ /* 0x040fe20000400000 */
[----:B------:R-:W-:Y:S01]  /*a4a0*/  F2FP.BF16.F32.PACK_AB R62, R2, R0 ;  /* 0x00000000023e723e */ /* 0x000fe200000010ff */
[C---:B------:R-:W-:Y:S01]  /*a4b0*/  FMUL R0, R43.reuse, R13 ;  /* 0x0000000d2b007220 */ /* 0x040fe20000400000 */
[----:B------:R-:W-:Y:S01]  /*a4c0*/  F2FP.BF16.F32.PACK_AB R63, R40, R23 ;  /* 0x00000017283f723e */ /* 0x000fe200000010ff */
[----:B------:R-:W-:Y:S01]  /*a4d0*/  FMUL R2, R43, R14 ;  /* 0x0000000e2b027220 */ /* 0x000fe20000400000 */
[----:B------:R-:W-:Y:S01]  /*a4e0*/  @!P1 IADD3 R46, PT, PT, R47, UR43, RZ ;  /* 0x0000002b2f2e9c10 */ /* 0x000fe2000fffe0ff */
[----:B------:R-:W-:Y:S01]  /*a4f0*/  FMUL R3, R43, R15 ;  /* 0x0000000f2b037220 */ /* 0x000fe20000400000 */
[----:B------:R-:W-:Y:S01]  /*a500*/  SHF.L.U32 R22, R69, 0x10, RZ ;  /* 0x0000001045167819 */ /* 0x000fe200000006ff */
[----:B------:R-:W-:Y:S01]  /*a510*/  FFMA R41, R45, R42, R41 ;  /* 0x0000002a2d297223 */ /* 0x000fe20000000029 */
[----:B------:R-:W-:Y:S01]  /*a520*/  LOP3.LUT R23, R69, 0xffff0000, RZ, 0xc0, !PT ;  /* 0xffff000045177812 */ /* 0x000fe200078ec0ff */
[----:B------:R-:W-:Y:S01]  /*a530*/  FMUL R20, R43, R16 ;  /* 0x000000102b147220 */ /* 0x000fe20000400000 */
[C---:B------:R-:W-:Y:S01]  /*a540*/  SHF.L.U32 R40, R70.reuse, 0x10, RZ ;  /* 0x0000001046287819 */ /* 0x040fe200000006ff */
[----:B------:R-:W-:Y:S01]  /*a550*/  FFMA R0, R45, R21, R0 ;  /* 0x000000152d007223 */ /* 0x000fe20000000000 */
[----:B------:R-:W-:Y:S01]  /*a560*/  @!P1 IADD3 R46, PT, PT, R105, R46, RZ ;  /* 0x0000002e692e9210 */ /* 0x000fe20007ffe0ff */
[C---:B------:R-:W-:Y:S01]  /*a570*/  FFMA R2, R45.reuse, R22, R2 ;  /* 0x000000162d027223 */ /* 0x040fe20000000002 */
[C---:B------:R-:W-:Y:S01]  /*a580*/  FFMA R3, R45.reuse, R23, R3 ;  /* 0x000000172d037223 */ /* 0x040fe20000000003 */
[----:B------:R-:W-:Y:S01]  /*a590*/  FFMA R20, R45, R40, R20 ;  /* 0x000000282d147223 */ /* 0x000fe20000000014 */
[----:B------:R-:W-:Y:S01]  /*a5a0*/  LOP3.LUT R40, R70, 0xffff0000, RZ, 0xc0, !PT ;  /* 0xffff000046287812 */ /* 0x000fe200078ec0ff */
[----:B------:R1:W-:Y:S01]  /*a5b0*/  @!P1 STS.128 [R46+0x200], R48 ;  /* 0x000200302e009388 */ /* 0x0003e20000000c00 */
[----:B------:R-:W-:Y:S01]  /*a5c0*/  FMUL R21, R43, R17 ;  /* 0x000000112b157220 */ /* 0x000fe20000400000 */
[----:B------:R-:W-:Y:S01]  /*a5d0*/  SHF.L.U32 R42, R71, 0x10, RZ ;  /* 0x00000010472a7819 */ /* 0x000fe200000006ff */
[----:B------:R-:W-:Y:S01]  /*a5e0*/  FMUL R22, R43, R18 ;  /* 0x000000122b167220 */ /* 0x000fe20000400000 */
[----:B------:R-:W-:Y:S01]  /*a5f0*/  LOP3.LUT R44, R71, 0xffff0000, RZ, 0xc0, !PT ;  /* 0xffff0000472c7812 */ /* 0x000fe200078ec0ff */
[----:B------:R-:W-:Y:S01]  /*a600*/  FMUL R23, R43, R19 ;  /* 0x000000132b177220 */ /* 0x000fe20000400000 */
[C---:B------:R-:W-:Y:S01]  /*a610*/  FFMA R21, R45.reuse, R40, R21 ;  /* 0x000000282d157223 */ /* 0x040fe20000000015 */
[C---:B------:R-:W-:Y:S01]  /*a620*/  FFMA R22, R45.reuse, R42, R22 ;  /* 0x0000002a2d167223 */ /* 0x040fe20000000016 */
[----:B------:R1:W-:Y:S01]  /*a630*/  @!P1 STS.128 [R47+UR43+0xa00], R60 ;  /* 0x000a003c2f009988 */ /* 0x0003e20008000c2b */
[----:B------:R-:W-:Y:S01]  /*a640*/  FFMA R23, R45, R44, R23 ;  /* 0x0000002c2d177223 */ /* 0x000fe20000000017 */
[----:B------:R-:W-:Y:S02]  /*a650*/  F2FP.BF16.F32.PACK_AB R96, R0, R41 ;  /* 0x000000290060723e */ /* 0x000fe400000010ff */
[----:B------:R-:W-:Y:S02]  /*a660*/  F2FP.BF16.F32.PACK_AB R97, R3, R2 ;  /* 0x000000020361723e */ /* 0x000fe400000010ff */
[----:B------:R-:W-:Y:S02]  /*a670*/  F2FP.BF16.F32.PACK_AB R98, R21, R20 ;  /* 0x000000141562723e */ /* 0x000fe400000010ff */
[----:B------:R-:W-:Y:S02]  /*a680*/  F2FP.BF16.F32.PACK_AB R99, R23, R22 ;  /* 0x000000161763723e */ /* 0x000fe400000010ff */
[----:B------:R-:W-:Y:S02]  /*a690*/  MOV R2, UR4 ;  /* 0x0000000400027c02 */ /* 0x000fe40008000f00 */
[----:B------:R-:W-:Y:S01]  /*a6a0*/  MOV R0, UR47 ;  /* 0x0000002f00007c02 */ /* 0x000fe20008000f00 */
[----:B------:R1:W-:Y:S03]  /*a6b0*/  @!P1 STS.128 [R46+0xa00], R96 ;  /* 0x000a00602e009388 */ /* 0x0003e60000000c00 */
[----:B------:R-:W-:Y:S01]  /*a6c0*/  @P2 LEA R0, R0, UR43, 0x3 ;  /* 0x0000002b00002c11 */ /* 0x000fe2000f8e18ff */
[----:B------:R-:W-:Y:S01]  /*a6d0*/  @!PT LDS RZ, [RZ] ;  /* 0x00000000fffff984 */ /* 0x000fe20000000800 */
[----:B------:R-:W-:Y:S01]  /*a6e0*/  @!PT LDS RZ, [RZ] ;  /* 0x00000000fffff984 */ /* 0x000fe20000000800 */
[----:B------:R-:W-:Y:S01]  /*a6f0*/  @!PT LDS RZ, [RZ] ;  /* 0x00000000fffff984 */ /* 0x000fe20000000800 */
[----:B------:R-:W-:Y:S01]  /*a700*/  @!PT LDS RZ, [RZ] ;  /* 0x00000000fffff984 */ /* 0x000fe20000000800 */
[----:B------:R2:W-:Y:S06]  /*a710*/  MEMBAR.ALL.CTA ;  /* 0x0000000000007992 */ /* 0x0005ec0000008000 */
[----:B--2---:R-:W2:Y:S01]  /*a720*/  FENCE.VIEW.ASYNC.S ;  /* 0x00000000000073c6 */ /* 0x004ea20000000000 */
[----:B------:R-:W-:Y:S05]  /*a730*/  WARPSYNC.ALL ;  /* 0x0000000000007948 */ /* 0x000fea0003800000 */
[----:B------:R-:W-:Y:S01]  /*a740*/  BSSY.RECONVERGENT B0, `(.L_x_134) ;  /* 0x0000011000007945 */ /* 0x000fe20003800200 */
[----:B--2---:R-:W-:Y:S06]  /*a750*/  BAR.SYNC.DEFER_BLOCKING 0x1, 0x80 ;  /* 0x0042000000007b1d */ /* 0x004fec0000010000 */
[----:B------:R-:W-:Y:S05]  /*a760*/  @P0 BRA `(.L_x_135) ;  /* 0x0000000000380947 */ /* 0x000fea0003800000 */
[----:B------:R-:W2:Y:S01]  /*a770*/  LDCU.64 UR6, c[0x0][0x348] ;  /* 0x00006900ff0677ac */ /* 0x000ea20008000a00 */
[----:B------:R-:W-:Y:S01]  /*a780*/  ULEA UR5, UR44, UR43, 0xc ;  /* 0x0000002b2c057291 */ /* 0x000fe2000f8e60ff */
[----:B------:R-:W-:Y:S01]  /*a790*/  UMOV UR58, UR50 ;  /* 0x00000032003a7c82 */ /* 0x000fe20008000000 */
[----:B------:R-:W-:Y:S02]  /*a7a0*/  UMOV UR59, UR52 ;  /* 0x00000034003b7c82 */ /* 0x000fe40008000000 */
[----:B------:R-:W-:Y:S02]  /*a7b0*/  UIADD3 UR56, UPT, UPT, UR5, 0x200, URZ ;  /* 0x0000020005387890 */ /* 0x000fe4000fffe0ff */
[----:B------:R-:W-:Y:S02]  /*a7c0*/  UIADD3 UR8, UPT, UPT, UR5, 0xa00, URZ ;  /* 0x00000a0005087890 */ /* 0x000fe4000fffe0ff */
        /* <DEDUP_REMOVED lines=8> */
.L_x_135:
[----:B------:R-:W-:Y:S05]  /*a850*/  BSYNC.RECONVERGENT B0 ;  /* 0x0000000000007941 */ /* 0x000fea0003800200 */
.L_x_134:
[----:B------:R-:W-:Y:S01]  /*a860*/  UISETP.NE.AND UP1, UPT, UR48, URZ, UPT ;  /* 0x000000ff3000728c */ /* 0x000fe2000bf25270 */
[----:B------:R-:W-:Y:S01]  /*a870*/  @P2 VIADD R3, R0, 0x58 ;  /* 0x0000005800032836 */ /* 0x000fe20000000000 */
[----:B------:R-:W-:Y:S01]  /*a880*/  UIADD3 UR4, UPT, UPT, UR44, 0x1, URZ ;  /* 0x000000012c047890 */ /* 0x000fe2000fffe0ff */
[----:B------:R-:W-:Y:S01]  /*a890*/  BSSY.RECONVERGENT B0, `(.L_x_136) ;  /* 0x000000a000007945 */ /* 0x000fe20003800200 */
[----:B------:R-:W-:Y:S02]  /*a8a0*/  LEA R0, R113, UR43, 0x3 ;  /* 0x0000002b71007c11 */ /* 0x000fe4000f8e18ff */
[----:B------:R-:W-:Y:S01]  /*a8b0*/  UISETP.NE.AND UP0, UPT, UR4, 0x3, UPT ;  /* 0x000000030400788c */ /* 0x000fe2000bf05270 */
[----:B------:R-:W-:Y:S01]  /*a8c0*/  @P2 PRMT R3, R2, 0x654, R3 ;  /* 0x0000065402032816 */ /* 0x000fe20000000003 */
[----:B------:R-:W-:Y:S01]  /*a8d0*/  UISETP.EQ.XOR UP1, UPT, UR4, 0x3, UP1 ;  /* 0x000000030400788c */ /* 0x000fe20008f22a70 */
[----:B------:R-:W-:Y:S01]  /*a8e0*/  @P2 SHF.L.U32 R2, R115, 0x1f, RZ ;  /* 0x0000001f73022819 */ /* 0x000fe200000006ff */
[----:B------:R-:W-:Y:S02]  /*a8f0*/  USEL UR45, UR4, URZ, UP0 ;  /* 0x000000ff042d7287 */ /* 0x000fe40008000000 */
[----:B------:R-:W-:Y:S01]  /*a900*/  UP2UR UR46, UPR, URZ, 0x2 ;  /* 0x00000002ff2e7883 */ /* 0x000fe20008000000 */
[----:B------:R-:W-:Y:S11]  /*a910*/  @P0 BRA `(.L_x_137) ;  /* 0x0000000000040947 */ /* 0x000ff60003800000 */
[----:B------:R-:W-:Y:S04]  /*a920*/  DEPBAR.LE SB0, 0x1 ;  /* 0x000080400000791a */ /* 0x000fe80000000000 */
.L_x_137:
[----:B------:R-:W-:Y:S05]  /*a930*/  BSYNC.RECONVERGENT B0 ;  /* 0x0000000000007941 */ /* 0x000fea0003800200 */
.L_x_136:
[----:B------:R-:W-:Y:S01]  /*a940*/  BAR.SYNC.DEFER_BLOCKING 0x1, 0x80 ;  /* 0x0042000000007b1d */ /* 0x000fe20000010000 */
[----:B------:R-:W-:Y:S04]  /*a950*/  UIADD3 UR4, UPT, UPT, UR47, 0x1, URZ ;  /* 0x000000012f047890 */ /* 0x000fe8000fffe0ff */
[----:B------:R-:W-:Y:S04]  /*a960*/  UISETP.NE.AND UP0, UPT, UR4, 0x3, UPT ;  /* 0x000000030400788c */ /* 0x000fe8000bf05270 */
[----:B------:R-:W-:Y:S01]  /*a970*/  USEL UR47, UR4, URZ, UP0 ;  /* 0x000000ff042f7287 */ /* 0x000fe20008000000 */
[----:B------:R2:W-:Y:S01]  /*a980*/  @P2 SYNCS.ARRIVE.TRANS64.RED.A1T0 RZ, [R3+URZ], RZ ;  /* 0x000000ff03ff29a7 */ /* 0x0005e200081004ff */
[----:B------:R-:W-:Y:S01]  /*a990*/  BSSY B1, `(.L_x_138) ;  /* 0x0000015000017945 */ /* 0x000fe20003800000 */
[----:B------:R-:W3:Y:S02]  /*a9a0*/  @P2 SYNCS.PHASECHK.TRANS64.TRYWAIT P0, [R0+URZ+0x40], R2 ;  /* 0x00004002000025a7 */ /* 0x000ee400080011ff */
[----:B---3--:R-:W-:Y:S01]  /*a9b0*/  @P2 SEL R114, RZ, 0x1, !P0 ;  /* 0x00000001ff722807 */ /* 0x008fe20004000000 */
[----:B--2---:R-:W-:Y:S06]  /*a9c0*/  @!P2 BRA `(.L_x_139) ;  /* 0x000000000044a947 */ /* 0x004fec0003800000 */
        /* <DEDUP_REMOVED lines=10> */
.L_x_141:
[----:B------:R-:W-:Y:S05]  /*aa70*/  BSYNC B0 ;  /* 0x0000000000007941 */ /* 0x000fea0003800000 */
.L_x_140:
[----:B------:R-:W-:Y:S11]  /*aa80*/  ISETP.NE.AND P0, PT, R116, RZ, PT ;  /* 0x000000ff7400720c */ /* 0x000ff60003f05270 */
[----:B------:R-:W-:Y:S02]  /*aa90*/  @!UPT UIADD3 URZ, UPT, UPT, URZ, URZ, URZ ;  /* 0x000000fffffff290 */ /* 0x000fe4000fffe0ff */
[----:B------:R3:W4:Y:S04]  /*aaa0*/  @P0 LDS.128 R52, [R113+UR43+0x200] ;  /* 0x0002002b71340984 */ /* 0x0007280008000c00 */
[----:B------:R3:W1:Y:S04]  /*aab0*/  @P0 LDS.128 R64, [R113+UR43+0xa00] ;  /* 0x000a002b71400984 */ /* 0x0006680008000c00 */
[----:B------:R3:W1:Y:S04]  /*aac0*/  @P0 LDS.128 R56, [R2+0x200] ;  /* 0x0002000002380984 */ /* 0x0006680000000c00 */
[----:B------:R3:W1:Y:S02]  /*aad0*/  @P0 LDS.128 R68, [R2+0xa00] ;  /* 0x000a000002440984 */ /* 0x0006640000000c00 */
.L_x_139:
[----:B------:R-:W-:Y:S05]  /*aae0*/  BSYNC B1 ;  /* 0x0000000000017941 */ /* 0x000fea0003800000 */
.L_x_138:
[----:B------:R-:W-:Y:S05]  /*aaf0*/  VIADD R112, R112, 0x400010 ;  /* 0x0040001070707836 */ /* 0x000fea0000000000 */
[----:B--2---:R-:W-:Y:S04]  /*ab00*/  SHF.R.U32.HI R0, RZ, 0x15, R112 ;  /* 0x00000015ff007819 */ /* 0x004fe80000011670 */
[----:B---3--:R-:W-:Y:S04]  /*ab10*/  LOP3.LUT R2, R0, 0x3, RZ, 0xc0, !PT ;  /* 0x0000000300027812 */ /* 0x008fe800078ec0ff */
[----:B------:R-:W-:Y:S11]  /*ab20*/  ISETP.NE.AND P0, PT, R88, R2, PT ;  /* 0x000000025800720c */ /* 0x000ff60003f05270 */
[----:B------:R-:W-:Y:S02]  /*ab30*/  @!UPT UIADD3 URZ, UPT, UPT, URZ, URZ, URZ ;  /* 0x000000fffffff290 */ /* 0x000fe4000fffe0ff */
[----:B------:R-:W-:Y:S05]  /*ab40*/  @P0 BRA `(.L_x_143) ;  /* 0x0000000000bc0947 */ /* 0x000fea0003800000 */
[----:B------:R-:W-:Y:S02]  /*ab50*/  LOP3.LUT P0, RZ, R0, 0x3, R90, 0x48, !PT ;  /* 0x0000000300ff7812 */ /* 0x000fe4000780485a */
[----:B------:R-:W-:Y:S11]  /*ab60*/  MOV R16, R112 ;  /* 0x0000007000107202 */ /* 0x000ff60000000f00 */
[----:B------:R-:W-:Y:S05]  /*ab70*/  @!P0 BRA `(.L_x_144) ;  /* 0x0000000000408947 */ /* 0x000fea0003800000 */
[----:B------:R-:W2:Y:S01]  /*ab80*/  LDCU.64 UR8, c[0x4][0x70] ;  /* 0x01000e00ff0877ac */ /* 0x000ea20008000a00 */
[----:B------:R-:W-:Y:S01]  /*ab90*/  MOV R15, 0x0 ;  /* 0x00000000000f7802 */ /* 0x000fe20000000f00 */
[----:B------:R-:W-:Y:S02]  /*aba0*/  HFMA2 R12, -RZ, RZ, 0, 5.9604644775390625e-08 ;  /* 0x00000001ff0c7431 */ /* 0x000fe400000001ff */
[----:B------:R-:W-:Y:S02]  /*abb0*/  IMAD.MOV.U32 R8, RZ, RZ, 0x192 ;  /* 0x00000192ff087424 */ /* 0x000fe400078e00ff */
[----:B------:R-:W-:Y:S01]  /*abc0*/  IMAD.MOV.U32 R13, RZ, RZ, RZ ;  /* 0x000000ffff0d7224 */ /* 0x000fe200078e00ff */
[----:B------:R-:W3:Y:S01]  /*abd0*/  LDCU.64 UR6, c[0x4][0x78] ;  /* 0x01000f00ff0677ac */ /* 0x000ee20008000a00 */
[----:B------:R-:W1:Y:S01]  /*abe0*/  LDC.64 R14, c[0x4][R15] ;  /* 0x010000000f0e7b82 */ /* 0x000e620000000a00 */
[----:B------:R-:W5:Y:S01]  /*abf0*/  LDCU.64 UR4, c[0x4][0x10] ;  /* 0x01000200ff0477ac */ /* 0x000f620008000a00 */
[----:B--2---:R-:W-:Y:S01]  /*ac00*/  MOV R5, UR9 ;  /* 0x0000000900057c02 */ /* 0x004fe20008000f00 */
[----:B------:R-:W-:Y:S01]  /*ac10*/  IMAD.U32 R4, RZ, RZ, UR8 ;  /* 0x00000008ff047e24 */ /* 0x000fe2000f8e00ff */
[----:B---3--:R-:W-:Y:S01]  /*ac20*/  MOV R7, UR7 ;  /* 0x0000000700077c02 */ /* 0x008fe20008000f00 */
[----:B------:R-:W-:Y:S01]  /*ac30*/  IMAD.U32 R6, RZ, RZ, UR6 ;  /* 0x00000006ff067e24 */ /* 0x000fe2000f8e00ff */
[----:B-----5:R-:W-:Y:S01]  /*ac40*/  MOV R11, UR5 ;  /* 0x00000005000b7c02 */ /* 0x020fe20008000f00 */
[----:B------:R-:W-:Y:S02]  /*ac50*/  IMAD.U32 R10, RZ, RZ, UR4 ;  /* 0x00000004ff0a7e24 */ /* 0x000fe4000f8e00ff */
[----:B------:R-:W-:Y:S07]  /*ac60*/  LEPC R20, `(.L_x_144) ;  /* 0x000000001014794e */ /* 0x000fee0000000000 */
[----:B-1--4-:R-:W-:Y:S05]  /*ac70*/  CALL.ABS.NOINC R14 ;  /* 0x000000000e007343 */ /* 0x012fea0003c00000 */
.L_x_144:
[----:B------:R-:W-:Y:S05]  /*ac80*/  WARPSYNC.ALL ;  /* 0x0000000000007948 */ /* 0x000fea0003800000 */
[C---:B------:R-:W-:Y:S01]  /*ac90*/  R2UR UR4, R16.reuse ;  /* 0x00000000100472ca */ /* 0x040fe200000e0000 */
[----:B------:R-:W-:Y:S05]  /*aca0*/  VIADD R0, R16, 0x20 ;  /* 0x0000002010007836 */ /* 0x000fea0000000000 */
[----:B------:R-:W-:Y:S04]  /*acb0*/  SHF.R.U32.HI R0, RZ, 0x15, R0 ;  /* 0x00000015ff007819 */ /* 0x000fe80000011600 */
[----:B------:R-:W-:Y:S03]  /*acc0*/  LOP3.LUT P0, RZ, R0, 0x3, R90, 0x48, !PT ;  /* 0x0000000300ff7812 */ /* 0x000fe6000780485a */
[----:B------:R-:W2:Y:S10]  /*acd0*/  LDTM.x16 R24, tmem[UR4] ;  /* 0x00000004001879ee */ /* 0x000eb40008240000 */
[----:B--2---:R-:W-:Y:S05]  /*ace0*/  @!P0 BRA `(.L_x_145) ;  /* 0x0000000000408947 */ /* 0x004fea0003800000 */
        /* <DEDUP_REMOVED lines=16> */
.L_x_145:
[----:B------:R-:W-:Y:S05]  /*adf0*/  WARPSYNC.ALL ;  /* 0x0000000000007948 */ /* 0x000fea0003800000 */
[----:B------:R-:W-:Y:S11]  /*ae00*/  R2UR UR4, R16 ;  /* 0x00000000100472ca */ /* 0x000ff600000e0000 */
[----:B------:R-:W-:Y:S02]  /*ae10*/  @!UPT UIADD3 URZ, UPT, UPT, URZ, URZ, URZ ;  /* 0x000000fffffff290 */ /* 0x000fe4000fffe0ff */
[----:B------:R-:W2:Y:S02]  /*ae20*/  LDTM.x16 R4, tmem[UR4+0x20] ;  /* 0x00002004000479ee */ /* 0x000ea40008240000 */
[----:B--2---:R-:W-:Y:S01]  /*ae30*/  NOP ;  /* 0x0000000000007918 */ /* 0x004fe20000000000 */
.L_x_143:
[----:B------:R-:W-:Y:S01]  /*ae40*/  ISETP.NE.AND P1, PT, R88, R2, PT ;  /* 0x000000025800720c */ /* 0x000fe20003f25270 */
[----:B------:R-:W-:Y:S05]  /*ae50*/  WARPSYNC.ALL ;  /* 0x0000000000007948 */ /* 0x000fea0003800000 */
[C---:B----4-:R-:W-:Y:S01]  /*ae60*/  SHF.L.U32 R3, R52.reuse, 0x10, RZ ;  /* 0x0000001034037819 */ /* 0x050fe200000006ff */
[----:B------:R-:W-:Y:S01]  /*ae70*/  NOP ;  /* 0x0000000000007918 */ /* 0x000fe20000000000 */
[----:B------:R-:W-:Y:S01]  /*ae80*/  LOP3.LUT R40, R52, 0xffff0000, RZ, 0xc0, !PT ;  /* 0xffff000034287812 */ /* 0x000fe200078ec0ff */
[----:B------:R-:W-:Y:S01]  /*ae90*/  FMUL R0, R43, R24 ;  /* 0x000000182b007220 */ /* 0x000fe20000400000 */
[----:B------:R-:W-:Y:S01]  /*aea0*/  SHF.L.U32 R41, R53, 0x10, RZ ;  /* 0x0000001035297819 */ /* 0x000fe200000006ff */
[C---:B------:R-:W-:Y:S01]  /*aeb0*/  FMUL R20, R43.reuse, R4 ;  /* 0x000000042b147220 */ /* 0x040fe20000400000 */
[----:B------:R-:W-:Y:S01]  /*aec0*/  MOV R4, UR45 ;  /* 0x0000002d00047c02 */ /* 0x000fe20008000f00 */
[----:B------:R-:W-:Y:S01]  /*aed0*/  FMUL R2, R43, R25 ;  /* 0x000000192b027220 */ /* 0x000fe20000400000 */
[----:B------:R-:W-:Y:S01]  /*aee0*/  LOP3.LUT R42, R53, 0xffff0000, RZ, 0xc0, !PT ;  /* 0xffff0000352a7812 */ /* 0x000fe200078ec0ff */
[C---:B------:R-:W-:Y:S01]  /*aef0*/  FFMA R0, R45.reuse, R3, R0 ;  /* 0x000000032d007223 */ /* 0x040fe20000000000 */
[----:B------:R-:W-:Y:S01]  /*af00*/  @!P1 LEA R106, R4, R106, 0xc ;  /* 0x0000006a046a9211 */ /* 0x000fe200078e60ff */
[----:B------:R-:W-:Y:S01]  /*af10*/  FFMA R2, R45, R40, R2 ;  /* 0x000000282d027223 */ /* 0x000fe20000000002 */
[----:B------:R-:W-:Y:S01]  /*af20*/  R2UR UR4, R107 ;  /* 0x000000006b0472ca */ /* 0x000fe200000e0000 */
[C---:B------:R-:W-:Y:S01]  /*af30*/  FMUL R3, R43.reuse, R26 ;  /* 0x0000001a2b037220 */ /* 0x040fe20000400000 */
[----:B------:R-:W-:Y:S01]  /*af40*/  SHF.L.U32 R44, R54, 0x10, RZ ;  /* 0x00000010362c7819 */ /* 0x000fe200000006ff */
[C---:B------:R-:W-:Y:S01]  /*af50*/  FMUL R4, R43.reuse, R27 ;  /* 0x0000001b2b047220 */ /* 0x040fe20000400000 */
[----:B-1----:R-:W-:Y:S01]  /*af60*/  F2FP.BF16.F32.PACK_AB R96, R2, R0 ;  /* 0x000000000260723e */ /* 0x002fe200000010ff */
[----:B------:R-:W-:Y:S01]  /*af70*/  FMUL R21, R43, R5 ;  /* 0x000000052b157220 */ /* 0x000fe20000400000 */
[----:B------:R-:W-:Y:S01]  /*af80*/  @!P1 IADD3 R5, PT, PT, R106, UR43, RZ ;  /* 0x0000002b6a059c10 */ /* 0x000fe2000fffe0ff */
[----:B------:R-:W-:Y:S01]  /*af90*/  FFMA R3, R45, R41, R3 ;  /* 0x000000292d037223 */ /* 0x000fe20000000003 */
[----:B------:R-:W-:Y:S01]  /*afa0*/  R2UR UR5, R93 ;  /* 0x000000005d0572ca */ /* 0x000fe200000e0000 */
[----:B------:R-:W-:Y:S01]  /*afb0*/  FFMA R4, R45, R42, R4 ;  /* 0x0000002a2d047223 */ /* 0x000fe20000000004 */
[----:B------:R-:W-:Y:S01]  /*afc0*/  LOP3.LUT R46, R54, 0xffff0000, RZ, 0xc0, !PT ;  /* 0xffff0000362e7812 */ /* 0x000fe200078ec0ff */
[----:B------:R-:W-:Y:S01]  /*afd0*/  FMUL R0, R43, R28 ;  /* 0x0000001c2b007220 */ /* 0x000fe20000400000 */
[----:B------:R-:W-:Y:S01]  /*afe0*/  SHF.L.U32 R47, R55, 0x10, RZ ;  /* 0x00000010372f7819 */ /* 0x000fe200000006ff */
[----:B------:R-:W-:Y:S01]  /*aff0*/  FMUL R2, R43, R29 ;  /* 0x0000001d2b027220 */ /* 0x000fe20000400000 */
[----:B------:R-:W-:Y:S01]  /*b000*/  @!P1 IADD3 R105, PT, PT, R105, R5, RZ ;  /* 0x0000000569699210 */ /* 0x000fe20007ffe0ff */
[----:B------:R-:W-:Y:S01]  /*b010*/  FMUL R5, R43, R30 ;  /* 0x0000001e2b057220 */ /* 0x000fe20000400000 */
[----:B------:R-:W-:Y:S01]  /*b020*/  LOP3.LUT R48, R55, 0xffff0000, RZ, 0xc0, !PT ;  /* 0xffff000037307812 */ /* 0x000fe200078ec0ff */
[C---:B------:R-:W-:Y:S01]  /*b030*/  FMUL R22, R43.reuse, R6 ;  /* 0x000000062b167220 */ /* 0x040fe20000400000 */
[C---:B------:R-:W-:Y:S01]  /*b040*/  SHF.L.U32 R49, R56.reuse, 0x10, RZ ;  /* 0x0000001038317819 */ /* 0x040fe200000006ff */
[----:B------:R-:W-:Y:S01]  /*b050*/  FMUL R6, R43, R31 ;  /* 0x0000001f2b067220 */ /* 0x000fe20000400000 */
[----:B------:R-:W-:Y:S01]  /*b060*/  LOP3.LUT R50, R56, 0xffff0000, RZ, 0xc0, !PT ;  /* 0xffff000038327812 */ /* 0x000fe200078ec0ff */
[----:B------:R-:W-:Y:S01]  /*b070*/  FFMA R0, R45, R44, R0 ;  /* 0x0000002c2d007223 */ /* 0x000fe20000000000 */
[----:B------:R-:W-:Y:S01]  /*b080*/  F2FP.BF16.F32.PACK_AB R97, R4, R3 ;  /* 0x000000030461723e */ /* 0x000fe200000010ff */
[----:B------:R-:W-:Y:S01]  /*b090*/  FMUL R23, R43, R7 ;  /* 0x000000072b177220 */ /* 0x000fe20000400000 */
[----:B------:R-:W-:Y:S01]  /*b0a0*/  SHF.L.U32 R51, R57, 0x10, RZ ;  /* 0x0000001039337819 */ /* 0x000fe200000006ff */
[----:B------:R-:W-:Y:S01]  /*b0b0*/  FFMA R2, R45, R46, R2 ;  /* 0x0000002e2d027223 */ /* 0x000fe20000000002 */
[----:B------:R-:W-:Y:S01]  /*b0c0*/  LOP3.LUT R52, R57, 0xffff0000, RZ, 0xc0, !PT ;  /* 0xffff000039347812 */ /* 0x000fe200078ec0ff */
[C---:B------:R-:W-:Y:S01]  /*b0d0*/  FMUL R7, R43.reuse, R32 ;  /* 0x000000202b077220 */ /* 0x040fe20000400000 */
[----:B------:R-:W-:Y:S01]  /*b0e0*/  SHF.L.U32 R53, R58, 0x10, RZ ;  /* 0x000000103a357819 */ /* 0x000fe200000006ff */
[----:B------:R-:W-:Y:S01]  /*b0f0*/  FMUL R3, R43, R33 ;  /* 0x000000212b037220 */ /* 0x000fe20000400000 */
[----:B------:R-:W-:Y:S01]  /*b100*/  F2FP.BF16.F32.PACK_AB R98, R2, R0 ;  /* 0x000000000262723e */ /* 0x000fe200000010ff */
[C---:B------:R-:W-:Y:S01]  /*b110*/  FFMA R5, R45.reuse, R47, R5 ;  /* 0x0000002f2d057223 */ /* 0x040fe20000000005 */
[----:B------:R-:W-:Y:S01]  /*b120*/  LOP3.LUT R54, R58, 0xffff0000, RZ, 0xc0, !PT ;  /* 0xffff00003a367812 */ /* 0x000fe200078ec0ff */
[----:B------:R-:W-:Y:S01]  /*b130*/  FFMA R6, R45, R48, R6 ;  /* 0x000000302d067223 */ /* 0x000fe20000000006 */
[----:B------:R-:W-:Y:S01]  /*b140*/  SHF.L.U32 R55, R59, 0x10, RZ ;  /* 0x000000103b377819 */ /* 0x000fe200000006ff */
[----:B------:R-:W-:Y:S01]  /*b150*/  FFMA R7, R45, R49, R7 ;  /* 0x000000312d077223 */ /* 0x000fe20000000007 */
[----:B------:R-:W-:Y:S01]  /*b160*/  LOP3.LUT R56, R59, 0xffff0000, RZ, 0xc0, !PT ;  /* 0xffff00003b387812 */ /* 0x000fe200078ec0ff */
[----:B------:R-:W-:Y:S01]  /*b170*/  UIADD3 UR4, UPT, UPT, UR4, 0xb0, URZ ;  /* 0x000000b004047890 */ /* 0x000fe2000fffe0ff */
[----:B------:R-:W-:Y:S01]  /*b180*/  F2FP.BF16.F32.PACK_AB R99, R6, R5 ;  /* 0x000000050663723e */ /* 0x000fe200000010ff */
[----:B------:R-:W-:Y:S01]  /*b190*/  FFMA R3, R45, R50, R3 ;  /* 0x000000322d037223 */ /* 0x000fe20000000003 */
[C---:B------:R-:W-:Y:S01]  /*b1a0*/  SHF.L.U32 R57, R64.reuse, 0x10, RZ ;  /* 0x0000001040397819 */ /* 0x040fe200000006ff */
[C---:B------:R-:W-:Y:S01]  /*b1b0*/  FMUL R0, R43.reuse, R34 ;  /* 0x000000222b007220 */ /* 0x040fe20000400000 */
[----:B------:R-:W-:Y:S01]  /*b1c0*/  LOP3.LUT R58, R64, 0xffff0000, RZ, 0xc0, !PT ;  /* 0xffff0000403a7812 */ /* 0x000fe200078ec0ff */
[----:B------:R-:W-:Y:S01]  /*b1d0*/  FMUL R2, R43, R35 ;  /* 0x000000232b027220 */ /* 0x000fe20000400000 */
[----:B------:R-:W-:Y:S01]  /*b1e0*/  F2FP.BF16.F32.PACK_AB R28, R3, R7 ;  /* 0x00000007031c723e */ /* 0x000fe200000010ff */
[----:B------:R-:W-:Y:S01]  /*b1f0*/  UPRMT UR4, UR5, 0x654, UR4 ;  /* 0x0000065405047896 */ /* 0x000fe20008000004 */
[----:B------:R-:W-:Y:S01]  /*b200*/  SHF.L.U32 R59, R65, 0x10, RZ ;  /* 0x00000010413b7819 */ /* 0x000fe200000006ff */
[----:B------:R-:W-:Y:S01]  /*b210*/  FMUL R4, R43, R36 ;  /* 0x000000242b047220 */ /* 0x000fe20000400000 */
[----:B------:R-:W-:Y:S01]  /*b220*/  LOP3.LUT R60, R65, 0xffff0000, RZ, 0xc0, !PT ;  /* 0xffff0000413c7812 */ /* 0x000fe200078ec0ff */
[----:B------:R-:W-:Y:S01]  /*b230*/  FMUL R5, R43, R37 ;  /* 0x000000252b057220 */ /* 0x000fe20000400000 */
[C---:B------:R-:W-:Y:S01]  /*b240*/  SHF.L.U32 R61, R66.reuse, 0x10, RZ ;  /* 0x00000010423d7819 */ /* 0x040fe200000006ff */
[----:B------:R-:W-:Y:S01]  /*b250*/  FFMA R0, R45, R51, R0 ;  /* 0x000000332d007223 */ /* 0x000fe20000000000 */
[----:B------:R-:W-:Y:S01]  /*b260*/  LOP3.LUT R62, R66, 0xffff0000, RZ, 0xc0, !PT ;  /* 0xffff0000423e7812 */ /* 0x000fe200078ec0ff */
[----:B------:R-:W-:Y:S01]  /*b270*/  FMUL R6, R43, R38 ;  /* 0x000000262b067220 */ /* 0x000fe20000400000 */
[----:B------:R-:W-:Y:S01]  /*b280*/  FFMA R2, R45, R52, R2 ;  /* 0x000000342d027223 */ /* 0x000fe20000000002 */
[----:B------:R-:W-:Y:S01]  /*b290*/  FMUL R3, R43, R39 ;  /* 0x000000272b037220 */ /* 0x000fe20000400000 */
[C---:B------:R-:W-:Y:S01]  /*b2a0*/  FFMA R4, R45.reuse, R53, R4 ;  /* 0x000000352d047223 */ /* 0x040fe20000000004 */
[C---:B------:R-:W-:Y:S01]  /*b2b0*/  FFMA R5, R45.reuse, R54, R5 ;  /* 0x000000362d057223 */ /* 0x040fe20000000005 */
[C---:B------:R-:W-:Y:S01]  /*b2c0*/  FFMA R6, R45.reuse, R55, R6 ;  /* 0x000000372d067223 */ /* 0x040fe20000000006 */
[C---:B------:R-:W-:Y:S01]  /*b2d0*/  FFMA R3, R45.reuse, R56, R3 ;  /* 0x000000382d037223 */ /* 0x040fe20000000003 */
[----:B------:R-:W-:Y:S01]  /*b2e0*/  FFMA R20, R45, R57, R20 ;  /* 0x000000392d147223 */ /* 0x000fe20000000014 */
[----:B------:R-:W-:Y:S01]  /*b2f0*/  FMUL R8, R43, R8 ;  /* 0x000000082b087220 */ /* 0x000fe20000400000 */
[----:B------:R-:W-:Y:S01]  /*b300*/  SYNCS.ARRIVE.TRANS64.RED.A1T0 RZ, [UR4], RZ ;  /* 0x000000ffffff79a7 */ /* 0x000fe20008100404 */
[----:B------:R1:W-:Y:S01]  /*b310*/  @!P1 STS.128 [R106+UR43+0x200], R96 ;  /* 0x000200606a009988 */ /* 0x0003e20008000c2b */
[----:B------:R-:W-:Y:S01]  /*b320*/  SHF.L.U32 R63, R67, 0x10, RZ ;  /* 0x00000010433f7819 */ /* 0x000fe200000006ff */
[----:B------:R-:W-:Y:S01]  /*b330*/  FFMA R21, R45, R58, R21 ;  /* 0x0000003a2d157223 */ /* 0x000fe20000000015 */
        /* <DEDUP_REMOVED lines=8> */
[----:B------:R-:W-:Y:S01]  /*b3c0*/  F2FP.BF16.F32.PACK_AB R29, R2, R0 ;  /* 0x00000000021d723e */ /* 0x000fe200000010ff */
[----:B------:R-:W-:Y:S01]  /*b3d0*/  FFMA R8, R45, R61, R8 ;  /* 0x0000003d2d087223 */ /* 0x000fe20000000008 */
[----:B------:R-:W-:Y:S01]  /*b3e0*/  F2FP.BF16.F32.PACK_AB R30, R5, R4 ;  /* 0x00000004051e723e */ /* 0x000fe200000010ff */
[----:B------:R-:W-:Y:S01]  /*b3f0*/  FMUL R12, R43, R12 ;  /* 0x0000000c2b0c7220 */ /* 0x000fe20000400000 */
[----:B------:R-:W-:Y:S01]  /*b400*/  F2FP.BF16.F32.PACK_AB R31, R3, R6 ;  /* 0x00000006031f723e */ /* 0x000fe200000010ff */
[----:B------:R-:W-:Y:S01]  /*b410*/  FFMA R9, R45, R62, R9 ;  /* 0x0000003e2d097223 */ /* 0x000fe20000000009 */
[----:B------:R-:W-:Y:S01]  /*b420*/  FMUL R13, R43, R13 ;  /* 0x0000000d2b0d7220 */ /* 0x000fe20000400000 */
[----:B------:R-:W-:Y:S01]  /*b430*/  SHF.L.U32 R26, R69, 0x10, RZ ;  /* 0x00000010451a7819 */ /* 0x000fe200000006ff */
[----:B------:R-:W-:Y:S01]  /*b440*/  FFMA R10, R45, R63, R10 ;  /* 0x0000003f2d0a7223 */ /* 0x000fe2000000000a */
[----:B------:R1:W-:Y:S01]  /*b450*/  @!P1 STS.128 [R105+0x200], R28 ;  /* 0x0002001c69009388 */ /* 0x0003e20000000c00 */
[----:B------:R-:W-:Y:S01]  /*b460*/  FMUL R14, R43, R14 ;  /* 0x0000000e2b0e7220 */ /* 0x000fe20000400000 */
[----:B------:R-:W-:Y:S01]  /*b470*/  LOP3.LUT R40, R69, 0xffff0000, RZ, 0xc0, !PT ;  /* 0xffff000045287812 */ /* 0x000fe200078ec0ff */
[----:B------:R-:W-:Y:S01]  /*b480*/  FFMA R11, R45, R64, R11 ;  /* 0x000000402d0b7223 */ /* 0x000fe2000000000b */
[----:B------:R-:W-:Y:S01]  /*b490*/  FMUL R15, R43, R15 ;  /* 0x0000000f2b0f7220 */ /* 0x000fe20000400000 */
[C---:B------:R-:W-:Y:S01]  /*b4a0*/  SHF.L.U32 R65, R70.reuse, 0x10, RZ ;  /* 0x0000001046417819 */ /* 0x040fe200000006ff */
[----:B------:R-:W-:Y:S01]  /*b4b0*/  FFMA R12, R45, R24, R12 ;  /* 0x000000182d0c7223 */ /* 0x000fe2000000000c */
[----:B------:R-:W-:Y:S01]  /*b4c0*/  FMUL R16, R43, R16 ;  /* 0x000000102b107220 */ /* 0x000fe20000400000 */
[----:B------:R-:W-:Y:S01]  /*b4d0*/  LOP3.LUT R66, R70, 0xffff0000, RZ, 0xc0, !PT ;  /* 0xffff000046427812 */ /* 0x000fe200078ec0ff */
[----:B------:R-:W-:Y:S01]  /*b4e0*/  FFMA R13, R45, R25, R13 ;  /* 0x000000192d0d7223 */ /* 0x000fe2000000000d */
[----:B------:R-:W-:Y:S01]  /*b4f0*/  FMUL R17, R43, R17 ;  /* 0x000000112b117220 */ /* 0x000fe20000400000 */
[----:B------:R-:W-:Y:S01]  /*b500*/  SHF.L.U32 R67, R71, 0x10, RZ ;  /* 0x0000001047437819 */ /* 0x000fe200000006ff */
[----:B------:R-:W-:Y:S01]  /*b510*/  FFMA R14, R45, R26, R14 ;  /* 0x0000001a2d0e7223 */ /* 0x000fe2000000000e */
[----:B------:R-:W-:Y:S01]  /*b520*/  F2FP.BF16.F32.PACK_AB R20, R21, R20 ;  /* 0x000000141514723e */ /* 0x000fe200000010ff */
[----:B------:R-:W-:Y:S01]  /*b530*/  FMUL R18, R43, R18 ;  /* 0x000000122b127220 */ /* 0x000fe20000400000 */
[----:B------:R-:W-:Y:S01]  /*b540*/  LOP3.LUT R68, R71, 0xffff0000, RZ, 0xc0, !PT ;  /* 0xffff000047447812 */ /* 0x000fe200078ec0ff */
[----:B------:R-:W-:Y:S01]  /*b550*/  FFMA R15, R45, R40, R15 ;  /* 0x000000282d0f7223 */ /* 0x000fe2000000000f */
[----:B------:R-:W-:Y:S01]  /*b560*/  F2FP.BF16.F32.PACK_AB R21, R23, R22 ;  /* 0x000000161715723e */ /* 0x000fe200000010ff */
[----:B------:R-:W-:Y:S01]  /*b570*/  FMUL R19, R43, R19 ;  /* 0x000000132b137220 */ /* 0x000fe20000400000 */
[----:B------:R-:W-:Y:S01]  /*b580*/  F2FP.BF16.F32.PACK_AB R22, R9, R8 ;  /* 0x000000080916723e */ /* 0x000fe200000010ff */
[----:B------:R-:W-:Y:S01]  /*b590*/  FFMA R16, R45, R65, R16 ;  /* 0x000000412d107223 */ /* 0x000fe20000000010 */
[----:B------:R-:W-:Y:S01]  /*b5a0*/  F2FP.BF16.F32.PACK_AB R23, R11, R10 ;  /* 0x0000000a0b17723e */ /* 0x000fe200000010ff */
[C---:B------:R-:W-:Y:S01]  /*b5b0*/  FFMA R17, R45.reuse, R66, R17 ;  /* 0x000000422d117223 */ /* 0x040fe20000000011 */
[C---:B------:R-:W-:Y:S01]  /*b5c0*/  FFMA R18, R45.reuse, R67, R18 ;  /* 0x000000432d127223 */ /* 0x040fe20000000012 */
[----:B------:R-:W-:Y:S01]  /*b5d0*/  FFMA R19, R45, R68, R19 ;  /* 0x000000442d137223 */ /* 0x000fe20000000013 */
[----:B------:R-:W-:Y:S01]  /*b5e0*/  F2FP.BF16.F32.PACK_AB R12, R13, R12 ;  /* 0x0000000c0d0c723e */ /* 0x000fe200000010ff */
[----:B------:R1:W-:Y:S01]  /*b5f0*/  @!P1 STS.128 [R106+UR43+0xa00], R20 ;  /* 0x000a00146a009988 */ /* 0x0003e20008000c2b */
[----:B------:R-:W-:Y:S01]  /*b600*/  F2FP.BF16.F32.PACK_AB R13, R15, R14 ;  /* 0x0000000e0f0d723e */ /* 0x000fe200000010ff */
[----:B------:R-:W-:Y:S01]  /*b610*/  BSSY.RECONVERGENT B0, `(.L_x_146) ;  /* 0x000001c000007945 */ /* 0x000fe20003800200 */
[----:B------:R-:W-:Y:S02]  /*b620*/  F2FP.BF16.F32.PACK_AB R14, R17, R16 ;  /* 0x00000010110e723e */ /* 0x000fe400000010ff */
[----:B------:R-:W-:Y:S02]  /*b630*/  F2FP.BF16.F32.PACK_AB R15, R19, R18 ;  /* 0x00000012130f723e */ /* 0x000fe400000010ff */
[----:B------:R-:W-:Y:S03]  /*b640*/  ISETP.NE.AND P0, PT, R88, RZ, PT ;  /* 0x000000ff5800720c */ /* 0x000fe60003f05270 */
[----:B------:R1:W-:Y:S01]  /*b650*/  @!P1 STS.128 [R105+0xa00], R12 ;  /* 0x000a000c69009388 */ /* 0x0003e20000000c00 */
[----:B------:R-:W-:Y:S01]  /*b660*/  @!PT LDS RZ, [RZ] ;  /* 0x00000000fffff984 */ /* 0x000fe20000000800 */
[----:B------:R-:W-:Y:S01]  /*b670*/  @!PT LDS RZ, [RZ] ;  /* 0x00000000fffff984 */ /* 0x000fe20000000800 */
[----:B------:R-:W-:Y:S01]  /*b680*/  @!PT LDS RZ, [RZ] ;  /* 0x00000000fffff984 */ /* 0x000fe20000000800 */
[----:B------:R-:W-:Y:S01]  /*b690*/  @!PT LDS RZ, [RZ] ;  /* 0x00000000fffff984 */ /* 0x000fe20000000800 */
[----:B------:R2:W-:Y:S07]  /*b6a0*/  MEMBAR.ALL.CTA ;  /* 0x0000000000007992 */ /* 0x0005ee0000008000 */
[----:B--2---:R-:W2:Y:S02]  /*b6b0*/  FENCE.VIEW.ASYNC.S ;  /* 0x00000000000073c6 */ /* 0x004ea40000000000 */
        /* <DEDUP_REMOVED lines=17> */
.L_x_147:
[----:B------:R-:W-:Y:S05]  /*b7d0*/  BSYNC.RECONVERGENT B0 ;  /* 0x0000000000007941 */ /* 0x000fea0003800200 */
.L_x_146:
[----:B------:R-:W-:Y:S01]  /*b7e0*/  UISETP.NE.AND UP0, UPT, UR46, URZ, UPT ;  /* 0x000000ff2e00728c */ /* 0x000fe2000bf05270 */
[----:B------:R-:W-:Y:S01]  /*b7f0*/  BSSY.RECONVERGENT B0, `(.L_x_148) ;  /* 0x0000009000007945 */ /* 0x000fe20003800200 */
[----:B------:R-:W-:Y:S04]  /*b800*/  UIADD3 UR4, UPT, UPT, UR45, 0x1, URZ ;  /* 0x000000012d047890 */ /* 0x000fe8000fffe0ff */
[----:B------:R-:W-:Y:S02]  /*b810*/  UISETP.EQ.XOR UP1, UPT, UR4, 0x3, UP0 ;  /* 0x000000030400788c */ /* 0x000fe40008722a70 */
[----:B------:R-:W-:Y:S02]  /*b820*/  UISETP.NE.AND UP0, UPT, UR4, 0x3, UPT ;  /* 0x000000030400788c */ /* 0x000fe4000bf05270 */
[----:B------:R-:W-:Y:S02]  /*b830*/  USEL UR5, URZ, 0x1, !UP1 ;  /* 0x00000001ff057887 */ /* 0x000fe4000c800000 */
[----:B------:R-:W-:Y:S02]  /*b840*/  USEL UR44, UR4, URZ, UP0 ;  /* 0x000000ff042c7287 */ /* 0x000fe40008000000 */
[----:B------:R-:W-:Y:S01]  /*b850*/  ULOP3.LUT UR54, UR54, UR5, URZ, 0x3c, !UPT ;  /* 0x0000000536367292 */ /* 0x000fe2000f8e3cff */
[----:B------:R-:W-:Y:S11]  /*b860*/  @P0 BRA `(.L_x_149) ;  /* 0x0000000000040947 */ /* 0x000ff60003800000 */
[----:B------:R-:W-:Y:S04]  /*b870*/  DEPBAR.LE SB0, 0x1 ;  /* 0x000080400000791a */ /* 0x000fe80000000000 */
.L_x_149:
[----:B------:R-:W-:Y:S05]  /*b880*/  BSYNC.RECONVERGENT B0 ;  /* 0x0000000000007941 */ /* 0x000fea0003800200 */
.L_x_148:
[----:B------:R-:W-:Y:S01]  /*b890*/  BAR.SYNC.DEFER_BLOCKING 0x1, 0x80 ;  /* 0x0042000000007b1d */ /* 0x000fe20000010000 */
[----:B------:R-:W-:Y:S01]  /*b8a0*/  UISETP.NE.AND UP0, UPT, UR53, -0x4, UPT ;  /* 0xfffffffc3500788c */ /* 0x000fe2000bf05270 */
[----:B------:R-:W-:Y:S08]  /*b8b0*/  IADD3 R84, PT, PT, R84, 0x1, RZ ;  /* 0x0000000154547810 */ /* 0x000ff00007ffe0ff */
[----:B------:R-:W-:Y:S05]  /*b8c0*/  BRA.U !UP0, `(.L_x_150) ;  /* 0x00000001082c7547 */ /* 0x000fea000b800000 */
[----:B------:R-:W-:Y:S01]  /*b8d0*/  ISETP.NE.AND P0, PT, R104, RZ, PT ;  /* 0x000000ff6800720c */ /* 0x000fe20003f05270 */
[----:B------:R-:W-:Y:S01]  /*b8e0*/  IMAD.U32 R2, RZ, RZ, UR47 ;  /* 0x0000002fff027e24 */ /* 0x000fe2000f8e00ff */
[----:B------:R-:W-:Y:S11]  /*b8f0*/  R2UR UR4, R93 ;  /* 0x000000005d0472ca */ /* 0x000ff600000e0000 */
[----:B------:R-:W-:Y:S02]  /*b900*/  @P0 LEA R2, R2, UR43, 0x3 ;  /* 0x0000002b02020c11 */ /* 0x000fe4000f8e18ff */
[----:B------:R-:W-:Y:S01]  /*b910*/  IMAD.U32 R0, RZ, RZ, UR4 ;  /* 0x00000004ff007e24 */ /* 0x000fe2000f8e00ff */
[----:B------:R-:W-:Y:S02]  /*b920*/  UIADD3 UR4, UPT, UPT, UR47, 0x1, URZ ;  /* 0x000000012f047890 */ /* 0x000fe4000fffe0ff */
[----:B------:R-:W-:Y:S02]  /*b930*/  @P0 VIADD R2, R2, 0x58 ;  /* 0x0000005802020836 */ /* 0x000fe40000000000 */
[----:B------:R-:W-:Y:S03]  /*b940*/  UISETP.NE.AND UP0, UPT, UR4, 0x3, UPT ;  /* 0x000000030400788c */ /* 0x000fe6000bf05270 */
[----:B------:R-:W-:Y:S01]  /*b950*/  @P0 PRMT R0, R0, 0x654, R2 ;  /* 0x0000065400000816 */ /* 0x000fe20000000002 */
[----:B------:R-:W-:Y:S03]  /*b960*/  USEL UR47, UR4, URZ, UP0 ;  /* 0x000000ff042f7287 */ /* 0x000fe60008000000 */
[----:B------:R2:W-:Y:S09]  /*b970*/  @P0 SYNCS.ARRIVE.TRANS64.RED.A1T0 RZ, [R0+URZ], RZ ;  /* 0x000000ff00ff09a7 */ /* 0x0005f200081004ff */
.L_x_150:
[----:B------:R-:W-:Y:S01]  /*b980*/  R2UR UR6, R103 ;  /* 0x00000000670672ca */ /* 0x000fe200000e0000 */
[----:B------:R-:W-:Y:S01]  /*b990*/  UIADD3 UR53, UPT, UPT, UR53, 0x4, URZ ;  /* 0x0000000435357890 */ /* 0x000fe2000fffe0ff */
[----:B------:R-:W-:Y:S02]  /*b9a0*/  R2UR UR5, R95 ;  /* 0x000000005f0572ca */ /* 0x000fe400000e0000 */
[----:B------:R-:W-:Y:S02]  /*b9b0*/  R2UR UR4, R100 ;  /* 0x00000000640472ca */ /* 0x000fe400000e0000 */
[----:B------:R-:W-:Y:S02]  /*b9c0*/  R2UR UR52, R101 ;  /* 0x00000000653472ca */ /* 0x000fe400000e0000 */
[----:B------:R-:W-:Y:S02]  /*b9d0*/  ISETP.NE.AND P0, PT, R81, 0x2, PT ;  /* 0x000000025100780c */ /* 0x000fe40003f05270 */
[----:B------:R-:W-:Y:S02]  /*b9e0*/  ISETP.NE.AND P1, PT, R84, 0x2, PT ;  /* 0x000000025400780c */ /* 0x000fe40003f25270 */
[----:B------:R-:W-:Y:S01]  /*b9f0*/  SEL R2, RZ, 0x1, P0 ;  /* 0x00000001ff027807 */ /* 0x000fe20000000000 */
[----:B------:R-:W-:Y:S01]  /*ba00*/  UISETP.NE.AND UP0, UPT, UR6, URZ, UPT ;  /* 0x000000ff0600728c */ /* 0x000fe2000bf05270 */
[----:B--2---:R-:W-:Y:S01]  /*ba10*/  SEL R0, RZ, 0x1, P1 ;  /* 0x00000001ff007807 */ /* 0x004fe20000800000 */
[----:B------:R-:W-:Y:S01]  /*ba20*/  UIADD3 UR21, UPT, UPT, UR36, UR5, URZ ;  /* 0x0000000524157290 */ /* 0x000fe2000fffe0ff */
[----:B------:R-:W-:Y:S01]  /*ba30*/  LOP3.LUT R82, R82, R2, RZ, 0x3c, !PT ;  /* 0x0000000252527212 */ /* 0x000fe200078e3cff */
[----:B------:R-:W-:Y:S01]  /*ba40*/  UIADD3 UR20, UPT, UPT, UR37, UR4, URZ ;  /* 0x0000000425147290 */ /* 0x000fe2000fffe0ff */
[----:B------:R-:W-:Y:S02]  /*ba50*/  LOP3.LUT R83, R83, R0, RZ, 0x3c, !PT ;  /* 0x0000000053537212 */ /* 0x000fe400078e3cff */
[----:B------:R-:W-:Y:S02]  /*ba60*/  SEL R81, R81, RZ, P0 ;  /* 0x000000ff51517207 */ /* 0x000fe40000000000 */
[----:B------:R-:W-:Y:S01]  /*ba70*/  SEL R84, R84, RZ, P1 ;  /* 0x000000ff54547207 */ /* 0x000fe20000800000 */
[----:B------:R-:W-:Y:S06]  /*ba80*/  BRA.U UP0, `(.L_x_151) ;  /* 0xffffffb100447547 */ /* 0x000fec000b83ffff */
[----:B------:R-:W2:Y:S01]  /*ba90*/  LDCU.64 UR4, c[0x0][0xc88] ;  /* 0x00019100ff0477ac */ /* 0x000ea20008000a00 */
[----:B------:R-:W3:Y:S01]  /*baa0*/  LDCU.64 UR6, c[0x0][0xc90] ;  /* 0x00019200ff0677ac */ /* 0x000ee20008000a00 */
[----:B--2---:R-:W-:Y:S02]  /*bab0*/  ISETP.NE.U32.AND P2, PT, RZ, UR4, PT ;  /* 0x00000004ff007c0c */ /* 0x004fe4000bf45070 */
[----:B---3--:R-:W-:Y:S02]  /*bac0*/  ISETP.NE.U32.AND P1, PT, RZ, UR6, PT ;  /* 0x00000006ff007c0c */ /* 0x008fe4000bf25070 */
[----:B------:R-:W-:Y:S02]  /*bad0*/  ISETP.NE.AND.EX P2, PT, RZ, UR5, PT, P2 ;  /* 0x00000005ff007c0c */ /* 0x000fe4000bf45320 */
[----:B------:R-:W-:-:S13]  /*bae0*/  ISETP.NE.AND.EX P0, PT, RZ, UR7, PT, P1 ;  /* 0x00000007ff007c0c */ /* 0x000fda000bf05310 */
[----:B------:R-:W-:Y:S05]  /*baf0*/  @P2 BRA P0, `(.L_x_152) ;  /* 0x00000000003c2947 */ /* 0x000fea0000000000 */
[----:B------:R-:W-:-:S13]  /*bb00*/  ISETP.NE.AND.EX P1, PT, RZ, UR7, PT, P1 ;  /* 0x00000007ff007c0c */ /* 0x000fda000bf25310 */
[----:B------:R-:W-:Y:S05]  /*bb10*/  @P1 BRA `(.L_x_153) ;  /* 0x00000000000c1947 */ /* 0x000fea0003800000 */
[----:B------:R-:W-:-:S13]  /*bb20*/  FSETP.NEU.AND P0, PT, R45, RZ, PT ;  /* 0x000000ff2d00720b */ /* 0x000fda0003f0d000 */
[----:B------:R-:W-:Y:S05]  /*bb30*/  @!P0 EXIT ;  /* 0x000000000000894d */ /* 0x000fea0003800000 */
[----:B------:R-:W-:Y:S05]  /*bb40*/  BRA `(.L_x_152) ;  /* 0x0000000000287947 */ /* 0x000fea0003800000 */
.L_x_153:
[----:B------:R-:W-:Y:S01]  /*bb50*/  ISETP.NE.AND P0, PT, R80, RZ, PT ;  /* 0x000000ff5000720c */ /* 0x000fe20003f05270 */
[----:B------:R-:W-:-:S12]  /*bb60*/  BSSY.RECONVERGENT B0, `(.L_x_152) ;  /* 0x0000008000007945 */ /* 0x000fd80003800200 */
[----:B------:R-:W-:Y:S05]  /*bb70*/  @P0 BRA `(.L_x_154) ;  /* 0x0000000000100947 */ /* 0x000fea0003800000 */
[----:B------:R-:W-:-:S04]  /*bb80*/  ISETP.NE.U32.AND P0, PT, RZ, UR4, PT ;  /* 0x00000004ff007c0c */ /* 0x000fc8000bf05070 */
[----:B------:R-:W-:-:S13]  /*bb90*/  ISETP.NE.AND.EX P0, PT, RZ, UR5, PT, P0 ;  /* 0x00000005ff007c0c */ /* 0x000fda000bf05300 */
[----:B------:R-:W-:Y:S05]  /*bba0*/  @!P0 EXIT ;  /* 0x000000000000894d */ /* 0x000fea0003800000 */
[----:B------:R-:W-:Y:S05]  /*bbb0*/  BRA `(.L_x_155) ;  /* 0x0000000000087947 */ /* 0x000fea0003800000 */
.L_x_154:
[----:B------:R-:W-:-:S13]  /*bbc0*/  FSETP.NEU.AND P0, PT, R45, RZ, PT ;  /* 0x000000ff2d00720b */ /* 0x000fda0003f0d000 */
[----:B------:R-:W-:Y:S05]  /*bbd0*/  @!P0 EXIT ;  /* 0x000000000000894d */ /* 0x000fea0003800000 */
.L_x_155:
[----:B------:R-:W-:Y:S05]  /*bbe0*/  BSYNC.RECONVERGENT B0 ;  /* 0x0000000000007941 */ /* 0x000fea0003800200 */
.L_x_152:
[----:B------:R-:W-:Y:S01]  /*bbf0*/  R2UR UR7, R93 ;  /* 0x000000005d0772ca */ /* 0x000fe200000e0000 */
[----:B------:R-:W-:Y:S01]  /*bc00*/  ULEA UR6, UR47, UR43, 0x3 ;  /* 0x0000002b2f067291 */ /* 0x000fe2000f8e18ff */
[----:B------:R-:W-:-:S04]  /*bc10*/  DEPBAR.LE SB0, 0x0 ;  /* 0x000080000000791a */ /* 0x000fc80000000000 */
[----:B------:R-:W-:-:S07]  /*bc20*/  UIADD3 UR6, UPT, UPT, UR6, 0x58, URZ ;  /* 0x0000005806067890 */ /* 0x000fce000fffe0ff */
[----:B------:R-:W-:-:S09]  /*bc30*/  UPRMT UR6, UR7, 0x654, UR6 ;  /* 0x0000065407067896 */ /* 0x000fd20008000006 */
[----:B------:R-:W-:Y:S01]  /*bc40*/  SYNCS.ARRIVE.TRANS64.RED.A1T0 RZ, [UR6], RZ ;  /* 0x000000ffffff79a7 */ /* 0x000fe20008100406 */
[----:B------:R-:W-:Y:S05]  /*bc50*/  EXIT ;  /* 0x000000000000794d */ /* 0x000fea0003800000 */
.L_x_24:
[----:B-1----:R1:W2:Y:S02]  /*bc60*/  SYNCS.PHASECHK.TRANS64.TRYWAIT P0, [R0+URZ+0xd0], R2 ;  /* 0x0000d002000075a7 */ /* 0x0022a400080011ff */
[----:B--2---:R-:W-:Y:S05]  /*bc70*/  @!P0 NANOSLEEP.SYNCS 0x989680 ;  /* 0x009896800000895d */ /* 0x004fea0003900000 */
[----:B------:R-:W2:Y:S02]  /*bc80*/  @!P0 SYNCS.PHASECHK.TRANS64 P0, [R0+URZ+0xd0], R2 ;  /* 0x0000d002000085a7 */ /* 0x000ea400080010ff */
[----:B--2---:R-:W-:Y:S05]  /*bc90*/  @!P0 BRA `(.L_x_24) ;  /* 0xfffffffc00f08947 */ /* 0x004fea000383ffff */
[----:B------:R-:W-:Y:S05]  /*bca0*/  BRA `(.L_x_156) ;  /* 0xffffff5c00b87947 */ /* 0x000fea000383ffff */
.L_x_27:
[----:B-1----:R-:W-:-:S07]  /*bcb0*/  MOV R0, UR49 ;  /* 0x0000003100007c02 */ /* 0x002fce0008000f00 */
.L_x_157:
[----:B-1----:R1:W2:Y:S02]  /*bcc0*/  SYNCS.PHASECHK.TRANS64.TRYWAIT P0, [R0+URZ+0x20], R3 ;  /* 0x00002003000075a7 */ /* 0x0022a400080011ff */
[----:B--2---:R-:W-:Y:S05]  /*bcd0*/  @!P0 NANOSLEEP.SYNCS 0x989680 ;  /* 0x009896800000895d */ /* 0x004fea0003900000 */
[----:B------:R-:W2:Y:S02]  /*bce0*/  @!P0 SYNCS.PHASECHK.TRANS64 P0, [R0+URZ+0x20], R3 ;  /* 0x00002003000085a7 */ /* 0x000ea400080010ff */
[----:B--2---:R-:W-:Y:S05]  /*bcf0*/  @!P0 BRA `(.L_x_157) ;  /* 0xfffffffc00f08947 */ /* 0x004fea000383ffff */
[----:B------:R-:W-:Y:S05]  /*bd00*/  BRA `(.L_x_26) ;  /* 0xffffff6000147947 */ /* 0x000fea000383ffff */
.L_x_36:
[----:B-1----:R-:W-:-:S07]  /*bd10*/  MOV R0, UR49 ;  /* 0x0000003100007c02 */ /* 0x002fce0008000f00 */
.L_x_158:
[----:B-1----:R1:W2:Y:S02]  /*bd20*/  SYNCS.PHASECHK.TRANS64.TRYWAIT P0, [R0+URZ+0x20], R3 ;  /* 0x00002003000075a7 */ /* 0x0022a400080011ff */
[----:B--2---:R-:W-:Y:S05]  /*bd30*/  @!P0 NANOSLEEP.SYNCS 0x989680 ;  /* 0x009896800000895d */ /* 0x004fea0003900000 */
[----:B------:R-:W2:Y:S02]  /*bd40*/  @!P0 SYNCS.PHASECHK.TRANS64 P0, [R0+URZ+0x20], R3 ;  /* 0x00002003000085a7 */ /* 0x000ea400080010ff */
[----:B--2---:R-:W-:Y:S05]  /*bd50*/  @!P0 BRA `(.L_x_158) ;  /* 0xfffffffc00f08947 */ /* 0x004fea000383ffff */
[----:B------:R-:W-:Y:S05]  /*bd60*/  BRA `(.L_x_35) ;  /* 0xffffff6400687947 */ /* 0x000fea000383ffff */
.L_x_43:
[----:B-1----:R1:W4:Y:S02]  /*bd70*/  SYNCS.PHASECHK.TRANS64.TRYWAIT P0, [R3+URZ+0x80], R0 ;  /* 0x00008000030075a7 */ /* 0x00232400080011ff */
[----:B----4-:R-:W-:Y:S05]  /*bd80*/  @!P0 NANOSLEEP.SYNCS 0x989680 ;  /* 0x009896800000895d */ /* 0x010fea0003900000 */
[----:B------:R-:W4:Y:S02]  /*bd90*/  @!P0 SYNCS.PHASECHK.TRANS64 P0, [R3+URZ+0x80], R0 ;  /* 0x00008000030085a7 */ /* 0x000f2400080010ff */
[----:B----4-:R-:W-:Y:S05]  /*bda0*/  @!P0 BRA `(.L_x_43) ;  /* 0xfffffffc00f08947 */ /* 0x010fea000383ffff */
[----:B------:R-:W-:Y:S05]  /*bdb0*/  BRA `(.L_x_159) ;  /* 0xffffff68009c7947 */ /* 0x000fea000383ffff */
.L_x_47:
[----:B------:R-:W-:-:S07]  /*bdc0*/  MOV R0, UR4 ;  /* 0x0000000400007c02 */ /* 0x000fce0008000f00 */
.L_x_160:
[----:B-1----:R1:W2:Y:S02]  /*bdd0*/  SYNCS.PHASECHK.TRANS64.TRYWAIT P0, [R0+URZ], R2 ;  /* 0x00000002000075a7 */ /* 0x0022a400080011ff */
[----:B--2---:R-:W-:Y:S05]  /*bde0*/  @!P0 NANOSLEEP.SYNCS 0x989680 ;  /* 0x009896800000895d */ /* 0x004fea0003900000 */
[----:B------:R-:W2:Y:S02]  /*bdf0*/  @!P0 SYNCS.PHASECHK.TRANS64 P0, [R0+URZ], R2 ;  /* 0x00000002000085a7 */ /* 0x000ea400080010ff */
[----:B--2---:R-:W-:Y:S05]  /*be00*/  @!P0 BRA `(.L_x_160) ;  /* 0xfffffffc00f08947 */ /* 0x004fea000383ffff */
[----:B------:R-:W-:Y:S05]  /*be10*/  BRA `(.L_x_161) ;  /* 0xffffff7000487947 */ /* 0x000fea000383ffff */
.L_x_48:
[----:B------:R-:W-:-:S07]  /*be20*/  MOV R0, UR5 ;  /* 0x0000000500007c02 */ /* 0x000fce0008000f00 */
.L_x_162:
[----:B-1----:R1:W2:Y:S02]  /*be30*/  SYNCS.PHASECHK.TRANS64.TRYWAIT P0, [R0+URZ], R3 ;  /* 0x00000003000075a7 */ /* 0x0022a400080011ff */
[----:B--2---:R-:W-:Y:S05]  /*be40*/  @!P0 NANOSLEEP.SYNCS 0x989680 ;  /* 0x009896800000895d */ /* 0x004fea0003900000 */
[----:B------:R-:W2:Y:S02]  /*be50*/  @!P0 SYNCS.PHASECHK.TRANS64 P0, [R0+URZ], R3 ;  /* 0x00000003000085a7 */ /* 0x000ea400080010ff */
[----:B--2---:R-:W-:Y:S05]  /*be60*/  @!P0 BRA `(.L_x_162) ;  /* 0xfffffffc00f08947 */ /* 0x004fea000383ffff */
[----:B------:R-:W-:Y:S05]  /*be70*/  BRA `(.L_x_163) ;  /* 0xffffff7000547947 */ /* 0x000fea000383ffff */
.L_x_49:
[----:B------:R-:W-:-:S07]  /*be80*/  MOV R0, UR5 ;  /* 0x0000000500007c02 */ /* 0x000fce0008000f00 */
.L_x_164:
[----:B-1----:R1:W2:Y:S02]  /*be90*/  SYNCS.PHASECHK.TRANS64.TRYWAIT P0, [R0+URZ], R3 ;  /* 0x00000003000075a7 */ /* 0x0022a400080011ff */
[----:B--2---:R-:W-:Y:S05]  /*bea0*/  @!P0 NANOSLEEP.SYNCS 0x989680 ;  /* 0x009896800000895d */ /* 0x004fea0003900000 */
[----:B------:R-:W2:Y:S02]  /*beb0*/  @!P0 SYNCS.PHASECHK.TRANS64 P0, [R0+URZ], R3 ;  /* 0x00000003000085a7 */ /* 0x000ea400080010ff */
[----:B--2---:R-:W-:Y:S05]  /*bec0*/  @!P0 BRA `(.L_x_164) ;  /* 0xfffffffc00f08947 */ /* 0x004fea000383ffff */
[----:B------:R-:W-:Y:S05]  /*bed0*/  BRA `(.L_x_165) ;  /* 0xffffff7000607947 */ /* 0x000fea000383ffff */
.L_x_52:
[----:B-1----:R1:W2:Y:S02]  /*bee0*/  SYNCS.PHASECHK.TRANS64.TRYWAIT P0, [R0+URZ+0xc0], R4 ;  /* 0x0000c004000075a7 */ /* 0x0022a400080011ff */
[----:B--2---:R-:W-:Y:S05]  /*bef0*/  @!P0 NANOSLEEP.SYNCS 0x989680 ;  /* 0x009896800000895d */ /* 0x004fea0003900000 */
[----:B------:R-:W2:Y:S02]  /*bf00*/  @!P0 SYNCS.PHASECHK.TRANS64 P0, [R0+URZ+0xc0], R4 ;  /* 0x0000c004000085a7 */ /* 0x000ea400080010ff */
[----:B--2---:R-:W-:Y:S05]  /*bf10*/  @!P0 BRA `(.L_x_52) ;  /* 0xfffffffc00f08947 */ /* 0x004fea000383ffff */
[----:B------:R-:W-:Y:S05]  /*bf20*/  BRA `(.L_x_166) ;  /* 0xffffff7000c47947 */ /* 0x000fea000383ffff */
.L_x_53:
[----:B------:R-:W-:-:S07]  /*bf30*/  MOV R0, UR4 ;  /* 0x0000000400007c02 */ /* 0x000fce0008000f00 */
.L_x_167:
[----:B-1----:R1:W2:Y:S02]  /*bf40*/  SYNCS.PHASECHK.TRANS64.TRYWAIT P0, [R0+URZ+0x90], R5 ;  /* 0x00009005000075a7 */ /* 0x0022a400080011ff */
[----:B--2---:R-:W-:Y:S05]  /*bf50*/  @!P0 NANOSLEEP.SYNCS 0x989680 ;  /* 0x009896800000895d */ /* 0x004fea0003900000 */
[----:B------:R-:W2:Y:S02]  /*bf60*/  @!P0 SYNCS.PHASECHK.TRANS64 P0, [R0+URZ+0x90], R5 ;  /* 0x00009005000085a7 */ /* 0x000ea400080010ff */
[----:B--2---:R-:W-:Y:S05]  /*bf70*/  @!P0 BRA `(.L_x_167) ;  /* 0xfffffffc00f08947 */ /* 0x004fea000383ffff */
[----:B------:R-:W-:Y:S05]  /*bf80*/  BRA `(.L_x_168) ;  /* 0xffffff7000d47947 */ /* 0x000fea000383ffff */
.L_x_54:
[----:B-1----:R1:W2:Y:S02]  /*bf90*/  SYNCS.PHASECHK.TRANS64.TRYWAIT P1, [R0+URZ+0x80], R4 ;  /* 0x00008004000075a7 */ /* 0x0022a400080211ff */
[----:B--2---:R-:W-:Y:S05]  /*bfa0*/  @!P1 NANOSLEEP.SYNCS 0x989680 ;  /* 0x009896800000995d */ /* 0x004fea0003900000 */
[----:B------:R-:W2:Y:S02]  /*bfb0*/  @!P1 SYNCS.PHASECHK.TRANS64 P1, [R0+URZ+0x80], R4 ;  /* 0x00008004000095a7 */ /* 0x000ea400080210ff */
[----:B--2---:R-:W-:Y:S05]  /*bfc0*/  @!P1 BRA `(.L_x_54) ;  /* 0xfffffffc00f09947 */ /* 0x004fea000383ffff */
[----:B------:R-:W-:Y:S05]  /*bfd0*/  BRA `(.L_x_169) ;  /* 0xffffff7400047947 */ /* 0x000fea000383ffff */
.L_x_57:
[----:B------:R-:W-:-:S07]  /*bfe0*/  MOV R0, UR4 ;  /* 0x0000000400007c02 */ /* 0x000fce0008000f00 */
.L_x_170:
[----:B-1----:R1:W2:Y:S02]  /*bff0*/  SYNCS.PHASECHK.TRANS64.TRYWAIT P0, [R0+URZ+0x90], R2 ;  /* 0x00009002000075a7 */ /* 0x0022a400080011ff */
[----:B--2---:R-:W-:Y:S05]  /*c000*/  @!P0 NANOSLEEP.SYNCS 0x989680 ;  /* 0x009896800000895d */ /* 0x004fea0003900000 */
[----:B------:R-:W2:Y:S02]  /*c010*/  @!P0 SYNCS.PHASECHK.TRANS64 P0, [R0+URZ+0x90], R2 ;  /* 0x00009002000085a7 */ /* 0x000ea400080010ff */
[----:B--2---:R-:W-:Y:S05]  /*c020*/  @!P0 BRA `(.L_x_170) ;  /* 0xfffffffc00f08947 */ /* 0x004fea000383ffff */
[----:B------:R-:W-:Y:S05]  /*c030*/  BRA `(.L_x_56) ;  /* 0xffffff7400587947 */ /* 0x000fea000383ffff */
.L_x_64:
[----:B-1----:R1:W2:Y:S02]  /*c040*/  SYNCS.PHASECHK.TRANS64.TRYWAIT P0, [R2+URZ+0x80], R4 ;  /* 0x00008004020075a7 */ /* 0x0022a400080011ff */
[----:B--2---:R-:W-:Y:S05]  /*c050*/  @!P0 NANOSLEEP.SYNCS 0x989680 ;  /* 0x009896800000895d */ /* 0x004fea0003900000 */
[----:B------:R-:W2:Y:S02]  /*c060*/  @!P0 SYNCS.PHASECHK.TRANS64 P0, [R2+URZ+0x80], R4 ;  /* 0x00008004020085a7 */ /* 0x000ea400080010ff */
[----:B--2---:R-:W-:Y:S05]  /*c070*/  @!P0 BRA `(.L_x_64) ;  /* 0xfffffffc00f08947 */ /* 0x004fea000383ffff */
[----:B------:R-:W-:Y:S05]  /*c080*/  BRA `(.L_x_171) ;  /* 0xffffff7c00907947 */ /* 0x000fea000383ffff */
.L_x_67:
[----:B------:R-:W-:-:S13]  /*c090*/  R2UR UR4, R2 ;  /* 0x00000000020472ca */ /* 0x000fda00000e0000 */
[----:B------:R-:W-:-:S07]  /*c0a0*/  MOV R4, UR4 ;  /* 0x0000000400047c02 */ /* 0x000fce0008000f00 */
.L_x_172:
[----:B-1----:R1:W2:Y:S02]  /*c0b0*/  SYNCS.PHASECHK.TRANS64.TRYWAIT P0, [R4+URZ+0xb0], R5 ;  /* 0x0000b005040075a7 */ /* 0x0022a400080011ff */
[----:B--2---:R-:W-:Y:S05]  /*c0c0*/  @!P0 NANOSLEEP.SYNCS 0x989680 ;  /* 0x009896800000895d */ /* 0x004fea0003900000 */
[----:B------:R-:W2:Y:S02]  /*c0d0*/  @!P0 SYNCS.PHASECHK.TRANS64 P0, [R4+URZ+0xb0], R5 ;  /* 0x0000b005040085a7 */ /* 0x000ea400080010ff */
[----:B--2---:R-:W-:Y:S05]  /*c0e0*/  @!P0 BRA `(.L_x_172) ;  /* 0xfffffffc00f08947 */ /* 0x004fea000383ffff */
[----:B------:R-:W-:Y:S05]  /*c0f0*/  BRA `(.L_x_173) ;  /* 0xffffff8400447947 */ /* 0x000fea000383ffff */
.L_x_70:
[----:B------:R-:W-:Y:S07]  /*c100*/  MOV R4, UR7 ;  /* 0x0000000700047c02 */ /* 0x000fee0008000f00 */
.L_x_174:
[----:B-1----:R1:W2:Y:S02]  /*c110*/  SYNCS.PHASECHK.TRANS64.TRYWAIT P0, [R4+URZ], R5 ;  /* 0x00000005040075a7 */ /* 0x0022a400080011ff */
[----:B--2---:R-:W-:Y:S05]  /*c120*/  @!P0 NANOSLEEP.SYNCS 0x989680 ;  /* 0x009896800000895d */ /* 0x004fea0003900000 */
[----:B------:R-:W2:Y:S02]  /*c130*/  @!P0 SYNCS.PHASECHK.TRANS64 P0, [R4+URZ], R5 ;  /* 0x00000005040085a7 */ /* 0x000ea400080010ff */
[----:B--2---:R-:W-:Y:S05]  /*c140*/  @!P0 BRA `(.L_x_174) ;  /* 0xfffffffc00f08947 */ /* 0x004fea000383ffff */
[----:B------:R-:W-:Y:S05]  /*c150*/  BRA `(.L_x_69) ;  /* 0xffffff88001c7947 */ /* 0x000fea000383ffff */
.L_x_73:
[----:B------:R-:W-:-:S07]  /*c160*/  MOV R0, UR4 ;  /* 0x0000000400007c02 */ /* 0x000fce0008000f00 */
.L_x_175:
[----:B--2---:R2:W4:Y:S02]  /*c170*/  SYNCS.PHASECHK.TRANS64.TRYWAIT P0, [R0+URZ], R2 ;  /* 0x00000002000075a7 */ /* 0x00452400080011ff */
[----:B----4-:R-:W-:Y:S05]  /*c180*/  @!P0 NANOSLEEP.SYNCS 0x989680 ;  /* 0x009896800000895d */ /* 0x010fea0003900000 */
[----:B------:R-:W4:Y:S02]  /*c190*/  @!P0 SYNCS.PHASECHK.TRANS64 P0, [R0+URZ], R2 ;  /* 0x00000002000085a7 */ /* 0x000f2400080010ff */
[----:B----4-:R-:W-:Y:S05]  /*c1a0*/  @!P0 BRA `(.L_x_175) ;  /* 0xfffffffc00f08947 */ /* 0x010fea000383ffff */
[----:B------:R-:W-:Y:S05]  /*c1b0*/  BRA `(.L_x_176) ;  /* 0xffffff8c008c7947 */ /* 0x000fea000383ffff */
.L_x_74:
[----:B------:R-:W-:-:S07]  /*c1c0*/  MOV R0, UR4 ;  /* 0x0000000400007c02 */ /* 0x000fce0008000f00 */
.L_x_177:
[----:B--2---:R2:W4:Y:S02]  /*c1d0*/  SYNCS.PHASECHK.TRANS64.TRYWAIT P0, [R0+URZ], R2 ;  /* 0x00000002000075a7 */ /* 0x00452400080011ff */
[----:B----4-:R-:W-:Y:S05]  /*c1e0*/  @!P0 NANOSLEEP.SYNCS 0x989680 ;  /* 0x009896800000895d */ /* 0x010fea0003900000 */
[----:B------:R-:W4:Y:S02]  /*c1f0*/  @!P0 SYNCS.PHASECHK.TRANS64 P0, [R0+URZ], R2 ;  /* 0x00000002000085a7 */ /* 0x000f2400080010ff */
[----:B----4-:R-:W-:Y:S05]  /*c200*/  @!P0 BRA `(.L_x_177) ;  /* 0xfffffffc00f08947 */ /* 0x010fea000383ffff */
[----:B------:R-:W-:Y:S05]  /*c210*/  BRA `(.L_x_178) ;  /* 0xffffff8c009c7947 */ /* 0x000fea000383ffff */
.L_x_79:
[----:B---3--:R3:W1:Y:S02]  /*c220*/  SYNCS.PHASECHK.TRANS64.TRYWAIT P0, [R12+URZ+0x80], R0 ;  /* 0x000080000c0075a7 */ /* 0x00866400080011ff */
[----:B-1----:R-:W-:Y:S05]  /*c230*/  @!P0 NANOSLEEP.SYNCS 0x989680 ;  /* 0x009896800000895d */ /* 0x002fea0003900000 */
[----:B------:R-:W1:Y:S02]  /*c240*/  @!P0 SYNCS.PHASECHK.TRANS64 P0, [R12+URZ+0x80], R0 ;  /* 0x000080000c0085a7 */ /* 0x000e6400080010ff */
[----:B-1----:R-:W-:Y:S05]  /*c250*/  @!P0 BRA `(.L_x_79) ;  /* 0xfffffffc00f08947 */ /* 0x002fea000383ffff */
[----:B------:R-:W-:Y:S05]  /*c260*/  BRA `(.L_x_179) ;  /* 0xffffff9000b07947 */ /* 0x000fea000383ffff */
.L_x_82:
[----:B-1----:R-:W-:Y:S07]  /*c270*/  MOV R0, UR29 ;  /* 0x0000001d00007c02 */ /* 0x002fee0008000f00 */
.L_x_180:
[----:B-1----:R1:W2:Y:S02]  /*c280*/  SYNCS.PHASECHK.TRANS64.TRYWAIT P2, [R0+URZ+0x78], R6 ;  /* 0x00007806000075a7 */ /* 0x0022a400080411ff */
[----:B--2---:R-:W-:Y:S05]  /*c290*/  @!P2 NANOSLEEP.SYNCS 0x989680 ;  /* 0x009896800000a95d */ /* 0x004fea0003900000 */
[----:B------:R-:W2:Y:S02]  /*c2a0*/  @!P2 SYNCS.PHASECHK.TRANS64 P2, [R0+URZ+0x78], R6 ;  /* 0x000078060000a5a7 */ /* 0x000ea400080410ff */
[----:B--2---:R-:W-:Y:S05]  /*c2b0*/  @!P2 BRA `(.L_x_180) ;  /* 0xfffffffc00f0a947 */ /* 0x004fea000383ffff */
[----:B------:R-:W-:Y:S05]  /*c2c0*/  BRA `(.L_x_81) ;  /* 0xffffff9800147947 */ /* 0x000fea000383ffff */
.L_x_85:
[----:B------:R-:W-:Y:S07]  /*c2d0*/  MOV R0, UR4 ;  /* 0x0000000400007c02 */ /* 0x000fee0008000f00 */
.L_x_181:
[----:B-1----:R1:W2:Y:S02]  /*c2e0*/  SYNCS.PHASECHK.TRANS64.TRYWAIT P0, [R0+URZ+0x58], R9 ;  /* 0x00005809000075a7 */ /* 0x0022a400080011ff */
[----:B--2---:R-:W-:Y:S05]  /*c2f0*/  @!P0 NANOSLEEP.SYNCS 0x989680 ;  /* 0x009896800000895d */ /* 0x004fea0003900000 */
[----:B------:R-:W2:Y:S02]  /*c300*/  @!P0 SYNCS.PHASECHK.TRANS64 P0, [R0+URZ+0x58], R9 ;  /* 0x00005809000085a7 */ /* 0x000ea400080010ff */
[----:B--2---:R-:W-:Y:S05]  /*c310*/  @!P0 BRA `(.L_x_181) ;  /* 0xfffffffc00f08947 */ /* 0x004fea000383ffff */
[----:B------:R-:W-:Y:S05]  /*c320*/  BRA `(.L_x_182) ;  /* 0xffffff9800747947 */ /* 0x000fea000383ffff */
.L_x_86:
[----:B------:R-:W-:Y:S07]  /*c330*/  MOV R0, UR7 ;  /* 0x0000000700007c02 */ /* 0x000fee0008000f00 */
.L_x_183:
[----:B-1----:R1:W2:Y:S02]  /*c340*/  SYNCS.PHASECHK.TRANS64.TRYWAIT P0, [R0+URZ+0x58], R10 ;  /* 0x0000580a000075a7 */ /* 0x0022a400080011ff */
[----:B--2---:R-:W-:Y:S05]  /*c350*/  @!P0 NANOSLEEP.SYNCS 0x989680 ;  /* 0x009896800000895d */ /* 0x004fea0003900000 */
[----:B------:R-:W2:Y:S02]  /*c360*/  @!P0 SYNCS.PHASECHK.TRANS64 P0, [R0+URZ+0x58], R10 ;  /* 0x0000580a000085a7 */ /* 0x000ea400080010ff */
[----:B--2---:R-:W-:Y:S05]  /*c370*/  @!P0 BRA `(.L_x_183) ;  /* 0xfffffffc00f08947 */ /* 0x004fea000383ffff */
[----:B------:R-:W-:Y:S05]  /*c380*/  BRA `(.L_x_184) ;  /* 0xffffff9800f47947 */ /* 0x000fea000383ffff */
.L_x_87:
[----:B------:R-:W-:Y:S07]  /*c390*/  MOV R0, UR5 ;  /* 0x0000000500007c02 */ /* 0x000fee0008000f00 */
.L_x_185:
[----:B-1----:R1:W2:Y:S02]  /*c3a0*/  SYNCS.PHASECHK.TRANS64.TRYWAIT P0, [R0+URZ+0x58], R10 ;  /* 0x0000580a000075a7 */ /* 0x0022a400080011ff */
[----:B--2---:R-:W-:Y:S05]  /*c3b0*/  @!P0 NANOSLEEP.SYNCS 0x989680 ;  /* 0x009896800000895d */ /* 0x004fea0003900000 */
[----:B------:R-:W2:Y:S02]  /*c3c0*/  @!P0 SYNCS.PHASECHK.TRANS64 P0, [R0+URZ+0x58], R10 ;  /* 0x0000580a000085a7 */ /* 0x000ea400080010ff */
[----:B--2---:R-:W-:Y:S05]  /*c3d0*/  @!P0 BRA `(.L_x_185) ;  /* 0xfffffffc00f08947 */ /* 0x004fea000383ffff */
[----:B------:R-:W-:Y:S05]  /*c3e0*/  BRA `(.L_x_186) ;  /* 0xffffff9c007c7947 */ /* 0x000fea000383ffff */
.L_x_88:
[----:B------:R-:W-:Y:S07]  /*c3f0*/  MOV R0, UR4 ;  /* 0x0000000400007c02 */ /* 0x000fee0008000f00 */
.L_x_187:
[----:B-1----:R1:W2:Y:S02]  /*c400*/  SYNCS.PHASECHK.TRANS64.TRYWAIT P0, [R0+URZ+0x58], R6 ;  /* 0x00005806000075a7 */ /* 0x0022a400080011ff */
[----:B--2---:R-:W-:Y:S05]  /*c410*/  @!P0 NANOSLEEP.SYNCS 0x989680 ;  /* 0x009896800000895d */ /* 0x004fea0003900000 */
[----:B------:R-:W2:Y:S02]  /*c420*/  @!P0 SYNCS.PHASECHK.TRANS64 P0, [R0+URZ+0x58], R6 ;  /* 0x00005806000085a7 */ /* 0x000ea400080010ff */
[----:B--2---:R-:W-:Y:S05]  /*c430*/  @!P0 BRA `(.L_x_187) ;  /* 0xfffffffc00f08947 */ /* 0x004fea000383ffff */
[----:B------:R-:W-:Y:S05]  /*c440*/  BRA `(.L_x_188) ;  /* 0xffffffa000007947 */ /* 0x000fea000383ffff */
.L_x_90:
[----:B------:R-:W-:-:S07]  /*c450*/  MOV R0, UR4 ;  /* 0x0000000400007c02 */ /* 0x000fce0008000f00 */
.L_x_189:
[----:B-1----:R1:W2:Y:S02]  /*c460*/  SYNCS.PHASECHK.TRANS64.TRYWAIT P0, [R0+URZ], R2 ;  /* 0x00000002000075a7 */ /* 0x0022a400080011ff */
[----:B--2---:R-:W-:Y:S05]  /*c470*/  @!P0 NANOSLEEP.SYNCS 0x989680 ;  /* 0x009896800000895d */ /* 0x004fea0003900000 */
[----:B------:R-:W2:Y:S02]  /*c480*/  @!P0 SYNCS.PHASECHK.TRANS64 P0, [R0+URZ], R2 ;  /* 0x00000002000085a7 */ /* 0x000ea400080010ff */
[----:B--2---:R-:W-:Y:S05]  /*c490*/  @!P0 BRA `(.L_x_189) ;  /* 0xfffffffc00f08947 */ /* 0x004fea000383ffff */
[----:B------:R-:W-:Y:S05]  /*c4a0*/  BRA `(.L_x_190) ;  /* 0xffffffa000b07947 */ /* 0x000fea000383ffff */
.L_x_91:
[----:B------:R-:W-:-:S07]  /*c4b0*/  MOV R0, UR5 ;  /* 0x0000000500007c02 */ /* 0x000fce0008000f00 */
.L_x_191:
[----:B-1----:R1:W2:Y:S02]  /*c4c0*/  SYNCS.PHASECHK.TRANS64.TRYWAIT P0, [R0+URZ], R2 ;  /* 0x00000002000075a7 */ /* 0x0022a400080011ff */
[----:B--2---:R-:W-:Y:S05]  /*c4d0*/  @!P0 NANOSLEEP.SYNCS 0x989680 ;  /* 0x009896800000895d */ /* 0x004fea0003900000 */
[----:B------:R-:W2:Y:S02]  /*c4e0*/  @!P0 SYNCS.PHASECHK.TRANS64 P0, [R0+URZ], R2 ;  /* 0x00000002000085a7 */ /* 0x000ea400080010ff */
[----:B--2---:R-:W-:Y:S05]  /*c4f0*/  @!P0 BRA `(.L_x_191) ;  /* 0xfffffffc00f08947 */ /* 0x004fea000383ffff */
[----:B------:R-:W-:Y:S05]  /*c500*/  BRA `(.L_x_192) ;  /* 0xffffffa000bc7947 */ /* 0x000fea000383ffff */
.L_x_93:
[----:B--2---:R2:W3:Y:S02]  /*c510*/  SYNCS.PHASECHK.TRANS64.TRYWAIT P0, [R0+URZ+0x80], R2 ;  /* 0x00008002000075a7 */ /* 0x0044e400080011ff */
[----:B---3--:R-:W-:Y:S05]  /*c520*/  @!P0 NANOSLEEP.SYNCS 0x989680 ;  /* 0x009896800000895d */ /* 0x008fea0003900000 */
[----:B------:R-:W3:Y:S02]  /*c530*/  @!P0 SYNCS.PHASECHK.TRANS64 P0, [R0+URZ+0x80], R2 ;  /* 0x00008002000085a7 */ /* 0x000ee400080010ff */
[----:B---3--:R-:W-:Y:S05]  /*c540*/  @!P0 BRA `(.L_x_93) ;  /* 0xfffffffc00f08947 */ /* 0x008fea000383ffff */
[----:B------:R-:W-:Y:S05]  /*c550*/  BRA `(.L_x_193) ;  /* 0xffffffa400a47947 */ /* 0x000fea000383ffff */
.L_x_103:
[----:B-1----:R1:W2:Y:S02]  /*c560*/  SYNCS.PHASECHK.TRANS64.TRYWAIT P0, [R0+URZ+0x40], R3 ;  /* 0x00004003000075a7 */ /* 0x0022a400080011ff */
[----:B--2---:R-:W-:Y:S05]  /*c570*/  @!P0 NANOSLEEP.SYNCS 0x989680 ;  /* 0x009896800000895d */ /* 0x004fea0003900000 */
[----:B------:R-:W2:Y:S02]  /*c580*/  @!P0 SYNCS.PHASECHK.TRANS64 P0, [R0+URZ+0x40], R3 ;  /* 0x00004003000085a7 */ /* 0x000ea400080010ff */
[----:B--2---:R-:W-:Y:S05]  /*c590*/  @!P0 BRA `(.L_x_103) ;  /* 0xfffffffc00f08947 */ /* 0x004fea000383ffff */
[----:B------:R-:W-:Y:S05]  /*c5a0*/  BRA `(.L_x_102) ;  /* 0xffffffb400347947 */ /* 0x000fea000383ffff */
.L_x_105:
[----:B-1----:R1:W4:Y:S02]  /*c5b0*/  SYNCS.PHASECHK.TRANS64.TRYWAIT P0, [R107+URZ+0xa0], R2 ;  /* 0x0000a0026b0075a7 */ /* 0x00232400080011ff */
[----:B----4-:R-:W-:Y:S05]  /*c5c0*/  @!P0 NANOSLEEP.SYNCS 0x989680 ;  /* 0x009896800000895d */ /* 0x010fea0003900000 */
[----:B------:R-:W4:Y:S02]  /*c5d0*/  @!P0 SYNCS.PHASECHK.TRANS64 P0, [R107+URZ+0xa0], R2 ;  /* 0x0000a0026b0085a7 */ /* 0x000f2400080010ff */
[----:B----4-:R-:W-:Y:S05]  /*c5e0*/  @!P0 BRA `(.L_x_105) ;  /* 0xfffffffc00f08947 */ /* 0x010fea000383ffff */
[----:B------:R-:W-:Y:S05]  /*c5f0*/  BRA `(.L_x_104) ;  /* 0xffffffb400687947 */ /* 0x000fea000383ffff */
.L_x_118:
[----:B-1----:R1:W3:Y:S02]  /*c600*/  SYNCS.PHASECHK.TRANS64.TRYWAIT P0, [R2+URZ+0x40], R0 ;  /* 0x00004000020075a7 */ /* 0x0022e400080011ff */
[----:B---3--:R-:W-:Y:S05]  /*c610*/  @!P0 NANOSLEEP.SYNCS 0x989680 ;  /* 0x009896800000895d */ /* 0x008fea0003900000 */
[----:B------:R-:W3:Y:S02]  /*c620*/  @!P0 SYNCS.PHASECHK.TRANS64 P0, [R2+URZ+0x40], R0 ;  /* 0x00004000020085a7 */ /* 0x000ee400080010ff */
[----:B---3--:R-:W-:Y:S05]  /*c630*/  @!P0 BRA `(.L_x_118) ;  /* 0xfffffffc00f08947 */ /* 0x008fea000383ffff */
[----:B------:R-:W-:Y:S05]  /*c640*/  BRA `(.L_x_117) ;  /* 0xffffffc4002c7947 */ /* 0x000fea000383ffff */
.L_x_130:
[----:B--2---:R2:W3:Y:S02]  /*c650*/  SYNCS.PHASECHK.TRANS64.TRYWAIT P0, [R21+URZ+0x40], R20 ;  /* 0x00004014150075a7 */ /* 0x0044e400080011ff */
[----:B---3--:R-:W-:Y:S05]  /*c660*/  @!P0 NANOSLEEP.SYNCS 0x989680 ;  /* 0x009896800000895d */ /* 0x008fea0003900000 */
[----:B------:R-:W3:Y:S02]  /*c670*/  @!P0 SYNCS.PHASECHK.TRANS64 P0, [R21+URZ+0x40], R20 ;  /* 0x00004014150085a7 */ /* 0x000ee400080010ff */
[----:B---3--:R-:W-:Y:S05]  /*c680*/  @!P0 BRA `(.L_x_130) ;  /* 0xfffffffc00f08947 */ /* 0x008fea000383ffff */
[----:B------:R-:W-:Y:S05]  /*c690*/  BRA `(.L_x_129) ;  /* 0xffffffd4000c7947 */ /* 0x000fea000383ffff */
.L_x_142:
[----:B--2---:R2:W3:Y:S02]  /*c6a0*/  SYNCS.PHASECHK.TRANS64.TRYWAIT P0, [R0+URZ+0x40], R115 ;  /* 0x00004073000075a7 */ /* 0x0044e400080011ff */
[----:B---3--:R-:W-:Y:S05]  /*c6b0*/  @!P0 NANOSLEEP.SYNCS 0x989680 ;  /* 0x009896800000895d */ /* 0x008fea0003900000 */
[----:B------:R-:W3:Y:S02]  /*c6c0*/  @!P0 SYNCS.PHASECHK.TRANS64 P0, [R0+URZ+0x40], R115 ;  /* 0x00004073000085a7 */ /* 0x000ee400080010ff */
[----:B---3--:R-:W-:Y:S05]  /*c6d0*/  @!P0 BRA `(.L_x_142) ;  /* 0xfffffffc00f08947 */ /* 0x008fea000383ffff */
[----:B------:R-:W-:Y:S05]  /*c6e0*/  BRA `(.L_x_141) ;  /* 0xffffffe000e07947 */ /* 0x000fea000383ffff */
        .weak           $__internal_0_$__cuda_sm10x_tcgen05_guardrail_trap_col_being_dealloced_not_returned_by_alloc
        .type           $__internal_0_$__cuda_sm10x_tcgen05_guardrail_trap_col_being_dealloced_not_returned_by_alloc,@function
        .size           $__internal_0_$__cuda_sm10x_tcgen05_guardrail_trap_col_being_dealloced_not_returned_by_alloc,($__internal_1_$__cuda_sm10x_tcgen05_guardrail_trap_phase_invalid_during_alloc - $__internal_0_$__cuda_sm10x_tcgen05_guardrail_trap_col_being_dealloced_not_returned_by_alloc)
$__internal_0_$__cuda_sm10x_tcgen05_guardrail_trap_col_being_dealloced_not_returned_by_alloc:
[----:B------:R-:W-:Y:S05]  /*c6f0*/  BPT.TRAP 0x1 ;  /* 0x000000040000795c */ /* 0x000fea0000300000 */
[----:B------:R-:W-:-:S04]  /*c700*/  HFMA2 R3, -RZ, RZ, 0, 0 ;  /* 0x00000000ff037431 */ /* 0x000fc800000001ff */
[----:B------:R-:W-:Y:S05]  /*c710*/  RET.REL.NODEC R2 `(_ZN7cutlass13device_kernelINS_4gemm6kernel13GemmUniversalIN4cute5tupleIJiiiiEEENS1_10collective13CollectiveMmaINS1_46MainloopSm100TmaUmmaWarpSpecializedBlockScaledILi4ELi2ELi2ENS5_IJNS4_1CILi2EEENSA_ILi4EEENSA_ILi1EEEEEEEENS5_IJNSA_ILi128EEENSA_ILi64EEENSA_ILi256EEEEEENS5_IJNS_12float_e4m3_tENS_13float_ue8m0_tEEEENS5_IJNS5_IJlSD_lEEENS4_6LayoutINS5_IJNS5_IJNS5_IJNSA_ILi32EEESC_EEEiEEESR_NS5_IJSD_iEEEEEENS5_IJNS5_IJNS5_IJNSA_ILi16EEESC_EEEiEEENS5_IJNS5_IJNSA_ILi0EEESD_EEENSA_ILi512EEEEEENS5_IJSX_iEEEEEEEEEEESM_S14_NS4_8TiledMMAINS4_8MMA_AtomIJNS4_21SM100_MMA_MXF8F6F4_SSISK_SK_fSL_Li128ELi64ELNS4_4UMMA5MajorE0ELS19_0ELNS18_7ScaleInE0ELS1A_0EEEEEENSO_INS5_IJSD_SD_SD_EEENS5_IJSX_SX_SX_EEEEENS5_IJNS4_10UnderscoreES1G_S1G_EEEEENS5_IJNS4_23SM90_TMA_LOAD_MULTICASTES1J_EEENS5_IJNS4_14ComposedLayoutINS4_7SwizzleILi3ELi4ELi3EEENS4_18smem_ptr_flag_bitsILi8EEENSO_INS5_IJNSA_ILi8EEESG_EEENS5_IJSG_SD_EEEEEEENSO_INS5_IJNS5_IJNS5_IJSQ_SD_EEENS5_IJSP_SD_EEEEEESD_NS5_IJSC_SB_EEEEEENS5_IJNS5_IJNS5_IJSV_SZ_EEESY_EEESX_NS5_IJSD_SZ_EEEEEEEEEEEvNS4_8identityES1K_S25_vS26_EENS_8epilogue10collective18CollectiveEpilogueINS28_23Sm100TmaWarpSpecializedILi3ELi2ELi16ELb1ELb0EEEJNS5_IJSH_SH_SI_EEENS5_IJNSO_ISH_SD_EENSO_INS5_IJSU_SB_EEENS5_IJSD_SP_EEEEEEEENS_10bfloat16_tESN_S2J_SN_NS28_6fusion15FusionCallbacksIS2C_NS2K_17LinearCombinationIS2J_fS2J_fLNS_15FloatRoundStyleE2EEES2D_S2I_JEEENS4_5SM1004TMEM4LOAD26SM100_TMEM_LOAD_32dp32b16xENS4_13SM90_TMA_LOADENS1L_INS1M_ILi1ELi4ELi3EEENS1O_ILi16EEENSO_INS5_IJS1Q_SU_EEENS5_IJSU_SD_EEEEEEENS4_39AutoVectorizingCopyWithAssumedAlignmentILi128EEENS4_14SM90_TMA_STOREES30_S32_S32_EEEvvEEEEvNT_6ParamsE) ;  /* 0xffffff3802387950 */ /* 0x000fea0003c3ffff */
        .weak           $__internal_1_$__cuda_sm10x_tcgen05_guardrail_trap_phase_invalid_during_alloc
        .type           $__internal_1_$__cuda_sm10x_tcgen05_guardrail_trap_phase_invalid_during_alloc,@function
        .size           $__internal_1_$__cuda_sm10x_tcgen05_guardrail_trap_phase_invalid_during_alloc,($__internal_2_$__cuda_sm10x_tcgen05_guardrail_trap_unallocated_columns_being_dealloced - $__internal_1_$__cuda_sm10x_tcgen05_guardrail_trap_phase_invalid_during_alloc)
$__internal_1_$__cuda_sm10x_tcgen05_guardrail_trap_phase_invalid_during_alloc:
[----:B------:R-:W-:Y:S05]  /*c720*/  BPT.TRAP 0x1 ;  /* 0x000000040000795c */ /* 0x000fea0000300000 */
[----:B------:R-:W-:-:S04]  /*c730*/  MOV R3, 0x0 ;  /* 0x0000000000037802 */ /* 0x000fc80000000f00 */
[----:B------:R-:W-:Y:S05]  /*c740*/  RET.REL.NODEC R2 `(_ZN7cutlass13device_kernelINS_4gemm6kernel13GemmUniversalIN4cute5tupleIJiiiiEEENS1_10collective13CollectiveMmaINS1_46MainloopSm100TmaUmmaWarpSpecializedBlockScaledILi4ELi2ELi2ENS5_IJNS4_1CILi2EEENSA_ILi4EEENSA_ILi1EEEEEEEENS5_IJNSA_ILi128EEENSA_ILi64EEENSA_ILi256EEEEEENS5_IJNS_12float_e4m3_tENS_13float_ue8m0_tEEEENS5_IJNS5_IJlSD_lEEENS4_6LayoutINS5_IJNS5_IJNS5_IJNSA_ILi32EEESC_EEEiEEESR_NS5_IJSD_iEEEEEENS5_IJNS5_IJNS5_IJNSA_ILi16EEESC_EEEiEEENS5_IJNS5_IJNSA_ILi0EEESD_EEENSA_ILi512EEEEEENS5_IJSX_iEEEEEEEEEEESM_S14_NS4_8TiledMMAINS4_8MMA_AtomIJNS4_21SM100_MMA_MXF8F6F4_SSISK_SK_fSL_Li128ELi64ELNS4_4UMMA5MajorE0ELS19_0ELNS18_7ScaleInE0ELS1A_0EEEEEENSO_INS5_IJSD_SD_SD_EEENS5_IJSX_SX_SX_EEEEENS5_IJNS4_10UnderscoreES1G_S1G_EEEEENS5_IJNS4_23SM90_TMA_LOAD_MULTICASTES1J_EEENS5_IJNS4_14ComposedLayoutINS4_7SwizzleILi3ELi4ELi3EEENS4_18smem_ptr_flag_bitsILi8EEENSO_INS5_IJNSA_ILi8EEESG_EEENS5_IJSG_SD_EEEEEEENSO_INS5_IJNS5_IJNS5_IJSQ_SD_EEENS5_IJSP_SD_EEEEEESD_NS5_IJSC_SB_EEEEEENS5_IJNS5_IJNS5_IJSV_SZ_EEESY_EEESX_NS5_IJSD_SZ_EEEEEEEEEEEvNS4_8identityES1K_S25_vS26_EENS_8epilogue10collective18CollectiveEpilogueINS28_23Sm100TmaWarpSpecializedILi3ELi2ELi16ELb1ELb0EEEJNS5_IJSH_SH_SI_EEENS5_IJNSO_ISH_SD_EENSO_INS5_IJSU_SB_EEENS5_IJSD_SP_EEEEEEEENS_10bfloat16_tESN_S2J_SN_NS28_6fusion15FusionCallbacksIS2C_NS2K_17LinearCombinationIS2J_fS2J_fLNS_15FloatRoundStyleE2EEES2D_S2I_JEEENS4_5SM1004TMEM4LOAD26SM100_TMEM_LOAD_32dp32b16xENS4_13SM90_TMA_LOADENS1L_INS1M_ILi1ELi4ELi3EEENS1O_ILi16EEENSO_INS5_IJS1Q_SU_EEENS5_IJSU_SD_EEEEEEENS4_39AutoVectorizingCopyWithAssumedAlignmentILi128EEENS4_14SM90_TMA_STOREES30_S32_S32_EEEvvEEEEvNT_6ParamsE) ;  /* 0xffffff38022c7950 */ /* 0x000fea0003c3ffff */
        .weak           $__internal_2_$__cuda_sm10x_tcgen05_guardrail_trap_unallocated_columns_being_dealloced
        .type           $__internal_2_$__cuda_sm10x_tcgen05_guardrail_trap_unallocated_columns_being_dealloced,@function
        .size           $__internal_2_$__cuda_sm10x_tcgen05_guardrail_trap_unallocated_columns_being_dealloced,(.L_x_195 - $__internal_2_$__cuda_sm10x_tcgen05_guardrail_trap_unallocated_columns_being_dealloced)
$__internal_2_$__cuda_sm10x_tcgen05_guardrail_trap_unallocated_columns_being_dealloced:
[----:B------:R-:W-:Y:S05]  /*c750*/  BPT.TRAP 0x1 ;  /* 0x000000040000795c */ /* 0x000fea0000300000 */
[----:B------:R-:W-:-:S04]  /*c760*/  HFMA2 R3, -RZ, RZ, 0, 0 ;  /* 0x00000000ff037431 */ /* 0x000fc800000001ff */
[----:B------:R-:W-:Y:S05]  /*c770*/  RET.REL.NODEC R2 `(_ZN7cutlass13device_kernelINS_4gemm6kernel13GemmUniversalIN4cute5tupleIJiiiiEEENS1_10collective13CollectiveMmaINS1_46MainloopSm100TmaUmmaWarpSpecializedBlockScaledILi4ELi2ELi2ENS5_IJNS4_1CILi2EEENSA_ILi4EEENSA_ILi1EEEEEEEENS5_IJNSA_ILi128EEENSA_ILi64EEENSA_ILi256EEEEEENS5_IJNS_12float_e4m3_tENS_13float_ue8m0_tEEEENS5_IJNS5_IJlSD_lEEENS4_6LayoutINS5_IJNS5_IJNS5_IJNSA_ILi32EEESC_EEEiEEESR_NS5_IJSD_iEEEEEENS5_IJNS5_IJNS5_IJNSA_ILi16EEESC_EEEiEEENS5_IJNS5_IJNSA_ILi0EEESD_EEENSA_ILi512EEEEEENS5_IJSX_iEEEEEEEEEEESM_S14_NS4_8TiledMMAINS4_8MMA_AtomIJNS4_21SM100_MMA_MXF8F6F4_SSISK_SK_fSL_Li128ELi64ELNS4_4UMMA5MajorE0ELS19_0ELNS18_7ScaleInE0ELS1A_0EEEEEENSO_INS5_IJSD_SD_SD_EEENS5_IJSX_SX_SX_EEEEENS5_IJNS4_10UnderscoreES1G_S1G_EEEEENS5_IJNS4_23SM90_TMA_LOAD_MULTICASTES1J_EEENS5_IJNS4_14ComposedLayoutINS4_7SwizzleILi3ELi4ELi3EEENS4_18smem_ptr_flag_bitsILi8EEENSO_INS5_IJNSA_ILi8EEESG_EEENS5_IJSG_SD_EEEEEEENSO_INS5_IJNS5_IJNS5_IJSQ_SD_EEENS5_IJSP_SD_EEEEEESD_NS5_IJSC_SB_EEEEEENS5_IJNS5_IJNS5_IJSV_SZ_EEESY_EEESX_NS5_IJSD_SZ_EEEEEEEEEEEvNS4_8identityES1K_S25_vS26_EENS_8epilogue10collective18CollectiveEpilogueINS28_23Sm100TmaWarpSpecializedILi3ELi2ELi16ELb1ELb0EEEJNS5_IJSH_SH_SI_EEENS5_IJNSO_ISH_SD_EENSO_INS5_IJSU_SB_EEENS5_IJSD_SP_EEEEEEEENS_10bfloat16_tESN_S2J_SN_NS28_6fusion15FusionCallbacksIS2C_NS2K_17LinearCombinationIS2J_fS2J_fLNS_15FloatRoundStyleE2EEES2D_S2I_JEEENS4_5SM1004TMEM4LOAD26SM100_TMEM_LOAD_32dp32b16xENS4_13SM90_TMA_LOADENS1L_INS1M_ILi1ELi4ELi3EEENS1O_ILi16EEENSO_INS5_IJS1Q_SU_EEENS5_IJSU_SD_EEEEEEENS4_39AutoVectorizingCopyWithAssumedAlignmentILi128EEENS4_14SM90_TMA_STOREES30_S32_S32_EEEvvEEEEvNT_6ParamsE) ;  /* 0xffffff3802207950 */ /* 0x000fea0003c3ffff */
.L_x_194:
[----:B------:R-:W-:-:S00]  /*c780*/  BRA `(.L_x_194) ;  /* 0xfffffffc00fc7947 */ /* 0x000fc0000383ffff */
[----:B------:R-:W-:-:S00]  /*c790*/  NOP ;  /* 0x0000000000007918 */ /* 0x000fc00000000000 */
        /* <DEDUP_REMOVED lines=14> */
.L_x_195:


//--------------------- .nv.global.init           --------------------------
	.section	.nv.global.init,"aw",@progbits
.nv.global.init:
	.type		$str$27,@object
	.size		$str$27,($str$28 - $str$27)
$str$27:
        /*0000*/ 	.byte	0x28, 0x61, 0x64, 0x64, 0x72, 0x65, 0x73, 0x73, 0x20, 0x26, 0x20, 0x6d, 0x61, 0x73, 0x6b, 0x29
        /*0010*/ 	.byte	0x20, 0x3d, 0x3d, 0x20, 0x30, 0x00
	.type		$str$28,@object
	.size		$str$28,($str$26 - $str$28)
$str$28:
        /*0016*/ 	.byte	0x2f, 0x74, 0x6d, 0x70, 0x2f, 0x63, 0x75, 0x74, 0x6c, 0x61, 0x73, 0x73, 0x5f, 0x73, 0x77, 0x65
        /*0026*/ 	.byte	0x65, 0x70, 0x5f, 0x73, 0x72, 0x63, 0x2f, 0x69, 0x6e, 0x63, 0x6c, 0x75, 0x64, 0x65, 0x2f, 0x63
        /*0036*/ 	.byte	0x75, 0x74, 0x65, 0x2f, 0x70, 0x6f, 0x69, 0x6e, 0x74, 0x65, 0x72, 0x5f, 0x66, 0x6c, 0x61, 0x67
        /*0046*/ 	.byte	0x67, 0x65, 0x64, 0x2e, 0x68, 0x70, 0x70, 0x00
	.type		$str$26,@object
	.size		$str$26,($str$25 - $str$26)
$str$26:
        /*004e*/ 	.byte	0x2f, 0x74, 0x6d, 0x70, 0x2f, 0x63, 0x75, 0x74, 0x6c, 0x61, 0x73, 0x73, 0x5f, 0x73, 0x77, 0x65
        /*005e*/ 	.byte	0x65, 0x70, 0x5f, 0x73, 0x72, 0x63, 0x2f, 0x69, 0x6e, 0x63, 0x6c, 0x75, 0x64, 0x65, 0x2f, 0x63
        /*006e*/ 	.byte	0x75, 0x74, 0x65, 0x2f, 0x61, 0x74, 0x6f, 0x6d, 0x2f, 0x63, 0x6f, 0x70, 0x79, 0x5f, 0x74, 0x72
        /*007e*/ 	.byte	0x61, 0x69, 0x74, 0x73, 0x5f, 0x73, 0x6d, 0x31, 0x30, 0x30, 0x2e, 0x68, 0x70, 0x70, 0x00
	.type		$str$25,@object
	.size		$str$25,(__unnamed_1 - $str$25)
$str$25:
        /*008d*/ 	.byte	0x28, 0x28, 0x75, 0x69, 0x6e, 0x74, 0x33, 0x32, 0x5f, 0x74, 0x28, 0x74, 0x68, 0x72, 0x65, 0x61
        /*009d*/ 	.byte	0x64, 0x49, 0x64, 0x78, 0x2e, 0x78, 0x29, 0x20, 0x2f, 0x20, 0x33, 0x32, 0x29, 0x20, 0x25, 0x20
        /*00ad*/ 	.byte	0x34, 0x29, 0x20, 0x3d, 0x3d, 0x20, 0x28, 0x28, 0x28, 0x74, 0x6d, 0x65, 0x6d, 0x5f, 0x61, 0x64
        /*00bd*/ 	.byte	0x64, 0x72, 0x20, 0x3e, 0x3e, 0x20, 0x31, 0x36, 0x29, 0x20, 0x2f, 0x20, 0x33, 0x32, 0x29, 0x20
        /*00cd*/ 	.byte	0x25, 0x20, 0x34, 0x29, 0x00
	.type		__unnamed_1,@object
	.size		__unnamed_1,(__unnamed_2 - __unnamed_1)
__unnamed_1:
        /*00d2*/ 	.byte	0x61, 0x75, 0x74, 0x6f, 0x20, 0x63, 0x75, 0x74, 0x65, 0x3a, 0x3a, 0x61, 0x73, 0x5f, 0x70, 0x6f
        /* <DEDUP_REMOVED lines=24> */
        /*0262*/ 	.byte	0x43, 0x3c, 0x32, 0x30, 0x34, 0x38, 0x3e, 0x3e, 0x3e, 0x3e, 0x5d, 0x00
	.type		__unnamed_2,@object
	.size		__unnamed_2,(.L_2 - __unnamed_2)
__unnamed_2:
        /* <DEDUP_REMOVED lines=40> */
        /*04ee*/ 	.byte	0x3a, 0x3a, 0x43, 0x3c, 0x30, 0x3e, 0x3e, 0x3e, 0x3e, 0x5d, 0x00
.L_2:


//--------------------- .nv.shared._ZN7cutlass13device_kernelINS_4gemm6kernel13GemmUniversalIN4cute5tupleIJiiiiEEENS1_10collective13CollectiveMmaINS1_46MainloopSm100TmaUmmaWarpSpecializedBlockScaledILi4ELi2ELi2ENS5_IJNS4_1CILi2EEENSA_ILi4EEENSA_ILi1EEEEEEEENS5_IJNSA_ILi128EEENSA_ILi64EEENSA_ILi256EEEEEENS5_IJNS_12float_e4m3_tENS_13float_ue8m0_tEEEENS5_IJNS5_IJlSD_lEEENS4_6LayoutINS5_IJNS5_IJNS5_IJNSA_ILi32EEESC_EEEiEEESR_NS5_IJSD_iEEEEEENS5_IJNS5_IJNS5_IJNSA_ILi16EEESC_EEEiEEENS5_IJNS5_IJNSA_ILi0EEESD_EEENSA_ILi512EEEEEENS5_IJSX_iEEEEEEEEEEESM_S14_NS4_8TiledMMAINS4_8MMA_AtomIJNS4_21SM100_MMA_MXF8F6F4_SSISK_SK_fSL_Li128ELi64ELNS4_4UMMA5MajorE0ELS19_0ELNS18_7ScaleInE0ELS1A_0EEEEEENSO_INS5_IJSD_SD_SD_EEENS5_IJSX_SX_SX_EEEEENS5_IJNS4_10UnderscoreES1G_S1G_EEEEENS5_IJNS4_23SM90_TMA_LOAD_MULTICASTES1J_EEENS5_IJNS4_14ComposedLayoutINS4_7SwizzleILi3ELi4ELi3EEENS4_18smem_ptr_flag_bitsILi8EEENSO_INS5_IJNSA_ILi8EEESG_EEENS5_IJSG_SD_EEEEEEENSO_INS5_IJNS5_IJNS5_IJSQ_SD_EEENS5_IJSP_SD_EEEEEESD_NS5_IJSC_SB_EEEEEENS5_IJNS5_IJNS5_IJSV_SZ_EEESY_EEESX_NS5_IJSD_SZ_EEEEEEEEEEEvNS4_8identityES1K_S25_vS26_EENS_8epilogue10collective18CollectiveEpilogueINS28_23Sm100TmaWarpSpecializedILi3ELi2ELi16ELb1ELb0EEEJNS5_IJSH_SH_SI_EEENS5_IJNSO_ISH_SD_EENSO_INS5_IJSU_SB_EEENS5_IJSD_SP_EEEEEEEENS_10bfloat16_tESN_S2J_SN_NS28_6fusion15FusionCallbacksIS2C_NS2K_17LinearCombinationIS2J_fS2J_fLNS_15FloatRoundStyleE2EEES2D_S2I_JEEENS4_5SM1004TMEM4LOAD26SM100_TMEM_LOAD_32dp32b16xENS4_13SM90_TMA_LOADENS1L_INS1M_ILi1ELi4ELi3EEENS1O_ILi16EEENSO_INS5_IJS1Q_SU_EEENS5_IJSU_SD_EEEEEEENS4_39AutoVectorizingCopyWithAssumedAlignmentILi128EEENS4_14SM90_TMA_STOREES30_S32_S32_EEEvvEEEEvNT_6ParamsE --------------------------
	.section	.nv.shared._ZN7cutlass13device_kernelINS_4gemm6kernel13GemmUniversalIN4cute5tupleIJiiiiEEENS1_10collective13CollectiveMmaINS1_46MainloopSm100TmaUmmaWarpSpecializedBlockScaledILi4ELi2ELi2ENS5_IJNS4_1CILi2EEENSA_ILi4EEENSA_ILi1EEEEEEEENS5_IJNSA_ILi128EEENSA_ILi64EEENSA_ILi256EEEEEENS5_IJNS_12float_e4m3_tENS_13float_ue8m0_tEEEENS5_IJNS5_IJlSD_lEEENS4_6LayoutINS5_IJNS5_IJNS5_IJNSA_ILi32EEESC_EEEiEEESR_NS5_IJSD_iEEEEEENS5_IJNS5_IJNS5_IJNSA_ILi16EEESC_EEEiEEENS5_IJNS5_IJNSA_ILi0EEESD_EEENSA_ILi512EEEEEENS5_IJSX_iEEEEEEEEEEESM_S14_NS4_8TiledMMAINS4_8MMA_AtomIJNS4_21SM100_MMA_MXF8F6F4_SSISK_SK_fSL_Li128ELi64ELNS4_4UMMA5MajorE0ELS19_0ELNS18_7ScaleInE0ELS1A_0EEEEEENSO_INS5_IJSD_SD_SD_EEENS5_IJSX_SX_SX_EEEEENS5_IJNS4_10UnderscoreES1G_S1G_EEEEENS5_IJNS4_23SM90_TMA_LOAD_MULTICASTES1J_EEENS5_IJNS4_14ComposedLayoutINS4_7SwizzleILi3ELi4ELi3EEENS4_18smem_ptr_flag_bitsILi8EEENSO_INS5_IJNSA_ILi8EEESG_EEENS5_IJSG_SD_EEEEEEENSO_INS5_IJNS5_IJNS5_IJSQ_SD_EEENS5_IJSP_SD_EEEEEESD_NS5_IJSC_SB_EEEEEENS5_IJNS5_IJNS5_IJSV_SZ_EEESY_EEESX_NS5_IJSD_SZ_EEEEEEEEEEEvNS4_8identityES1K_S25_vS26_EENS_8epilogue10collective18CollectiveEpilogueINS28_23Sm100TmaWarpSpecializedILi3ELi2ELi16ELb1ELb0EEEJNS5_IJSH_SH_SI_EEENS5_IJNSO_ISH_SD_EENSO_INS5_IJSU_SB_EEENS5_IJSD_SP_EEEEEEEENS_10bfloat16_tESN_S2J_SN_NS28_6fusion15FusionCallbacksIS2C_NS2K_17LinearCombinationIS2J_fS2J_fLNS_15FloatRoundStyleE2EEES2D_S2I_JEEENS4_5SM1004TMEM4LOAD26SM100_TMEM_LOAD_32dp32b16xENS4_13SM90_TMA_LOADENS1L_INS1M_ILi1ELi4ELi3EEENS1O_ILi16EEENSO_INS5_IJS1Q_SU_EEENS5_IJSU_SD_EEEEEEENS4_39AutoVectorizingCopyWithAssumedAlignmentILi128EEENS4_14SM90_TMA_STOREES30_S32_S32_EEEvvEEEEvNT_6ParamsE,"aw",@nobits
	.sectionflags	@""
	.align	16
	.zero		1024


//--------------------- .nv.shared.reserved.0     --------------------------
	.section	.nv.shared.reserved.0,"aw",@nobits
	.weak		__nv_reservedSMEM_offset_0_alias
	.size		__nv_reservedSMEM_offset_0_alias, 0, 64
	.other		__nv_reservedSMEM_offset_0_alias,@"STO_CUDA_RESERVED_SHARED STV_DEFAULT"
__nv_reservedSMEM_offset_0_alias:
	.zero		0
.nv.shared.reserved.0:
	.zero		64
	.weak		__nv_reservedSMEM_tcgen05_partition
	.type		__nv_reservedSMEM_tcgen05_partition,@object
	.size		__nv_reservedSMEM_tcgen05_partition,(.L_0 - __nv_reservedSMEM_tcgen05_partition)
__nv_reservedSMEM_tcgen05_partition:
	.zero		32
.L_0:


//--------------------- .nv.global                --------------------------
	.section	.nv.global,"aw",@nobits
.nv.global:
	.type		_ZN40_INTERNAL_3b610fca_4_k_cu_2d5dc72d_334004cute1_E,@object
	.size		_ZN40_INTERNAL_3b610fca_4_k_cu_2d5dc72d_334004cute1_E,(_ZN40_INTERNAL_3b610fca_4_k_cu_2d5dc72d_334004cuda3std3__45__cpo6cbeginE - _ZN40_INTERNAL_3b610fca_4_k_cu_2d5dc72d_334004cute1_E)
_ZN40_INTERNAL_3b610fca_4_k_cu_2d5dc72d_334004cute1_E:
	.zero		1
	.type		_ZN40_INTERNAL_3b610fca_4_k_cu_2d5dc72d_334004cuda3std3__45__cpo6cbeginE,@object
	.size		_ZN40_INTERNAL_3b610fca_4_k_cu_2d5dc72d_334004cuda3std3__45__cpo6cbeginE,(_ZN40_INTERNAL_3b610fca_4_k_cu_2d5dc72d_334004cuda3std3__48in_placeE - _ZN40_INTERNAL_3b610fca_4_k_cu_2d5dc72d_334004cuda3std3__45__cpo6cbeginE)
_ZN40_INTERNAL_3b610fca_4_k_cu_2d5dc72d_334004cuda3std3__45__cpo6cbeginE:
	.zero		1
	.type		_ZN40_INTERNAL_3b610fca_4_k_cu_2d5dc72d_334004cuda3std3__48in_placeE,@object
	.size		_ZN40_INTERNAL_3b610fca_4_k_cu_2d5dc72d_334004cuda3std3__48in_placeE,(_ZN40_INTERNAL_3b610fca_4_k_cu_2d5dc72d_334004cuda3std6ranges3__45__cpo9iter_moveE - _ZN40_INTERNAL_3b610fca_4_k_cu_2d5dc72d_334004cuda3std3__48in_placeE)
_ZN40_INTERNAL_3b610fca_4_k_cu_2d5dc72d_334004cuda3std3__48in_placeE:
	.zero		1
	.type		_ZN40_INTERNAL_3b610fca_4_k_cu_2d5dc72d_334004cuda3std6ranges3__45__cpo9iter_moveE,@object
	.size		_ZN40_INTERNAL_3b610fca_4_k_cu_2d5dc72d_334004cuda3std6ranges3__45__cpo9iter_moveE,(_ZN40_INTERNAL_3b610fca_4_k_cu_2d5dc72d_334004cuda3std3__45__cpo5beginE - _ZN40_INTERNAL_3b610fca_4_k_cu_2d5dc72d_334004cuda3std6ranges3__45__cpo9iter_moveE)
_ZN40_INTERNAL_3b610fca_4_k_cu_2d5dc72d_334004cuda3std6ranges3__45__cpo9iter_moveE:
	.zero		1
	.type		_ZN40_INTERNAL_3b610fca_4_k_cu_2d5dc72d_334004cuda3std3__45__cpo5beginE,@object
	.size		_ZN40_INTERNAL_3b610fca_4_k_cu_2d5dc72d_334004cuda3std3__45__cpo5beginE,(_ZN40_INTERNAL_3b610fca_4_k_cu_2d5dc72d_334004cuda3std3__442_GLOBAL__N__3b610fca_4_k_cu_2d5dc72d_334006ignoreE - _ZN40_INTERNAL_3b610fca_4_k_cu_2d5dc72d_334004cuda3std3__45__cpo5beginE)
_ZN40_INTERNAL_3b610fca_4_k_cu_2d5dc72d_334004cuda3std3__45__cpo5beginE:
	.zero		1
	.type		_ZN40_INTERNAL_3b610fca_4_k_cu_2d5dc72d_334004cuda3std3__442_GLOBAL__N__3b610fca_4_k_cu_2d5dc72d_334006ignoreE,@object
	.size		_ZN40_INTERNAL_3b610fca_4_k_cu_2d5dc72d_334004cuda3std3__442_GLOBAL__N__3b610fca_4_k_cu_2d5dc72d_334006ignoreE,(_ZN40_INTERNAL_3b610fca_4_k_cu_2d5dc72d_334004cute7productE - _ZN40_INTERNAL_3b610fca_4_k_cu_2d5dc72d_334004cuda3std3__442_GLOBAL__N__3b610fca_4_k_cu_2d5dc72d_334006ignoreE)
_ZN40_INTERNAL_3b610fca_4_k_cu_2d5dc72d_334004cuda3std3__442_GLOBAL__N__3b610fca_4_k_cu_2d5dc72d_334006ignoreE:
	.zero		1
	.type		_ZN40_INTERNAL_3b610fca_4_k_cu_2d5dc72d_334004cute7productE,@object
	.size		_ZN40_INTERNAL_3b610fca_4_k_cu_2d5dc72d_334004cute7productE,(_ZN40_INTERNAL_3b610fca_4_k_cu_2d5dc72d_334004cuda3std3__45__cpo3endE - _ZN40_INTERNAL_3b610fca_4_k_cu_2d5dc72d_334004cute7productE)
_ZN40_INTERNAL_3b610fca_4_k_cu_2d5dc72d_334004cute7productE:
	.zero		1
	.type		_ZN40_INTERNAL_3b610fca_4_k_cu_2d5dc72d_334004cuda3std3__45__cpo3endE,@object
	.size		_ZN40_INTERNAL_3b610fca_4_k_cu_2d5dc72d_334004cuda3std3__45__cpo3endE,(_ZN40_INTERNAL_3b610fca_4_k_cu_2d5dc72d_334004cuda3std3__419piecewise_constructE - _ZN40_INTERNAL_3b610fca_4_k_cu_2d5dc72d_334004cuda3std3__45__cpo3endE)
_ZN40_INTERNAL_3b610fca_4_k_cu_2d5dc72d_334004cuda3std3__45__cpo3endE:
	.zero		1
	.type		_ZN40_INTERNAL_3b610fca_4_k_cu_2d5dc72d_334004cuda3std3__419piecewise_constructE,@object
	.size		_ZN40_INTERNAL_3b610fca_4_k_cu_2d5dc72d_334004cuda3std3__419piecewise_constructE,(_ZN40_INTERNAL_3b610fca_4_k_cu_2d5dc72d_334004cuda3std3__45__cpo4cendE - _ZN40_INTERNAL_3b610fca_4_k_cu_2d5dc72d_334004cuda3std3__419piecewise_constructE)
_ZN40_INTERNAL_3b610fca_4_k_cu_2d5dc72d_334004cuda3std3__419piecewise_constructE:
	.zero		1
	.type		_ZN40_INTERNAL_3b610fca_4_k_cu_2d5dc72d_334004cuda3std3__45__cpo4cendE,@object
	.size		_ZN40_INTERNAL_3b610fca_4_k_cu_2d5dc72d_334004cuda3std3__45__cpo4cendE,(_ZN40_INTERNAL_3b610fca_4_k_cu_2d5dc72d_334004cuda3std6ranges3__45__cpo4swapE - _ZN40_INTERNAL_3b610fca_4_k_cu_2d5dc72d_334004cuda3std3__45__cpo4cendE)
_ZN40_INTERNAL_3b610fca_4_k_cu_2d5dc72d_334004cuda3std3__45__cpo4cendE:
	.zero		1
	.type		_ZN40_INTERNAL_3b610fca_4_k_cu_2d5dc72d_334004cuda3std6ranges3__45__cpo4swapE,@object
	.size		_ZN40_INTERNAL_3b610fca_4_k_cu_2d5dc72d_334004cuda3std6ranges3__45__cpo4swapE,(.L_10 - _ZN40_INTERNAL_3b610fca_4_k_cu_2d5dc72d_334004cuda3std6ranges3__45__cpo4swapE)
_ZN40_INTERNAL_3b610fca_4_k_cu_2d5dc72d_334004cuda3std6ranges3__45__cpo4swapE:
	.zero		1
.L_10:


//--------------------- .nv.constant0._ZN7cutlass13device_kernelINS_4gemm6kernel13GemmUniversalIN4cute5tupleIJiiiiEEENS1_10collective13CollectiveMmaINS1_46MainloopSm100TmaUmmaWarpSpecializedBlockScaledILi4ELi2ELi2ENS5_IJNS4_1CILi2EEENSA_ILi4EEENSA_ILi1EEEEEEEENS5_IJNSA_ILi128EEENSA_ILi64EEENSA_ILi256EEEEEENS5_IJNS_12float_e4m3_tENS_13float_ue8m0_tEEEENS5_IJNS5_IJlSD_lEEENS4_6LayoutINS5_IJNS5_IJNS5_IJNSA_ILi32EEESC_EEEiEEESR_NS5_IJSD_iEEEEEENS5_IJNS5_IJNS5_IJNSA_ILi16EEESC_EEEiEEENS5_IJNS5_IJNSA_ILi0EEESD_EEENSA_ILi512EEEEEENS5_IJSX_iEEEEEEEEEEESM_S14_NS4_8TiledMMAINS4_8MMA_AtomIJNS4_21SM100_MMA_MXF8F6F4_SSISK_SK_fSL_Li128ELi64ELNS4_4UMMA5MajorE0ELS19_0ELNS18_7ScaleInE0ELS1A_0EEEEEENSO_INS5_IJSD_SD_SD_EEENS5_IJSX_SX_SX_EEEEENS5_IJNS4_10UnderscoreES1G_S1G_EEEEENS5_IJNS4_23SM90_TMA_LOAD_MULTICASTES1J_EEENS5_IJNS4_14ComposedLayoutINS4_7SwizzleILi3ELi4ELi3EEENS4_18smem_ptr_flag_bitsILi8EEENSO_INS5_IJNSA_ILi8EEESG_EEENS5_IJSG_SD_EEEEEEENSO_INS5_IJNS5_IJNS5_IJSQ_SD_EEENS5_IJSP_SD_EEEEEESD_NS5_IJSC_SB_EEEEEENS5_IJNS5_IJNS5_IJSV_SZ_EEESY_EEESX_NS5_IJSD_SZ_EEEEEEEEEEEvNS4_8identityES1K_S25_vS26_EENS_8epilogue10collective18CollectiveEpilogueINS28_23Sm100TmaWarpSpecializedILi3ELi2ELi16ELb1ELb0EEEJNS5_IJSH_SH_SI_EEENS5_IJNSO_ISH_SD_EENSO_INS5_IJSU_SB_EEENS5_IJSD_SP_EEEEEEEENS_10bfloat16_tESN_S2J_SN_NS28_6fusion15FusionCallbacksIS2C_NS2K_17LinearCombinationIS2J_fS2J_fLNS_15FloatRoundStyleE2EEES2D_S2I_JEEENS4_5SM1004TMEM4LOAD26SM100_TMEM_LOAD_32dp32b16xENS4_13SM90_TMA_LOADENS1L_INS1M_ILi1ELi4ELi3EEENS1O_ILi16EEENSO_INS5_IJS1Q_SU_EEENS5_IJSU_SD_EEEEEEENS4_39AutoVectorizingCopyWithAssumedAlignmentILi128EEENS4_14SM90_TMA_STOREES30_S32_S32_EEEvvEEEEvNT_6ParamsE --------------------------
	.section	.nv.constant0._ZN7cutlass13device_kernelINS_4gemm6kernel13GemmUniversalIN4cute5tupleIJiiiiEEENS1_10collective13CollectiveMmaINS1_46MainloopSm100TmaUmmaWarpSpecializedBlockScaledILi4ELi2ELi2ENS5_IJNS4_1CILi2EEENSA_ILi4EEENSA_ILi1EEEEEEEENS5_IJNSA_ILi128EEENSA_ILi64EEENSA_ILi256EEEEEENS5_IJNS_12float_e4m3_tENS_13float_ue8m0_tEEEENS5_IJNS5_IJlSD_lEEENS4_6LayoutINS5_IJNS5_IJNS5_IJNSA_ILi32EEESC_EEEiEEESR_NS5_IJSD_iEEEEEENS5_IJNS5_IJNS5_IJNSA_ILi16EEESC_EEEiEEENS5_IJNS5_IJNSA_ILi0EEESD_EEENSA_ILi512EEEEEENS5_IJSX_iEEEEEEEEEEESM_S14_NS4_8TiledMMAINS4_8MMA_AtomIJNS4_21SM100_MMA_MXF8F6F4_SSISK_SK_fSL_Li128ELi64ELNS4_4UMMA5MajorE0ELS19_0ELNS18_7ScaleInE0ELS1A_0EEEEEENSO_INS5_IJSD_SD_SD_EEENS5_IJSX_SX_SX_EEEEENS5_IJNS4_10UnderscoreES1G_S1G_EEEEENS5_IJNS4_23SM90_TMA_LOAD_MULTICASTES1J_EEENS5_IJNS4_14ComposedLayoutINS4_7SwizzleILi3ELi4ELi3EEENS4_18smem_ptr_flag_bitsILi8EEENSO_INS5_IJNSA_ILi8EEESG_EEENS5_IJSG_SD_EEEEEEENSO_INS5_IJNS5_IJNS5_IJSQ_SD_EEENS5_IJSP_SD_EEEEEESD_NS5_IJSC_SB_EEEEEENS5_IJNS5_IJNS5_IJSV_SZ_EEESY_EEESX_NS5_IJSD_SZ_EEEEEEEEEEEvNS4_8identityES1K_S25_vS26_EENS_8epilogue10collective18CollectiveEpilogueINS28_23Sm100TmaWarpSpecializedILi3ELi2ELi16ELb1ELb0EEEJNS5_IJSH_SH_SI_EEENS5_IJNSO_ISH_SD_EENSO_INS5_IJSU_SB_EEENS5_IJSD_SP_EEEEEEEENS_10bfloat16_tESN_S2J_SN_NS28_6fusion15FusionCallbacksIS2C_NS2K_17LinearCombinationIS2J_fS2J_fLNS_15FloatRoundStyleE2EEES2D_S2I_JEEENS4_5SM1004TMEM4LOAD26SM100_TMEM_LOAD_32dp32b16xENS4_13SM90_TMA_LOADENS1L_INS1M_ILi1ELi4ELi3EEENS1O_ILi16EEENSO_INS5_IJS1Q_SU_EEENS5_IJSU_SD_EEEEEEENS4_39AutoVectorizingCopyWithAssumedAlignmentILi128EEENS4_14SM90_TMA_STOREES30_S32_S32_EEEvvEEEEvNT_6ParamsE,"a",@progbits
	.sectionflags	@""
	.align	4
.nv.constant0._ZN7cutlass13device_kernelINS_4gemm6kernel13GemmUniversalIN4cute5tupleIJiiiiEEENS1_10collective13CollectiveMmaINS1_46MainloopSm100TmaUmmaWarpSpecializedBlockScaledILi4ELi2ELi2ENS5_IJNS4_1CILi2EEENSA_ILi4EEENSA_ILi1EEEEEEEENS5_IJNSA_ILi128EEENSA_ILi64EEENSA_ILi256EEEEEENS5_IJNS_12float_e4m3_tENS_13float_ue8m0_tEEEENS5_IJNS5_IJlSD_lEEENS4_6LayoutINS5_IJNS5_IJNS5_IJNSA_ILi32EEESC_EEEiEEESR_NS5_IJSD_iEEEEEENS5_IJNS5_IJNS5_IJNSA_ILi16EEESC_EEEiEEENS5_IJNS5_IJNSA_ILi0EEESD_EEENSA_ILi512EEEEEENS5_IJSX_iEEEEEEEEEEESM_S14_NS4_8TiledMMAINS4_8MMA_AtomIJNS4_21SM100_MMA_MXF8F6F4_SSISK_SK_fSL_Li128ELi64ELNS4_4UMMA5MajorE0ELS19_0ELNS18_7ScaleInE0ELS1A_0EEEEEENSO_INS5_IJSD_SD_SD_EEENS5_IJSX_SX_SX_EEEEENS5_IJNS4_10UnderscoreES1G_S1G_EEEEENS5_IJNS4_23SM90_TMA_LOAD_MULTICASTES1J_EEENS5_IJNS4_14ComposedLayoutINS4_7SwizzleILi3ELi4ELi3EEENS4_18smem_ptr_flag_bitsILi8EEENSO_INS5_IJNSA_ILi8EEESG_EEENS5_IJSG_SD_EEEEEEENSO_INS5_IJNS5_IJNS5_IJSQ_SD_EEENS5_IJSP_SD_EEEEEESD_NS5_IJSC_SB_EEEEEENS5_IJNS5_IJNS5_IJSV_SZ_EEESY_EEESX_NS5_IJSD_SZ_EEEEEEEEEEEvNS4_8identityES1K_S25_vS26_EENS_8epilogue10collective18CollectiveEpilogueINS28_23Sm100TmaWarpSpecializedILi3ELi2ELi16ELb1ELb0EEEJNS5_IJSH_SH_SI_EEENS5_IJNSO_ISH_SD_EENSO_INS5_IJSU_SB_EEENS5_IJSD_SP_EEEEEEEENS_10bfloat16_tESN_S2J_SN_NS28_6fusion15FusionCallbacksIS2C_NS2K_17LinearCombinationIS2J_fS2J_fLNS_15FloatRoundStyleE2EEES2D_S2I_JEEENS4_5SM1004TMEM4LOAD26SM100_TMEM_LOAD_32dp32b16xENS4_13SM90_TMA_LOADENS1L_INS1M_ILi1ELi4ELi3EEENS1O_ILi16EEENSO_INS5_IJS1Q_SU_EEENS5_IJSU_SD_EEEEEEENS4_39AutoVectorizingCopyWithAssumedAlignmentILi128EEENS4_14SM90_TMA_STOREES30_S32_S32_EEEvvEEEEvNT_6ParamsE:
	.zero		3968


//--------------------- SYMBOLS --------------------------

	.type		.nv.reservedSmem.offset0,@object
	.size		.nv.reservedSmem.offset0,0x4
	.type		.nv.reservedSmem.cap,@object
	.size		.nv.reservedSmem.cap,0x4
	.type		__assertfail,@function
